	.target	sm_80

	.elftype	@"ET_EXEC"


//--------------------- .note.nv.tkinfo           --------------------------
	.section	.note.nv.tkinfo,"",@"SHT_NOTE"
	.sectionflags	@"SHF_NOTE_NV_TKINFO"
	.tkinfo
        /*0018*/ 	.word	0x00000002
        /*0030*/ 	.string	""
        /*0030*/ 	.string	"ptxas"
        /*0030*/ 	.string	"Cuda compilation tools, release 13.0, V13.0.88"
        /*0030*/ 	.string	"Build cuda_13.0.r13.0/compiler.36424714_0"
        /*0030*/ 	.string	"-v  -suppress-debug-info  -lineinfo  -arch sm_80 "



//--------------------- .note.nv.cuinfo           --------------------------
	.section	.note.nv.cuinfo,"",@"SHT_NOTE"
	.sectionflags	@"SHF_NOTE_NV_CUINFO"
        /*0018*/ 	.short	0x0002
        /*001a*/ 	.short	0x0050
        /*001c*/ 	.short	0x0082
	.zero		2


//--------------------- .nv.info                  --------------------------
	.section	.nv.info,"",@"SHT_CUDA_INFO"
	.align	4


	//----- nvinfo : EIATTR_REGCOUNT
	.align		4
        /*0000*/ 	.byte	0x04, 0x2f
        /*0002*/ 	.short	(.L_1 - .L_0)
	.align		4
.L_0:
        /*0004*/ 	.word	index@(matmul_kernel)
        /*0008*/ 	.word	0x00000020


	//----- nvinfo : EIATTR_FRAME_SIZE
	.align		4
.L_1:
        /*000c*/ 	.byte	0x04, 0x11
        /*000e*/ 	.short	(.L_3 - .L_2)
	.align		4
.L_2:
        /*0010*/ 	.word	index@(matmul_kernel)
        /*0014*/ 	.word	0x000041f8


	//----- nvinfo : EIATTR_MIN_STACK_SIZE
	.align		4
.L_3:
        /*0018*/ 	.byte	0x04, 0x12
        /*001a*/ 	.short	(.L_5 - .L_4)
	.align		4
.L_4:
        /*001c*/ 	.word	index@(matmul_kernel)
        /*0020*/ 	.word	0x000041f8
.L_5:


//--------------------- .nv.info.matmul_kernel    --------------------------
	.section	.nv.info.matmul_kernel,"",@"SHT_CUDA_INFO"
	.sectionflags	@""
	.align	4


	//----- nvinfo : EIATTR_CUDA_API_VERSION
	.align		4
        /*0000*/ 	.byte	0x04, 0x37
        /*0002*/ 	.short	(.L_7 - .L_6)
.L_6:
        /*0004*/ 	.word	0x00000082


	//----- nvinfo : EIATTR_SW2861232_WAR
	.align		4
.L_7:
        /*0008*/ 	.byte	0x01, 0x35
	.zero		2


	//----- nvinfo : EIATTR_PARAM_CBANK
	.align		4
        /*000c*/ 	.byte	0x04, 0x0a
        /*000e*/ 	.short	(.L_9 - .L_8)
	.align		4
.L_8:
        /*0010*/ 	.word	index@(.nv.constant0.matmul_kernel)
        /*0014*/ 	.short	0x0160
        /*0016*/ 	.short	0x0050


	//----- nvinfo : EIATTR_CBANK_PARAM_SIZE
	.align		4
.L_9:
        /*0018*/ 	.byte	0x03, 0x19
        /*001a*/ 	.short	0x0050


	//----- nvinfo : EIATTR_KPARAM_INFO
	.align		4
        /*001c*/ 	.byte	0x04, 0x17
        /*001e*/ 	.short	(.L_11 - .L_10)
.L_10:
        /*0020*/ 	.word	0x00000000
        /*0024*/ 	.short	0x000d
        /*0026*/ 	.short	0x0048
        /*0028*/ 	.byte	0x00, 0xf4, 0x21, 0x00


	//----- nvinfo : EIATTR_KPARAM_INFO
	.align		4
.L_11:
        /*002c*/ 	.byte	0x04, 0x17
        /*002e*/ 	.short	(.L_13 - .L_12)
.L_12:
        /*0030*/ 	.word	0x00000000
        /*0034*/ 	.short	0x000c
        /*0036*/ 	.short	0x0040
        /*0038*/ 	.byte	0x00, 0xf4, 0x21, 0x00


	//----- nvinfo : EIATTR_KPARAM_INFO
	.align		4
.L_13:
        /*003c*/ 	.byte	0x04, 0x17
        /*003e*/ 	.short	(.L_15 - .L_14)
.L_14:
        /*0040*/ 	.word	0x00000000
        /*0044*/ 	.short	0x000b
        /*0046*/ 	.short	0x0038
        /*0048*/ 	.byte	0x00, 0xf0, 0x11, 0x00


	//----- nvinfo : EIATTR_KPARAM_INFO
	.align		4
.L_15:
        /*004c*/ 	.byte	0x04, 0x17
        /*004e*/ 	.short	(.L_17 - .L_16)
.L_16:
        /*0050*/ 	.word	0x00000000
        /*0054*/ 	.short	0x000a
        /*0056*/ 	.short	0x0034
        /*0058*/ 	.byte	0x00, 0xf0, 0x11, 0x00


	//----- nvinfo : EIATTR_KPARAM_INFO
	.align		4
.L_17:
        /*005c*/ 	.byte	0x04, 0x17
        /*005e*/ 	.short	(.L_19 - .L_18)
.L_18:
        /*0060*/ 	.word	0x00000000
        /*0064*/ 	.short	0x0009
        /*0066*/ 	.short	0x0030
        /*0068*/ 	.byte	0x00, 0xf0, 0x11, 0x00


	//----- nvinfo : EIATTR_KPARAM_INFO
	.align		4
.L_19:
        /*006c*/ 	.byte	0x04, 0x17
        /*006e*/ 	.short	(.L_21 - .L_20)
.L_20:
        /*0070*/ 	.word	0x00000000
        /*0074*/ 	.short	0x0008
        /*0076*/ 	.short	0x002c
        /*0078*/ 	.byte	0x00, 0xf0, 0x11, 0x00


	//----- nvinfo : EIATTR_KPARAM_INFO
	.align		4
.L_21:
        /*007c*/ 	.byte	0x04, 0x17
        /*007e*/ 	.short	(.L_23 - .L_22)
.L_22:
        /*0080*/ 	.word	0x00000000
        /*0084*/ 	.short	0x0007
        /*0086*/ 	.short	0x0028
        /*0088*/ 	.byte	0x00, 0xf0, 0x11, 0x00


	//----- nvinfo : EIATTR_KPARAM_INFO
	.align		4
.L_23:
        /*008c*/ 	.byte	0x04, 0x17
        /*008e*/ 	.short	(.L_25 - .L_24)
.L_24:
        /*0090*/ 	.word	0x00000000
        /*0094*/ 	.short	0x0006
        /*0096*/ 	.short	0x0024
        /*0098*/ 	.byte	0x00, 0xf0, 0x11, 0x00


	//----- nvinfo : EIATTR_KPARAM_INFO
	.align		4
.L_25:
        /*009c*/ 	.byte	0x04, 0x17
        /*009e*/ 	.short	(.L_27 - .L_26)
.L_26:
        /*00a0*/ 	.word	0x00000000
        /*00a4*/ 	.short	0x0005
        /*00a6*/ 	.short	0x0020
        /*00a8*/ 	.byte	0x00, 0xf0, 0x11, 0x00


	//----- nvinfo : EIATTR_KPARAM_INFO
	.align		4
.L_27:
        /*00ac*/ 	.byte	0x04, 0x17
        /*00ae*/ 	.short	(.L_29 - .L_28)
.L_28:
        /*00b0*/ 	.word	0x00000000
        /*00b4*/ 	.short	0x0004
        /*00b6*/ 	.short	0x001c
        /*00b8*/ 	.byte	0x00, 0xf0, 0x11, 0x00


	//----- nvinfo : EIATTR_KPARAM_INFO
	.align		4
.L_29:
        /*00bc*/ 	.byte	0x04, 0x17
        /*00be*/ 	.short	(.L_31 - .L_30)
.L_30:
        /*00c0*/ 	.word	0x00000000
        /*00c4*/ 	.short	0x0003
        /*00c6*/ 	.short	0x0018
        /*00c8*/ 	.byte	0x00, 0xf0, 0x11, 0x00


	//----- nvinfo : EIATTR_KPARAM_INFO
	.align		4
.L_31:
        /*00cc*/ 	.byte	0x04, 0x17
        /*00ce*/ 	.short	(.L_33 - .L_32)
.L_32:
        /*00d0*/ 	.word	0x00000000
        /*00d4*/ 	.short	0x0002
        /*00d6*/ 	.short	0x0010
        /*00d8*/ 	.byte	0x00, 0xf4, 0x21, 0x00


	//----- nvinfo : EIATTR_KPARAM_INFO
	.align		4
.L_33:
        /*00dc*/ 	.byte	0x04, 0x17
        /*00de*/ 	.short	(.L_35 - .L_34)
.L_34:
        /*00e0*/ 	.word	0x00000000
        /*00e4*/ 	.short	0x0001
        /*00e6*/ 	.short	0x0008
        /*00e8*/ 	.byte	0x00, 0xf4, 0x21, 0x00


	//----- nvinfo : EIATTR_KPARAM_INFO
	.align		4
.L_35:
        /*00ec*/ 	.byte	0x04, 0x17
        /*00ee*/ 	.short	(.L_37 - .L_36)
.L_36:
        /*00f0*/ 	.word	0x00000000
        /*00f4*/ 	.short	0x0000
        /*00f6*/ 	.short	0x0000
        /*00f8*/ 	.byte	0x00, 0xf4, 0x21, 0x00


	//----- nvinfo : EIATTR_MAXREG_COUNT
	.align		4
.L_37:
        /*00fc*/ 	.byte	0x03, 0x1b
        /*00fe*/ 	.short	0x00ff


	//----- nvinfo : EIATTR_NUM_BARRIERS
	.align		4
        /*0100*/ 	.byte	0x02, 0x4c
        /*0102*/ 	.byte	0x01
	.zero		1


	//----- nvinfo : EIATTR_ANNOTATIONS
	.align		4
        /*0104*/ 	.byte	0x04, 0x55
        /*0106*/ 	.short	(.L_39 - .L_38)


	//   ....[0]....
.L_38:
        /*0108*/ 	.word	0x00000001
        /*010c*/ 	.byte	0x00, 0x05, 0x00, 0x00, 0x01, 0x00, 0x00, 0x00, 0x70, 0x05, 0x00, 0x00, 0x01, 0x00, 0x00, 0x00
        /* <DEDUP_REMOVED lines=2721> */
        /*ab2c*/ 	.byte	0x10, 0xfa, 0x02, 0x00, 0x01, 0x00, 0x00, 0x00, 0x30, 0xfa, 0x02, 0x00


	//----- nvinfo : EIATTR_MERCURY_ISA_VERSION
	.align		4
.L_39:
        /*ab38*/ 	.byte	0x03, 0x5f
        /*ab3a*/ 	.short	0x0000


	//----- nvinfo : EIATTR_EXIT_INSTR_OFFSETS
	.align		4
        /*ab3c*/ 	.byte	0x04, 0x1c
        /*ab3e*/ 	.short	(.L_41 - .L_40)


	//   ....[0]....
.L_40:
        /*ab40*/ 	.word	0x000679c0


	//   ....[1]....
        /*ab44*/ 	.word	0x000679f0


	//----- nvinfo : EIATTR_REQNTID
	.align		4
.L_41:
        /*ab48*/ 	.byte	0x04, 0x10
        /*ab4a*/ 	.short	(.L_43 - .L_42)
.L_42:
        /*ab4c*/ 	.word	0x00000080
        /*ab50*/ 	.word	0x00000001
        /*ab54*/ 	.word	0x00000001
.L_43:


//--------------------- .nv.callgraph             --------------------------
	.section	.nv.callgraph,"",@"SHT_CUDA_CALLGRAPH"
	.align	4
	.sectionentsize	8
	.align		4
        /*0000*/ 	.word	0x00000000
	.align		4
        /*0004*/ 	.word	0xffffffff
	.align		4
        /*0008*/ 	.word	0x00000000
	.align		4
        /*000c*/ 	.word	0xfffffffe
	.align		4
        /*0010*/ 	.word	0x00000000
	.align		4
        /*0014*/ 	.word	0xfffffffd
	.align		4
        /*0018*/ 	.word	0x00000000
	.align		4
        /*001c*/ 	.word	0xfffffffc


//--------------------- .nv.rel.action            --------------------------
	.section	.nv.rel.action,"",@"SHT_CUDA_RELOCINFO"
	.align	8
	.sectionentsize	8
        /*0000*/ 	.byte	0x73, 0x00, 0x00, 0x00, 0x00, 0x00, 0x00, 0x00, 0x00, 0x00, 0x00, 0x11, 0x25, 0x00, 0x05, 0x36


//--------------------- .nv.constant0.matmul_kernel --------------------------
	.section	.nv.constant0.matmul_kernel,"a",@progbits
	.sectionflags	@""
	.align	4
.nv.constant0.matmul_kernel:
	.zero		432


//--------------------- .text.matmul_kernel       --------------------------
	.section	.text.matmul_kernel,"ax",@progbits
	.sectioninfo	@"SHI_REGISTERS=32"
	.align	128
        .global         matmul_kernel
        .type           matmul_kernel,@function
        .size           matmul_kernel,(.L_x_5 - matmul_kernel)
        .other          matmul_kernel,@"STO_CUDA_ENTRY STV_DEFAULT"
matmul_kernel:
.text.matmul_kernel:
[----:B------:R-:W-:-:S03]  /*0000*/  IMAD.MOV.U32 R1, RZ, RZ, c[0x0][0x28] ;  /* 0x00000a00ff017624 */ /* 0x000fc600078e00ff */
[----:B------:R-:W-:Y:S01]  /*0010*/  IMAD.MOV.U32 R0, RZ, RZ, c[0x0][0x17c] ;  /* 0x00005f00ff007624 */ /* 0x000fe200078e00ff */
[----:B------:R-:W0:Y:S01]  /*0020*/  S2R R29, SR_TID.X ;  /* 0x00000000001d7919 */ /* 0x000e220000002100 */
[----:B------:R-:W-:Y:S01]  /*0030*/  IADD3 R1, R1, -0x41f8, RZ ;  /* 0xffffbe0801017810 */ /* 0x000fe20007ffe0ff */
[----:B------:R-:W-:Y:S02]  /*0040*/  ULDC.64 UR6, c[0x0][0x118] ;  /* 0x0000460000067ab9 */ /* 0x000fe40000000a00 */
[----:B------:R-:W-:-:S04]  /*0050*/  IADD3 R0, R0, 0x1ff, RZ ;  /* 0x000001ff00007810 */ /* 0x000fc80007ffe0ff */
[----:B------:R-:W-:-:S04]  /*0060*/  SHF.R.S32.HI R3, RZ, 0x1f, R0 ;  /* 0x0000001fff037819 */ /* 0x000fc80000011400 */
[----:B------:R-:W-:-:S04]  /*0070*/  LEA.HI R3, R3, R0, RZ, 0x9 ;  /* 0x0000000003037211 */ /* 0x000fc800078f48ff */
[----:B------:R-:W-:Y:S02]  /*0080*/  SHF.R.S32.HI R0, RZ, 0x9, R3 ;  /* 0x00000009ff007819 */ /* 0x000fe40000011403 */
[----:B------:R-:W1:Y:S03]  /*0090*/  S2R R3, SR_CTAID.X ;  /* 0x0000000000037919 */ /* 0x000e660000002500 */
[----:B------:R-:W-:Y:S01]  /*00a0*/  IMAD.SHL.U32 R0, R0, 0x4, RZ ;  /* 0x0000000400007824 */ /* 0x000fe200078e00ff */
[----:B0-----:R-:W-:-:S04]  /*00b0*/  LOP3.LUT R12, R29, 0x7f, RZ, 0xc0, !PT ;  /* 0x0000007f1d0c7812 */ /* 0x001fc800078ec0ff */
[-C--:B------:R-:W-:Y:S02]  /*00c0*/  IABS R7, R0.reuse ;  /* 0x0000000000077213 */ /* 0x080fe40000000000 */
[----:B------:R-:W-:Y:S02]  /*00d0*/  IABS R10, R0 ;  /* 0x00000000000a7213 */ /* 0x000fe40000000000 */
[----:B------:R-:W0:Y:S01]  /*00e0*/  I2F.RP R2, R7 ;  /* 0x0000000700027306 */ /* 0x000e220000209400 */
[----:B-1----:R-:W-:-:S07]  /*00f0*/  IABS R8, R3 ;  /* 0x0000000300087213 */ /* 0x002fce0000000000 */
[----:B0-----:R-:W0:Y:S02]  /*0100*/  MUFU.RCP R2, R2 ;  /* 0x0000000200027308 */ /* 0x001e240000001000 */
[----:B0-----:R-:W-:Y:S01]  /*0110*/  IADD3 R4, R2, 0xffffffe, RZ ;  /* 0x0ffffffe02047810 */ /* 0x001fe20007ffe0ff */
[----:B------:R-:W-:-:S05]  /*0120*/  IMAD.MOV R2, RZ, RZ, -R10 ;  /* 0x000000ffff027224 */ /* 0x000fca00078e0a0a */
[----:B------:R0:W1:Y:S02]  /*0130*/  F2I.FTZ.U32.TRUNC.NTZ R5, R4 ;  /* 0x0000000400057305 */ /* 0x000064000021f000 */
[----:B0-----:R-:W-:Y:S02]  /*0140*/  IMAD.MOV.U32 R4, RZ, RZ, RZ ;  /* 0x000000ffff047224 */ /* 0x001fe400078e00ff */
[----:B-1----:R-:W-:-:S04]  /*0150*/  IMAD.MOV R6, RZ, RZ, -R5 ;  /* 0x000000ffff067224 */ /* 0x002fc800078e0a05 */
[----:B------:R-:W-:Y:S02]  /*0160*/  IMAD R9, R6, R7, RZ ;  /* 0x0000000706097224 */ /* 0x000fe400078e02ff */
[----:B------:R-:W-:Y:S02]  /*0170*/  IMAD.MOV.U32 R6, RZ, RZ, R8 ;  /* 0x000000ffff067224 */ /* 0x000fe400078e0008 */
[----:B------:R-:W-:-:S06]  /*0180*/  IMAD.HI.U32 R5, R5, R9, R4 ;  /* 0x0000000905057227 */ /* 0x000fcc00078e0004 */
[----:B------:R-:W-:-:S04]  /*0190*/  IMAD.HI.U32 R5, R5, R6, RZ ;  /* 0x0000000605057227 */ /* 0x000fc800078e00ff */
[----:B------:R-:W-:-:S05]  /*01a0*/  IMAD R2, R5, R2, R6 ;  /* 0x0000000205027224 */ /* 0x000fca00078e0206 */
[----:B------:R-:W-:-:S13]  /*01b0*/  ISETP.GT.U32.AND P1, PT, R7, R2, PT ;  /* 0x000000020700720c */ /* 0x000fda0003f24070 */
[----:B------:R-:W-:Y:S01]  /*01c0*/  @!P1 IMAD.IADD R2, R2, 0x1, -R7 ;  /* 0x0000000102029824 */ /* 0x000fe200078e0a07 */
[----:B------:R-:W-:Y:S02]  /*01d0*/  @!P1 IADD3 R5, R5, 0x1, RZ ;  /* 0x0000000105059810 */ /* 0x000fe40007ffe0ff */
[----:B------:R-:W-:Y:S02]  /*01e0*/  ISETP.NE.AND P1, PT, R0, RZ, PT ;  /* 0x000000ff0000720c */ /* 0x000fe40003f25270 */
[----:B------:R-:W-:Y:S02]  /*01f0*/  ISETP.GE.U32.AND P0, PT, R2, R7, PT ;  /* 0x000000070200720c */ /* 0x000fe40003f06070 */
[----:B------:R-:W-:-:S04]  /*0200*/  LOP3.LUT R2, R3, R0, RZ, 0x3c, !PT ;  /* 0x0000000003027212 */ /* 0x000fc800078e3cff */
[----:B------:R-:W-:Y:S01]  /*0210*/  ISETP.GE.AND P2, PT, R2, RZ, PT ;  /* 0x000000ff0200720c */ /* 0x000fe20003f46270 */
[----:B------:R-:W-:-:S05]  /*0220*/  IMAD.MOV.U32 R2, RZ, RZ, c[0x0][0x178] ;  /* 0x00005e00ff027624 */ /* 0x000fca00078e00ff */
[----:B------:R-:W-:Y:S02]  /*0230*/  IADD3 R2, R2, 0x7f, RZ ;  /* 0x0000007f02027810 */ /* 0x000fe40007ffe0ff */
[----:B------:R-:W-:-:S05]  /*0240*/  @P0 IADD3 R5, R5, 0x1, RZ ;  /* 0x0000000105050810 */ /* 0x000fca0007ffe0ff */
[----:B------:R-:W-:Y:S01]  /*0250*/  IMAD.MOV.U32 R4, RZ, RZ, R5 ;  /* 0x000000ffff047224 */ /* 0x000fe200078e0005 */
[----:B------:R-:W-:-:S03]  /*0260*/  SHF.R.S32.HI R5, RZ, 0x1f, R2 ;  /* 0x0000001fff057819 */ /* 0x000fc60000011402 */
[----:B------:R-:W-:Y:S01]  /*0270*/  @!P2 IMAD.MOV R4, RZ, RZ, -R4 ;  /* 0x000000ffff04a224 */ /* 0x000fe200078e0a04 */
[----:B------:R-:W-:Y:S02]  /*0280*/  @!P1 LOP3.LUT R4, RZ, R0, RZ, 0x33, !PT ;  /* 0x00000000ff049212 */ /* 0x000fe400078e33ff */
[----:B------:R-:W-:-:S03]  /*0290*/  LEA.HI R5, R5, R2, RZ, 0x7 ;  /* 0x0000000205057211 */ /* 0x000fc600078f38ff */
[----:B------:R-:W-:Y:S02]  /*02a0*/  IMAD.SHL.U32 R2, R4, 0x4, RZ ;  /* 0x0000000404027824 */ /* 0x000fe400078e00ff */
[----:B------:R-:W-:-:S03]  /*02b0*/  IMAD.MOV R4, RZ, RZ, -R4 ;  /* 0x000000ffff047224 */ /* 0x000fc600078e0a04 */
[----:B------:R-:W-:Y:S01]  /*02c0*/  LEA.HI.SX32 R5, R5, -R2, 0x19 ;  /* 0x8000000205057211 */ /* 0x000fe200078fcaff */
[----:B------:R-:W-:Y:S02]  /*02d0*/  IMAD R13, R0, R4, R3 ;  /* 0x00000004000d7224 */ /* 0x000fe400078e0203 */
[----:B------:R-:W-:Y:S01]  /*02e0*/  IMAD.MOV.U32 R4, RZ, RZ, RZ ;  /* 0x000000ffff047224 */ /* 0x000fe200078e00ff */
[----:B------:R-:W-:Y:S02]  /*02f0*/  IMNMX R6, R5, 0x4, PT ;  /* 0x0000000405067817 */ /* 0x000fe40003800200 */
[----:B------:R-:W-:Y:S02]  /*0300*/  IABS R11, R13 ;  /* 0x0000000d000b7213 */ /* 0x000fe40000000000 */
[----:B------:R-:W-:-:S04]  /*0310*/  IABS R9, R6 ;  /* 0x0000000600097213 */ /* 0x000fc80000000000 */
[----:B------:R-:W0:Y:S08]  /*0320*/  I2F.RP R7, R9 ;  /* 0x0000000900077306 */ /* 0x000e300000209400 */
[----:B0-----:R-:W0:Y:S02]  /*0330*/  MUFU.RCP R7, R7 ;  /* 0x0000000700077308 */ /* 0x001e240000001000 */
[----:B0-----:R-:W-:-:S06]  /*0340*/  IADD3 R5, R7, 0xffffffe, RZ ;  /* 0x0ffffffe07057810 */ /* 0x001fcc0007ffe0ff */
[----:B------:R-:W0:Y:S02]  /*0350*/  F2I.FTZ.U32.TRUNC.NTZ R5, R5 ;  /* 0x0000000500057305 */ /* 0x000e24000021f000 */
[----:B0-----:R-:W-:-:S04]  /*0360*/  IMAD.MOV R8, RZ, RZ, -R5 ;  /* 0x000000ffff087224 */ /* 0x001fc800078e0a05 */
[----:B------:R-:W-:Y:S02]  /*0370*/  IMAD.MOV.U32 R0, RZ, RZ, R8 ;  /* 0x000000ffff007224 */ /* 0x000fe400078e0008 */
[----:B------:R-:W-:Y:S02]  /*0380*/  IMAD.MOV.U32 R8, RZ, RZ, 0x3f ;  /* 0x0000003fff087424 */ /* 0x000fe400078e00ff */
[----:B------:R-:W-:Y:S01]  /*0390*/  IMAD R3, R0, R9, RZ ;  /* 0x0000000900037224 */ /* 0x000fe200078e02ff */
[----:B------:R-:W-:Y:S02]  /*03a0*/  IABS R0, R6 ;  /* 0x0000000600007213 */ /* 0x000fe40000000000 */
[----:B------:R-:W-:Y:S01]  /*03b0*/  IADD3 R8, R8, c[0x0][0x180], RZ ;  /* 0x0000600008087a10 */ /* 0x000fe20007ffe0ff */
[----:B------:R-:W-:-:S04]  /*03c0*/  IMAD.HI.U32 R4, R5, R3, R4 ;  /* 0x0000000305047227 */ /* 0x000fc800078e0004 */
[----:B------:R-:W-:Y:S02]  /*03d0*/  IMAD.MOV R0, RZ, RZ, -R0 ;  /* 0x000000ffff007224 */ /* 0x000fe400078e0a00 */
        /* <DEDUP_REMOVED lines=8> */
[----:B------:R-:W-:-:S07]  /*0460*/  ISETP.GE.AND P2, PT, R0, RZ, PT ;  /* 0x000000ff0000720c */ /* 0x000fce0003f46270 */
[----:B------:R-:W-:Y:S02]  /*0470*/  @P0 IADD3 R4, R4, 0x1, RZ ;  /* 0x0000000104040810 */ /* 0x000fe40007ffe0ff */
[----:B------:R-:W-:-:S04]  /*0480*/  ISETP.GT.AND P0, PT, R8, 0x3f, PT ;  /* 0x0000003f0800780c */ /* 0x000fc80003f04270 */
[----:B------:R-:W-:Y:S01]  /*0490*/  @!P2 IMAD.MOV R4, RZ, RZ, -R4 ;  /* 0x000000ffff04a224 */ /* 0x000fe200078e0a04 */
[----:B------:R-:W-:-:S05]  /*04a0*/  @!P1 LOP3.LUT R4, RZ, R6, RZ, 0x33, !PT ;  /* 0x00000006ff049212 */ /* 0x000fca00078e33ff */
[----:B------:R-:W-:Y:S02]  /*04b0*/  IMAD.MOV R3, RZ, RZ, -R4 ;  /* 0x000000ffff037224 */ /* 0x000fe400078e0a04 */
[----:B------:R-:W-:Y:S02]  /*04c0*/  IMAD.SHL.U32 R28, R4, 0x200, RZ ;  /* 0x00000200041c7824 */ /* 0x000fe400078e00ff */
[----:B------:R-:W-:-:S04]  /*04d0*/  IMAD R3, R6, R3, R13 ;  /* 0x0000000306037224 */ /* 0x000fc800078e020d */
[----:B------:R-:W-:-:S04]  /*04e0*/  IMAD.IADD R3, R2, 0x1, R3 ;  /* 0x0000000102037824 */ /* 0x000fc800078e0203 */
[----:B------:R-:W-:-:S05]  /*04f0*/  IMAD R0, R3, 0x80, R12 ;  /* 0x0000008003007824 */ /* 0x000fca00078e020c */
[----:B------:R0:W-:Y:S01]  /*0500*/  STL [R1+0x179c], R0 ;  /* 0x00179c0001007387 */ /* 0x0001e20000100800 */
[----:B------:R-:W-:Y:S05]  /*0510*/  @P0 BRA `(.L_x_0) ;  /* 0x00000f7000000947 */ /* 0x000fea0003800000 */
[----:B0-----:R-:W-:Y:S01]  /*0520*/  IMAD.SHL.U32 R0, R29, 0x20, RZ ;  /* 0x000000201d007824 */ /* 0x001fe200078e00ff */
[----:B------:R-:W-:Y:S01]  /*0530*/  CS2R R24, SRZ ;  /* 0x0000000000187805 */ /* 0x000fe2000001ff00 */
[----:B------:R-:W-:Y:S01]  /*0540*/  CS2R R26, SRZ ;  /* 0x00000000001a7805 */ /* 0x000fe2000001ff00 */
[----:B------:R-:W-:Y:S01]  /*0550*/  CS2R R20, SRZ ;  /* 0x0000000000147805 */ /* 0x000fe2000001ff00 */
[----:B------:R-:W-:Y:S01]  /*0560*/  CS2R R22, SRZ ;  /* 0x0000000000167805 */ /* 0x000fe2000001ff00 */
[----:B------:R0:W-:Y:S01]  /*0570*/  STL [R1+0x17a0], R0 ;  /* 0x0017a00001007387 */ /* 0x0001e20000100800 */
[----:B------:R-:W-:Y:S01]  /*0580*/  CS2R R16, SRZ ;  /* 0x0000000000107805 */ /* 0x000fe2000001ff00 */
[----:B------:R-:W-:Y:S01]  /*0590*/  CS2R R18, SRZ ;  /* 0x0000000000127805 */ /* 0x000fe2000001ff00 */
[----:B------:R-:W-:Y:S01]  /*05a0*/  CS2R R12, SRZ ;  /* 0x00000000000c7805 */ /* 0x000fe2000001ff00 */
[----:B------:R0:W-:Y:S01]  /*05b0*/  STL [R1], RZ ;  /* 0x000000ff01007387 */ /* 0x0001e20000100800 */
[----:B------:R-:W-:Y:S01]  /*05c0*/  CS2R R14, SRZ ;  /* 0x00000000000e7805 */ /* 0x000fe2000001ff00 */
[----:B------:R-:W-:Y:S01]  /*05d0*/  CS2R R8, SRZ ;  /* 0x0000000000087805 */ /* 0x000fe2000001ff00 */
[----:B------:R-:W-:Y:S01]  /*05e0*/  CS2R R10, SRZ ;  /* 0x00000000000a7805 */ /* 0x000fe2000001ff00 */
[----:B------:R0:W-:Y:S01]  /*05f0*/  STL [R1+0x4], RZ ;  /* 0x000004ff01007387 */ /* 0x0001e20000100800 */
[----:B------:R-:W-:Y:S01]  /*0600*/  CS2R R4, SRZ ;  /* 0x0000000000047805 */ /* 0x000fe2000001ff00 */
[----:B------:R-:W-:-:S02]  /*0610*/  CS2R R6, SRZ ;  /* 0x0000000000067805 */ /* 0x000fc4000001ff00 */
[----:B------:R0:W-:Y:S04]  /*0620*/  STL [R1+0x8], RZ ;  /* 0x000008ff01007387 */ /* 0x0001e80000100800 */
        /* <DEDUP_REMOVED lines=228> */
[----:B------:R0:W-:Y:S01]  /*1470*/  STL [R1+0x98c], RZ ;  /* 0x00098cff01007387 */ /* 0x0001e20000100800 */
[----:B------:R-:W-:Y:S05]  /*1480*/  BRA `(.L_x_1) ;  /* 0x00055cc000007947 */ /* 0x000fea0003800000 */
.L_x_0:
[----:B------:R-:W-:Y:S01]  /*1490*/  IABS R3, c[0x0][0x178] ;  /* 0x00005e0000037a13 */ /* 0x000fe20000000000 */
[----:B------:R-:W-:Y:S01]  /*14a0*/  IMAD.MOV.U32 R10, RZ, RZ, R0 ;  /* 0x000000ffff0a7224 */ /* 0x000fe200078e0000 */
[----:B------:R-:W-:-:S02]  /*14b0*/  IABS R21, c[0x0][0x17c] ;  /* 0x00005f0000157a13 */ /* 0x000fc40000000000 */
[----:B------:R-:W1:Y:S01]  /*14c0*/  I2F.RP R2, R3 ;  /* 0x0000000300027306 */ /* 0x000e620000209400 */
[----:B------:R-:W-:Y:S02]  /*14d0*/  SHF.R.S32.HI R11, RZ, 0x1f, R8 ;  /* 0x0000001fff0b7819 */ /* 0x000fe40000011408 */
[----:B0-----:R-:W-:Y:S02]  /*14e0*/  LOP3.LUT R0, R29, 0x7, RZ, 0xc0, !PT ;  /* 0x000000071d007812 */ /* 0x001fe400078ec0ff */
[----:B------:R-:W-:-:S03]  /*14f0*/  SHF.R.U32.HI R19, RZ, 0x6, R29 ;  /* 0x00000006ff137819 */ /* 0x000fc6000001161d */
[----:B------:R-:W0:Y:S01]  /*1500*/  I2F.RP R9, R21 ;  /* 0x0000001500097306 */ /* 0x000e220000209400 */
[----:B------:R-:W-:-:S04]  /*1510*/  SGXT.U32 R19, R19, 0x1 ;  /* 0x000000011313781a */ /* 0x000fc80000000000 */
[----:B------:R-:W-:-:S03]  /*1520*/  LOP3.LUT R19, R28, R19, RZ, 0xfc, !PT ;  /* 0x000000131c137212 */ /* 0x000fc600078efcff */
[----:B-1----:R-:W1:Y:S01]  /*1530*/  MUFU.RCP R2, R2 ;  /* 0x0000000200027308 */ /* 0x002e620000001000 */
[C---:B------:R-:W-:Y:S02]  /*1540*/  LOP3.LUT R13, R19.reuse, 0x1fe, RZ, 0xfc, !PT ;  /* 0x000001fe130d7812 */ /* 0x040fe400078efcff */
[----:B------:R-:W-:Y:S02]  /*1550*/  LOP3.LUT R16, R19, 0x1f4, RZ, 0xfc, !PT ;  /* 0x000001f413107812 */ /* 0x000fe400078efcff */
[----:B------:R-:W-:Y:S02]  /*1560*/  IABS R12, R13 ;  /* 0x0000000d000c7213 */ /* 0x000fe40000000000 */
[----:B------:R-:W-:Y:S01]  /*1570*/  ISETP.GE.AND P2, PT, R13, RZ, PT ;  /* 0x000000ff0d00720c */ /* 0x000fe20003f46270 */
[----:B0-----:R-:W0:Y:S01]  /*1580*/  MUFU.RCP R9, R9 ;  /* 0x0000000900097308 */ /* 0x001e220000001000 */
[----:B------:R-:W-:Y:S02]  /*1590*/  IABS R13, R16 ;  /* 0x00000010000d7213 */ /* 0x000fe40000000000 */
[----:B-1----:R-:W-:-:S02]  /*15a0*/  IADD3 R6, R2, 0xffffffe, RZ ;  /* 0x0ffffffe02067810 */ /* 0x002fc40007ffe0ff */
[----:B------:R-:W-:Y:S01]  /*15b0*/  LEA.HI R2, R11, R8, RZ, 0x6 ;  /* 0x000000080b027211 */ /* 0x000fe200078f30ff */
[----:B------:R-:W-:Y:S02]  /*15c0*/  IMAD.SHL.U32 R11, R29, 0x2, RZ ;  /* 0x000000021d0b7824 */ /* 0x000fe400078e00ff */
[----:B------:R-:W1:Y:S01]  /*15d0*/  F2I.FTZ.U32.TRUNC.NTZ R7, R6 ;  /* 0x0000000600077305 */ /* 0x000e62000021f000 */
[----:B------:R-:W-:Y:S01]  /*15e0*/  IMAD R8, R0, 0x110, RZ ;  /* 0x0000011000087824 */ /* 0x000fe200078e02ff */
[----:B------:R2:W-:Y:S01]  /*15f0*/  STL [R1+0x594], R2 ;  /* 0x0005940201007387 */ /* 0x0005e20000100800 */
[----:B0-----:R-:W-:-:S03]  /*1600*/  IADD3 R4, R9, 0xffffffe, RZ ;  /* 0x0ffffffe09047810 */ /* 0x001fc60007ffe0ff */
[----:B------:R-:W-:Y:S02]  /*1610*/  LOP3.LUT R8, R8, 0x10, R11, 0x78, !PT ;  /* 0x0000001008087812 */ /* 0x000fe400078e780b */
[----:B------:R-:W0:Y:S03]  /*1620*/  F2I.FTZ.U32.TRUNC.NTZ R5, R4 ;  /* 0x0000000400057305 */ /* 0x000e26000021f000 */
[----:B------:R3:W-:Y:S01]  /*1630*/  STL [R1+0x3cc], R8 ;  /* 0x0003cc0801007387 */ /* 0x0007e20000100800 */
[----:B--2---:R-:W-:-:S03]  /*1640*/  IMAD.SHL.U32 R2, R0, 0x10, RZ ;  /* 0x0000001000027824 */ /* 0x004fc600078e00ff */
[----:B------:R-:W-:Y:S01]  /*1650*/  STL [R1+0x17a4], R28 ;  /* 0x0017a41c01007387 */ /* 0x000fe20000100800 */
[----:B-1----:R-:W-:Y:S01]  /*1660*/  IMAD.MOV R6, RZ, RZ, -R7 ;  /* 0x000000ffff067224 */ /* 0x002fe200078e0a07 */
[----:B------:R-:W-:-:S03]  /*1670*/  LOP3.LUT R2, R2, 0x30, R11, 0x78, !PT ;  /* 0x0000003002027812 */ /* 0x000fc600078e780b */
[----:B------:R-:W-:Y:S01]  /*1680*/  IMAD R9, R6, R3, RZ ;  /* 0x0000000306097224 */ /* 0x000fe200078e02ff */
[----:B---3--:R-:W-:Y:S01]  /*1690*/  LOP3.LUT R8, R29, 0x3f, RZ, 0xc0, !PT ;  /* 0x0000003f1d087812 */ /* 0x008fe200078ec0ff */
[----:B------:R-:W-:Y:S01]  /*16a0*/  IMAD.MOV.U32 R6, RZ, RZ, RZ ;  /* 0x000000ffff067224 */ /* 0x000fe200078e00ff */
[----:B------:R-:W-:Y:S01]  /*16b0*/  LOP3.LUT R11, R19, 0x1fc, RZ, 0xfc, !PT ;  /* 0x000001fc130b7812 */ /* 0x000fe200078efcff */
[----:B0-----:R-:W-:Y:S02]  /*16c0*/  IMAD.MOV R4, RZ, RZ, -R5 ;  /* 0x000000ffff047224 */ /* 0x001fe400078e0a05 */
[----:B------:R-:W-:Y:S01]  /*16d0*/  IMAD.HI.U32 R7, R7, R9, R6 ;  /* 0x0000000907077227 */ /* 0x000fe200078e0006 */
[----:B------:R-:W-:Y:S02]  /*16e0*/  IABS R6, R10 ;  /* 0x0000000a00067213 */ /* 0x000fe40000000000 */
[----:B------:R-:W-:Y:S01]  /*16f0*/  ISETP.GE.AND P0, PT, R11, RZ, PT ;  /* 0x000000ff0b00720c */ /* 0x000fe20003f06270 */
[----:B------:R-:W-:-:S02]  /*1700*/  IMAD R23, R4, R21, RZ ;  /* 0x0000001504177224 */ /* 0x000fc400078e02ff */
[----:B------:R-:W-:Y:S02]  /*1710*/  IMAD.MOV.U32 R4, RZ, RZ, RZ ;  /* 0x000000ffff047224 */ /* 0x000fe400078e00ff */
[----:B------:R-:W-:Y:S02]  /*1720*/  IMAD.SHL.U32 R9, R29, 0x20, RZ ;  /* 0x000000201d097824 */ /* 0x000fe400078e00ff */
[----:B------:R-:W-:Y:S01]  /*1730*/  IMAD.HI.U32 R23, R5, R23, R4 ;  /* 0x0000001705177227 */ /* 0x000fe200078e0004 */
[----:B------:R-:W-:Y:S02]  /*1740*/  SHF.R.S32.HI R5, RZ, 0x6, R29 ;  /* 0x00000006ff057819 */ /* 0x000fe4000001141d */
[----:B------:R0:W-:Y:S01]  /*1750*/  STL [R1+0x17a0], R9 ;  /* 0x0017a00901007387 */ /* 0x0001e20000100800 */
[----:B------:R-:W-:Y:S01]  /*1760*/  IMAD.SHL.U32 R10, R8, 0x2, RZ ;  /* 0x00000002080a7824 */ /* 0x000fe200078e00ff */
[----:B------:R-:W-:Y:S01]  /*1770*/  SGXT R5, R5, 0x1 ;  /* 0x000000010505781a */ /* 0x000fe20000000200 */
[----:B------:R-:W-:Y:S01]  /*1780*/  IMAD.HI.U32 R7, R7, R6, RZ ;  /* 0x0000000607077227 */ /* 0x000fe200078e00ff */
[----:B------:R-:W-:-:S02]  /*1790*/  IABS R4, R11 ;  /* 0x0000000b00047213 */ /* 0x000fc40000000000 */
[----:B------:R-:W-:Y:S01]  /*17a0*/  LOP3.LUT R11, R19, 0x1f6, RZ, 0xfc, !PT ;  /* 0x000001f6130b7812 */ /* 0x000fe200078efcff */
[----:B------:R-:W-:Y:S01]  /*17b0*/  IMAD.HI.U32 R8, R23, R12, RZ ;  /* 0x0000000c17087227 */ /* 0x000fe200078e00ff */
[----:B0-----:R-:W-:-:S03]  /*17c0*/  LOP3.LUT R9, R9, 0xc00, RZ, 0xc0, !PT ;  /* 0x00000c0009097812 */ /* 0x001fc600078ec0ff */
[----:B------:R-:W-:Y:S02]  /*17d0*/  IMAD.MOV R7, RZ, RZ, -R7 ;  /* 0x000000ffff077224 */ /* 0x000fe400078e0a07 */
[----:B------:R-:W-:Y:S02]  /*17e0*/  IMAD.MOV R8, RZ, RZ, -R8 ;  /* 0x000000ffff087224 */ /* 0x000fe400078e0a08 */
[----:B------:R-:W-:Y:S01]  /*17f0*/  IMAD R9, R0, 0x80, R9 ;  /* 0x0000008000097824 */ /* 0x000fe200078e0209 */
[----:B------:R-:W-:Y:S01]  /*1800*/  LOP3.LUT R0, R10, 0x90, R5, 0x78, !PT ;  /* 0x000000900a007812 */ /* 0x000fe200078e7805 */
[----:B------:R-:W-:Y:S01]  /*1810*/  IMAD R12, R21, R8, R12 ;  /* 0x00000008150c7224 */ /* 0x000fe200078e020c */
[----:B------:R-:W-:Y:S01]  /*1820*/  IABS R8, R11 ;  /* 0x0000000b00087213 */ /* 0x000fe20000000000 */
[----:B------:R-:W-:Y:S02]  /*1830*/  IMAD.IADD R2, R9, 0x1, R2 ;  /* 0x0000000109027824 */ /* 0x000fe400078e0202 */
[----:B------:R0:W-:Y:S01]  /*1840*/  STL [R1+0x17a8], R0 ;  /* 0x0017a80001007387 */ /* 0x0001e20000100800 */
[----:B------:R-:W-:Y:S01]  /*1850*/  ISETP.GT.U32.AND P5, PT, R21, R12, PT ;  /* 0x0000000c1500720c */ /* 0x000fe20003fa4070 */
[----:B------:R-:W-:-:S02]  /*1860*/  IMAD.HI.U32 R5, R23, R4, RZ ;  /* 0x0000000417057227 */ /* 0x000fc400078e00ff */
[----:B------:R1:W-:Y:S02]  /*1870*/  STL [R1+0xd54], R2 ;  /* 0x000d540201007387 */ /* 0x0003e40000100800 */
[----:B0-----:R-:W-:Y:S02]  /*1880*/  IMAD R0, R3, R7, R6 ;  /* 0x0000000703007224 */ /* 0x001fe400078e0206 */
[----:B------:R-:W-:-:S03]  /*1890*/  IMAD.HI.U32 R7, R23, R8, RZ ;  /* 0x0000000817077227 */ /* 0x000fc600078e00ff */
[----:B------:R-:W-:Y:S01]  /*18a0*/  ISETP.GT.U32.AND P4, PT, R3, R0, PT ;  /* 0x000000000300720c */ /* 0x000fe20003f84070 */
[----:B-1----:R-:W-:Y:S01]  /*18b0*/  IMAD.MOV R2, RZ, RZ, -R5 ;  /* 0x000000ffff027224 */ /* 0x002fe200078e0a05 */
[----:B------:R-:W-:Y:S01]  /*18c0*/  LOP3.LUT R5, R19, 0x1fa, RZ, 0xfc, !PT ;  /* 0x000001fa13057812 */ /* 0x000fe200078efcff */
[----:B------:R-:W-:Y:S02]  /*18d0*/  @!P5 IMAD.IADD R12, R12, 0x1, -R21 ;  /* 0x000000010c0cd824 */ /* 0x000fe400078e0a15 */
[----:B------:R-:W-:Y:S01]  /*18e0*/  IMAD R2, R21, R2, R4 ;  /* 0x0000000215027224 */ /* 0x000fe200078e0204 */
[----:B------:R-:W-:Y:S01]  /*18f0*/  LOP3.LUT R4, R19, 0x1f8, RZ, 0xfc, !PT ;  /* 0x000001f813047812 */ /* 0x000fe200078efcff */
[----:B------:R-:W-:Y:S01]  /*1900*/  IMAD.MOV R7, RZ, RZ, -R7 ;  /* 0x000000ffff077224 */ /* 0x000fe200078e0a07 */
[----:B------:R-:W-:Y:S02]  /*1910*/  IABS R10, R5 ;  /* 0x00000005000a7213 */ /* 0x000fe40000000000 */
[----:B------:R-:W-:Y:S01]  /*1920*/  ISETP.GE.AND P1, PT, R4, RZ, PT ;  /* 0x000000ff0400720c */ /* 0x000fe20003f26270 */
[----:B------:R-:W-:Y:S01]  /*1930*/  IMAD R8, R21, R7, R8 ;  /* 0x0000000715087224 */ /* 0x000fe200078e0208 */
[----:B------:R-:W-:Y:S01]  /*1940*/  IABS R6, R4 ;  /* 0x0000000400067213 */ /* 0x000fe20000000000 */
[----:B------:R-:W-:Y:S01]  /*1950*/  @!P4 IMAD.IADD R0, R0, 0x1, -R3 ;  /* 0x000000010000c824 */ /* 0x000fe200078e0a03 */
[----:B------:R-:W-:Y:S01]  /*1960*/  ISETP.GE.AND P3, PT, R5, RZ, PT ;  /* 0x000000ff0500720c */ /* 0x000fe20003f66270 */
[----:B------:R-:W-:Y:S01]  /*1970*/  IMAD.HI.U32 R4, R23, R10, RZ ;  /* 0x0000000a17047227 */ /* 0x000fe200078e00ff */
[----:B------:R-:W-:-:S02]  /*1980*/  ISETP.GT.U32.AND P6, PT, R21, R12, PT ;  /* 0x0000000c1500720c */ /* 0x000fc40003fc4070 */
[----:B------:R-:W-:Y:S01]  /*1990*/  ISETP.GT.U32.AND P4, PT, R3, R0, PT ;  /* 0x000000000300720c */ /* 0x000fe20003f84070 */
[----:B------:R-:W-:Y:S01]  /*19a0*/  IMAD.HI.U32 R5, R23, R6, RZ ;  /* 0x0000000617057227 */ /* 0x000fe200078e00ff */
[----:B------:R-:W-:Y:S02]  /*19b0*/  ISETP.GT.U32.AND P5, PT, R21, R2, PT ;  /* 0x000000021500720c */ /* 0x000fe40003fa4070 */
[----:B------:R-:W-:Y:S01]  /*19c0*/  LOP3.LUT R7, R19, 0x1f0, RZ, 0xfc, !PT ;  /* 0x000001f013077812 */ /* 0x000fe200078efcff */
[----:B------:R-:W-:Y:S02]  /*19d0*/  IMAD.MOV R9, RZ, RZ, -R4 ;  /* 0x000000ffff097224 */ /* 0x000fe400078e0a04 */
[----:B------:R-:W-:Y:S01]  /*19e0*/  IMAD.MOV R5, RZ, RZ, -R5 ;  /* 0x000000ffff057224 */ /* 0x000fe200078e0a05 */
[----:B------:R-:W-:Y:S01]  /*19f0*/  IABS R15, R7 ;  /* 0x00000007000f7213 */ /* 0x000fe20000000000 */
[C---:B------:R-:W-:Y:S02]  /*1a00*/  IMAD R10, R21.reuse, R9, R10 ;  /* 0x00000009150a7224 */ /* 0x040fe400078e020a */
[----:B------:R-:W-:-:S02]  /*1a10*/  IMAD R9, R21, R5, R6 ;  /* 0x0000000515097224 */ /* 0x000fc400078e0206 */
[----:B------:R-:W-:Y:S01]  /*1a20*/  @!P4 IMAD.IADD R0, R0, 0x1, -R3 ;  /* 0x000000010000c824 */ /* 0x000fe200078e0a03 */
[C---:B------:R-:W-:Y:S01]  /*1a30*/  ISETP.GT.U32.AND P4, PT, R21.reuse, R10, PT ;  /* 0x0000000a1500720c */ /* 0x040fe20003f84070 */
[--C-:B------:R-:W-:Y:S01]  /*1a40*/  @!P6 IMAD.IADD R12, R12, 0x1, -R21.reuse ;  /* 0x000000010c0ce824 */ /* 0x100fe200078e0a15 */
[C---:B------:R-:W-:Y:S01]  /*1a50*/  ISETP.GT.U32.AND P6, PT, R21.reuse, R9, PT ;  /* 0x000000091500720c */ /* 0x040fe20003fc4070 */
[----:B------:R-:W-:Y:S01]  /*1a60*/  @!P5 IMAD.IADD R2, R2, 0x1, -R21 ;  /* 0x000000010202d824 */ /* 0x000fe200078e0a15 */
[----:B------:R-:W-:Y:S01]  /*1a70*/  ISETP.GT.U32.AND P5, PT, R21, R8, PT ;  /* 0x000000081500720c */ /* 0x000fe20003fa4070 */
[----:B------:R-:W-:Y:S01]  /*1a80*/  IMAD.MOV.U32 R4, RZ, RZ, R13 ;  /* 0x000000ffff047224 */ /* 0x000fe200078e000d */
[----:B------:R-:W-:Y:S01]  /*1a90*/  LOP3.LUT R13, R19, 0x1f2, RZ, 0xfc, !PT ;  /* 0x000001f2130d7812 */ /* 0x000fe200078efcff */
[----:B------:R0:W-:Y:S02]  /*1aa0*/  STL [R1+0x590], R0 ;  /* 0x0005900001007387 */ /* 0x0001e40000100800 */
[----:B------:R-:W-:Y:S01]  /*1ab0*/  IMAD.HI.U32 R3, R23, R4, RZ ;  /* 0x0000000417037227 */ /* 0x000fe200078e00ff */
[----:B------:R-:W-:-:S03]  /*1ac0*/  IABS R6, R13 ;  /* 0x0000000d00067213 */ /* 0x000fc60000000000 */
[--C-:B------:R-:W-:Y:S01]  /*1ad0*/  @!P4 IMAD.IADD R10, R10, 0x1, -R21.reuse ;  /* 0x000000010a0ac824 */ /* 0x100fe200078e0a15 */
[----:B------:R-:W-:Y:S01]  /*1ae0*/  ISETP.GT.U32.AND P4, PT, R21, R2, PT ;  /* 0x000000021500720c */ /* 0x000fe20003f84070 */
[----:B------:R-:W-:Y:S02]  /*1af0*/  @!P6 IMAD.IADD R9, R9, 0x1, -R21 ;  /* 0x000000010909e824 */ /* 0x000fe400078e0a15 */
[----:B------:R-:W-:Y:S01]  /*1b00*/  IMAD.MOV R3, RZ, RZ, -R3 ;  /* 0x000000ffff037224 */ /* 0x000fe200078e0a03 */
[C---:B------:R-:W-:Y:S01]  /*1b10*/  ISETP.GT.U32.AND P6, PT, R21.reuse, R10, PT ;  /* 0x0000000a1500720c */ /* 0x040fe20003fc4070 */
[----:B------:R-:W-:Y:S01]  /*1b20*/  @!P5 IMAD.IADD R8, R8, 0x1, -R21 ;  /* 0x000000010808d824 */ /* 0x000fe200078e0a15 */
[C---:B------:R-:W-:Y:S01]  /*1b30*/  ISETP.GT.U32.AND P5, PT, R21.reuse, R9, PT ;  /* 0x000000091500720c */ /* 0x040fe20003fa4070 */
[----:B------:R-:W-:Y:S01]  /*1b40*/  IMAD R5, R21, R3, R4 ;  /* 0x0000000315057224 */ /* 0x000fe200078e0204 */
[----:B------:R-:W-:Y:S01]  /*1b50*/  LOP3.LUT R4, R19, 0x1ee, RZ, 0xfc, !PT ;  /* 0x000001ee13047812 */ /* 0x000fe200078efcff */
[----:B------:R-:W-:-:S03]  /*1b60*/  IMAD.HI.U32 R3, R23, R6, RZ ;  /* 0x0000000617037227 */ /* 0x000fc600078e00ff */
[----:B------:R-:W-:Y:S01]  /*1b70*/  IABS R14, R4 ;  /* 0x00000004000e7213 */ /* 0x000fe20000000000 */
[----:B0-----:R-:W-:Y:S02]  /*1b80*/  IMAD.MOV.U32 R0, RZ, RZ, R12 ;  /* 0x000000ffff007224 */ /* 0x001fe400078e000c */
[----:B------:R-:W-:Y:S02]  /*1b90*/  IMAD.MOV R3, RZ, RZ, -R3 ;  /* 0x000000ffff037224 */ /* 0x000fe400078e0a03 */
[--C-:B------:R-:W-:Y:S01]  /*1ba0*/  @!P6 IMAD.IADD R10, R10, 0x1, -R21.reuse ;  /* 0x000000010a0ae824 */ /* 0x100fe200078e0a15 */
[----:B------:R-:W-:Y:S01]  /*1bb0*/  ISETP.GE.AND P6, PT, R11, RZ, PT ;  /* 0x000000ff0b00720c */ /* 0x000fe20003fc6270 */
[----:B------:R-:W-:Y:S01]  /*1bc0*/  @!P2 IMAD.MOV R0, RZ, RZ, -R0 ;  /* 0x000000ffff00a224 */ /* 0x000fe200078e0a00 */
[C---:B------:R-:W-:Y:S01]  /*1bd0*/  ISETP.GT.U32.AND P2, PT, R21.reuse, R8, PT ;  /* 0x000000081500720c */ /* 0x040fe20003f44070 */
[----:B------:R-:W-:Y:S01]  /*1be0*/  IMAD R11, R21, R3, R6 ;  /* 0x00000003150b7224 */ /* 0x000fe200078e0206 */
[----:B------:R-:W-:Y:S01]  /*1bf0*/  LOP3.LUT R6, R19, 0x1ec, RZ, 0xfc, !PT ;  /* 0x000001ec13067812 */ /* 0x000fe200078efcff */
[--C-:B------:R-:W-:Y:S01]  /*1c00*/  @!P4 IMAD.IADD R2, R2, 0x1, -R21.reuse ;  /* 0x000000010202c824 */ /* 0x100fe200078e0a15 */
[----:B------:R-:W-:Y:S01]  /*1c10*/  ISETP.GT.U32.AND P4, PT, R21, R5, PT ;  /* 0x000000051500720c */ /* 0x000fe20003f84070 */
[----:B------:R-:W-:Y:S01]  /*1c20*/  @!P5 IMAD.IADD R9, R9, 0x1, -R21 ;  /* 0x000000010909d824 */ /* 0x000fe200078e0a15 */
[----:B------:R-:W-:Y:S01]  /*1c30*/  ISETP.GT.U32.AND P5, PT, R21, R11, PT ;  /* 0x0000000b1500720c */ /* 0x000fe20003fa4070 */
[----:B------:R0:W-:Y:S01]  /*1c40*/  STL [R1+0x98], R0 ;  /* 0x0000980001007387 */ /* 0x0001e20000100800 */
[----:B------:R-:W-:-:S02]  /*1c50*/  IMAD.MOV.U32 R17, RZ, RZ, R2 ;  /* 0x000000ffff117224 */ /* 0x000fc400078e0002 */
[----:B------:R-:W-:-:S04]  /*1c60*/  IMAD.HI.U32 R3, R23, R14, RZ ;  /* 0x0000000e17037227 */ /* 0x000fc800078e00ff */
[----:B------:R-:W-:Y:S01]  /*1c70*/  @!P2 IMAD.IADD R8, R8, 0x1, -R21 ;  /* 0x000000010808a824 */ /* 0x000fe200078e0a15 */
[----:B------:R-:W-:Y:S01]  /*1c80*/  ISETP.GE.AND P2, PT, R16, RZ, PT ;  /* 0x000000ff1000720c */ /* 0x000fe20003f46270 */
[----:B------:R-:W-:Y:S01]  /*1c90*/  @!P0 IMAD.MOV R17, RZ, RZ, -R17 ;  /* 0x000000ffff118224 */ /* 0x000fe200078e0a11 */
[----:B------:R-:W-:Y:S01]  /*1ca0*/  IABS R16, R6 ;  /* 0x0000000600107213 */ /* 0x000fe20000000000 */
[----:B0-----:R-:W-:Y:S02]  /*1cb0*/  IMAD.MOV.U32 R0, RZ, RZ, R10 ;  /* 0x000000ffff007224 */ /* 0x001fe400078e000a */
[--C-:B------:R-:W-:Y:S01]  /*1cc0*/  @!P4 IMAD.IADD R5, R5, 0x1, -R21.reuse ;  /* 0x000000010505c824 */ /* 0x100fe200078e0a15 */
[----:B------:R-:W-:Y:S01]  /*1cd0*/  ISETP.GE.AND P4, PT, R13, RZ, PT ;  /* 0x000000ff0d00720c */ /* 0x000fe20003f86270 */
[----:B------:R-:W-:Y:S01]  /*1ce0*/  @!P5 IMAD.IADD R11, R11, 0x1, -R21 ;  /* 0x000000010b0bd824 */ /* 0x000fe200078e0a15 */
[----:B------:R-:W-:Y:S01]  /*1cf0*/  STL [R1+0x78], R17 ;  /* 0x0000781101007387 */ /* 0x000fe20000100800 */
[----:B------:R-:W-:Y:S01]  /*1d00*/  IMAD.MOV.U32 R13, RZ, RZ, R16 ;  /* 0x000000ffff0d7224 */ /* 0x000fe200078e0010 */
[C---:B------:R-:W-:Y:S01]  /*1d10*/  ISETP.GT.U32.AND P0, PT, R21.reuse, R5, PT ;  /* 0x000000051500720c */ /* 0x040fe20003f04070 */
[----:B------:R-:W-:Y:S01]  /*1d20*/  @!P3 IMAD.MOV R0, RZ, RZ, -R0 ;  /* 0x000000ffff00b224 */ /* 0x000fe200078e0a00 */
[----:B------:R-:W-:Y:S01]  /*1d30*/  ISETP.GT.U32.AND P5, PT, R21, R11, PT ;  /* 0x0000000b1500720c */ /* 0x000fe20003fa4070 */
[----:B------:R-:W-:-:S02]  /*1d40*/  IMAD.MOV R3, RZ, RZ, -R3 ;  /* 0x000000ffff037224 */ /* 0x000fc400078e0a03 */
[----:B------:R-:W-:Y:S01]  /*1d50*/  IMAD.HI.U32 R2, R23, R13, RZ ;  /* 0x0000000d17027227 */ /* 0x000fe200078e00ff */
[----:B------:R0:W-:Y:S03]  /*1d60*/  STL [R1+0x70], R0 ;  /* 0x0000700001007387 */ /* 0x0001e60000100800 */
[----:B------:R-:W-:Y:S01]  /*1d70*/  IMAD R14, R21, R3, R14 ;  /* 0x00000003150e7224 */ /* 0x000fe200078e020e */
[----:B------:R-:W-:Y:S01]  /*1d80*/  LOP3.LUT R3, R19, 0x1ea, RZ, 0xfc, !PT ;  /* 0x000001ea13037812 */ /* 0x000fe200078efcff */
[----:B------:R-:W-:Y:S02]  /*1d90*/  IMAD.MOV R2, RZ, RZ, -R2 ;  /* 0x000000ffff027224 */ /* 0x000fe400078e0a02 */
[----:B------:R-:W-:Y:S01]  /*1da0*/  IMAD.HI.U32 R12, R23, R15, RZ ;  /* 0x0000000f170c7227 */ /* 0x000fe200078e00ff */
[----:B------:R-:W-:-:S03]  /*1db0*/  IABS R10, R3 ;  /* 0x00000003000a7213 */ /* 0x000fc60000000000 */
[----:B0-----:R-:W-:Y:S02]  /*1dc0*/  IMAD.MOV.U32 R0, RZ, RZ, R8 ;  /* 0x000000ffff007224 */ /* 0x001fe400078e0008 */
[----:B------:R-:W-:Y:S01]  /*1dd0*/  IMAD R13, R21, R2, R13 ;  /* 0x00000002150d7224 */ /* 0x000fe200078e020d */
[----:B------:R-:W-:Y:S01]  /*1de0*/  LOP3.LUT R2, R19, 0x1e4, RZ, 0xfc, !PT ;  /* 0x000001e413027812 */ /* 0x000fe200078efcff */
[----:B------:R-:W-:Y:S01]  /*1df0*/  @!P6 IMAD.MOV R0, RZ, RZ, -R0 ;  /* 0x000000ffff00e224 */ /* 0x000fe200078e0a00 */
[----:B------:R-:W-:Y:S01]  /*1e00*/  ISETP.GT.U32.AND P6, PT, R21, R14, PT ;  /* 0x0000000e1500720c */ /* 0x000fe20003fc4070 */
[----:B------:R-:W-:Y:S02]  /*1e10*/  IMAD.MOV R12, RZ, RZ, -R12 ;  /* 0x000000ffff0c7224 */ /* 0x000fe400078e0a0c */
[----:B------:R-:W-:Y:S01]  /*1e20*/  @!P5 IMAD.IADD R11, R11, 0x1, -R21 ;  /* 0x000000010b0bd824 */ /* 0x000fe200078e0a15 */
[C---:B------:R-:W-:Y:S01]  /*1e30*/  ISETP.GT.U32.AND P5, PT, R21.reuse, R13, PT ;  /* 0x0000000d1500720c */ /* 0x040fe20003fa4070 */
[----:B------:R-:W-:-:S02]  /*1e40*/  IMAD R15, R21, R12, R15 ;  /* 0x0000000c150f7224 */ /* 0x000fc400078e020f */
[----:B------:R-:W-:Y:S01]  /*1e50*/  @!P1 IMAD.MOV R9, RZ, RZ, -R9 ;  /* 0x000000ffff099224 */ /* 0x000fe200078e0a09 */
[----:B------:R-:W-:Y:S01]  /*1e60*/  ISETP.GE.AND P1, PT, R7, RZ, PT ;  /* 0x000000ff0700720c */ /* 0x000fe20003f26270 */
[----:B------:R-:W-:Y:S01]  /*1e70*/  @!P0 IMAD.IADD R5, R5, 0x1, -R21 ;  /* 0x0000000105058824 */ /* 0x000fe200078e0a15 */
[----:B------:R-:W-:Y:S01]  /*1e80*/  ISETP.GT.U32.AND P3, PT, R21, R15, PT ;  /* 0x0000000f1500720c */ /* 0x000fe20003f64070 */
[----:B------:R-:W-:Y:S01]  /*1e90*/  IMAD.MOV.U32 R17, RZ, RZ, R11 ;  /* 0x000000ffff117224 */ /* 0x000fe200078e000b */
[----:B------:R-:W-:Y:S01]  /*1ea0*/  STL [R1+0x5c], R9 ;  /* 0x00005c0901007387 */ /* 0x000fe20000100800 */
[----:B------:R-:W-:Y:S01]  /*1eb0*/  @!P6 IMAD.IADD R14, R14, 0x1, -R21 ;  /* 0x000000010e0ee824 */ /* 0x000fe200078e0a15 */
[----:B------:R-:W-:Y:S01]  /*1ec0*/  ISETP.GE.AND P0, PT, R4, RZ, PT ;  /* 0x000000ff0400720c */ /* 0x000fe20003f06270 */
[----:B------:R-:W-:Y:S01]  /*1ed0*/  @!P4 IMAD.MOV R17, RZ, RZ, -R17 ;  /* 0x000000ffff11c224 */ /* 0x000fe200078e0a11 */
[----:B------:R0:W-:Y:S01]  /*1ee0*/  STL [R1+0x20], R0 ;  /* 0x0000200001007387 */ /* 0x0001e20000100800 */
[----:B------:R-:W-:Y:S01]  /*1ef0*/  LOP3.LUT R4, R19, 0x1e8, RZ, 0xfc, !PT ;  /* 0x000001e813047812 */ /* 0x000fe200078efcff */
[----:B------:R-:W-:Y:S01]  /*1f00*/  @!P5 IMAD.IADD R13, R13, 0x1, -R21 ;  /* 0x000000010d0dd824 */ /* 0x000fe200078e0a15 */
[----:B------:R-:W-:-:S04]  /*1f10*/  LOP3.LUT R7, R19, 0x1e6, RZ, 0xfc, !PT ;  /* 0x000001e613077812 */ /* 0x000fc800078efcff */
[----:B------:R-:W-:Y:S01]  /*1f20*/  @!P3 IMAD.IADD R15, R15, 0x1, -R21 ;  /* 0x000000010f0fb824 */ /* 0x000fe200078e0a15 */
[C---:B------:R-:W-:Y:S01]  /*1f30*/  ISETP.GT.U32.AND P5, PT, R21.reuse, R13, PT ;  /* 0x0000000d1500720c */ /* 0x040fe20003fa4070 */
[----:B0-----:R-:W-:Y:S01]  /*1f40*/  IMAD.MOV.U32 R0, RZ, RZ, R5 ;  /* 0x000000ffff007224 */ /* 0x001fe200078e0005 */
[----:B------:R-:W-:Y:S02]  /*1f50*/  IABS R5, R4 ;  /* 0x0000000400057213 */ /* 0x000fe40000000000 */
[----:B------:R-:W-:Y:S01]  /*1f60*/  ISETP.GE.AND P3, PT, R6, RZ, PT ;  /* 0x000000ff0600720c */ /* 0x000fe20003f66270 */
[----:B------:R-:W-:Y:S01]  /*1f70*/  @!P2 IMAD.MOV R0, RZ, RZ, -R0 ;  /* 0x000000ffff00a224 */ /* 0x000fe200078e0a00 */
[----:B------:R-:W-:Y:S01]  /*1f80*/  ISETP.GT.U32.AND P2, PT, R21, R14, PT ;  /* 0x0000000e1500720c */ /* 0x000fe20003f44070 */
[----:B------:R-:W-:Y:S01]  /*1f90*/  IMAD.HI.U32 R8, R23, R5, RZ ;  /* 0x0000000517087227 */ /* 0x000fe200078e00ff */
[----:B------:R-:W-:Y:S02]  /*1fa0*/  ISETP.GT.U32.AND P6, PT, R21, R15, PT ;  /* 0x0000000f1500720c */ /* 0x000fe40003fc4070 */
[----:B------:R-:W-:Y:S01]  /*1fb0*/  IABS R12, R7 ;  /* 0x00000007000c7213 */ /* 0x000fe20000000000 */
[----:B------:R-:W-:Y:S01]  /*1fc0*/  IMAD.MOV R8, RZ, RZ, -R8 ;  /* 0x000000ffff087224 */ /* 0x000fe200078e0a08 */
[----:B------:R0:W-:Y:S01]  /*1fd0*/  STL [R1+0x360], R0 ;  /* 0x0003600001007387 */ /* 0x0001e20000100800 */
[----:B------:R-:W-:-:S03]  /*1fe0*/  IMAD.HI.U32 R6, R23, R10, RZ ;  /* 0x0000000a17067227 */ /* 0x000fc600078e00ff */
[----:B------:R-:W-:Y:S01]  /*1ff0*/  STL [R1+0x364], R17 ;  /* 0x0003641101007387 */ /* 0x000fe20000100800 */
[----:B------:R-:W-:Y:S02]  /*2000*/  IMAD.MOV R6, RZ, RZ, -R6 ;  /* 0x000000ffff067224 */ /* 0x000fe400078e0a06 */
[----:B------:R-:W-:Y:S01]  /*2010*/  @!P2 IMAD.IADD R14, R14, 0x1, -R21 ;  /* 0x000000010e0ea824 */ /* 0x000fe200078e0a15 */
[----:B------:R-:W-:Y:S01]  /*2020*/  ISETP.GE.AND P2, PT, R3, RZ, PT ;  /* 0x000000ff0300720c */ /* 0x000fe20003f46270 */
[----:B------:R-:W-:Y:S01]  /*2030*/  IMAD R3, R21, R8, R5 ;  /* 0x0000000815037224 */ /* 0x000fe200078e0205 */
[----:B------:R-:W-:Y:S01]  /*2040*/  LOP3.LUT R5, R19, 0x1e2, RZ, 0xfc, !PT ;  /* 0x000001e213057812 */ /* 0x000fe200078efcff */
[--C-:B------:R-:W-:Y:S02]  /*2050*/  @!P5 IMAD.IADD R13, R13, 0x1, -R21.reuse ;  /* 0x000000010d0dd824 */ /* 0x100fe400078e0a15 */
[C---:B------:R-:W-:Y:S01]  /*2060*/  IMAD R10, R21.reuse, R6, R10 ;  /* 0x00000006150a7224 */ /* 0x040fe200078e020a */
[----:B------:R-:W-:Y:S01]  /*2070*/  ISETP.GT.U32.AND P5, PT, R21, R3, PT ;  /* 0x000000031500720c */ /* 0x000fe20003fa4070 */
[----:B------:R-:W-:Y:S01]  /*2080*/  @!P6 IMAD.IADD R15, R15, 0x1, -R21 ;  /* 0x000000010f0fe824 */ /* 0x000fe200078e0a15 */
[----:B------:R-:W-:Y:S01]  /*2090*/  IABS R8, R5 ;  /* 0x0000000500087213 */ /* 0x000fe20000000000 */
[----:B------:R-:W-:Y:S01]  /*20a0*/  IMAD.HI.U32 R16, R23, R12, RZ ;  /* 0x0000000c17107227 */ /* 0x000fe200078e00ff */
[----:B------:R-:W-:-:S02]  /*20b0*/  ISETP.GT.U32.AND P6, PT, R21, R10, PT ;  /* 0x0000000a1500720c */ /* 0x000fc40003fc4070 */
[----:B------:R-:W-:Y:S01]  /*20c0*/  IABS R6, R2 ;  /* 0x0000000200067213 */ /* 0x000fe20000000000 */
[----:B------:R-:W-:-:S04]  /*20d0*/  IMAD.HI.U32 R11, R23, R8, RZ ;  /* 0x00000008170b7227 */ /* 0x000fc800078e00ff */
[----:B0-----:R-:W-:Y:S02]  /*20e0*/  IMAD.MOV.U32 R0, RZ, RZ, R15 ;  /* 0x000000ffff007224 */ /* 0x001fe400078e000f */
[----:B------:R-:W-:Y:S02]  /*20f0*/  @!P5 IMAD.IADD R3, R3, 0x1, -R21 ;  /* 0x000000010303d824 */ /* 0x000fe400078e0a15 */
[----:B------:R-:W-:Y:S02]  /*2100*/  IMAD.MOV R11, RZ, RZ, -R11 ;  /* 0x000000ffff0b7224 */ /* 0x000fe400078e0a0b */
[----:B------:R-:W-:Y:S01]  /*2110*/  @!P6 IMAD.IADD R10, R10, 0x1, -R21 ;  /* 0x000000010a0ae824 */ /* 0x000fe200078e0a15 */
[C---:B------:R-:W-:Y:S01]  /*2120*/  ISETP.GT.U32.AND P5, PT, R21.reuse, R3, PT ;  /* 0x000000031500720c */ /* 0x040fe20003fa4070 */
[----:B------:R-:W-:Y:S01]  /*2130*/  @!P1 IMAD.MOV R0, RZ, RZ, -R0 ;  /* 0x000000ffff009224 */ /* 0x000fe200078e0a00 */
[----:B------:R-:W-:Y:S01]  /*2140*/  ISETP.GE.AND P6, PT, R4, RZ, PT ;  /* 0x000000ff0400720c */ /* 0x000fe20003fc6270 */
[----:B------:R-:W-:Y:S01]  /*2150*/  IMAD.MOV R16, RZ, RZ, -R16 ;  /* 0x000000ffff107224 */ /* 0x000fe200078e0a10 */
[----:B------:R-:W-:Y:S01]  /*2160*/  ISETP.GT.U32.AND P4, PT, R21, R10, PT ;  /* 0x0000000a1500720c */ /* 0x000fe20003f84070 */
[----:B------:R-:W-:Y:S01]  /*2170*/  @!P0 IMAD.MOV R14, RZ, RZ, -R14 ;  /* 0x000000ffff0e8224 */ /* 0x000fe200078e0a0e */
[----:B------:R-:W-:Y:S01]  /*2180*/  ISETP.GE.AND P0, PT, R7, RZ, PT ;  /* 0x000000ff0700720c */ /* 0x000fe20003f06270 */
[C---:B------:R-:W-:Y:S01]  /*2190*/  IMAD R7, R21.reuse, R11, R8 ;  /* 0x0000000b15077224 */ /* 0x040fe200078e0208 */
[----:B------:R0:W-:Y:S01]  /*21a0*/  STL [R1+0x368], R0 ;  /* 0x0003680001007387 */ /* 0x0001e20000100800 */
[----:B------:R-:W-:Y:S01]  /*21b0*/  IMAD R12, R21, R16, R12 ;  /* 0x00000010150c7224 */ /* 0x000fe200078e020c */
[----:B------:R-:W-:Y:S01]  /*21c0*/  LOP3.LUT R4, R19, 0x1e0, RZ, 0xfc, !PT ;  /* 0x000001e013047812 */ /* 0x000fe200078efcff */
[----:B------:R-:W-:Y:S01]  /*21d0*/  IMAD.HI.U32 R9, R23, R6, RZ ;  /* 0x0000000617097227 */ /* 0x000fe200078e00ff */
[----:B------:R-:W-:Y:S01]  /*21e0*/  STL [R1+0x36c], R14 ;  /* 0x00036c0e01007387 */ /* 0x000fe20000100800 */
[----:B------:R-:W-:-:S02]  /*21f0*/  LOP3.LUT R16, R19, 0x1b6, RZ, 0xfc, !PT ;  /* 0x000001b613107812 */ /* 0x000fc400078efcff */
[----:B------:R-:W-:Y:S01]  /*2200*/  @!P5 IMAD.IADD R3, R3, 0x1, -R21 ;  /* 0x000000010303d824 */ /* 0x000fe200078e0a15 */
[C---:B------:R-:W-:Y:S01]  /*2210*/  ISETP.GT.U32.AND P5, PT, R21.reuse, R7, PT ;  /* 0x000000071500720c */ /* 0x040fe20003fa4070 */
[----:B------:R-:W-:Y:S01]  /*2220*/  IMAD.MOV R9, RZ, RZ, -R9 ;  /* 0x000000ffff097224 */ /* 0x000fe200078e0a09 */
[----:B------:R-:W-:Y:S01]  /*2230*/  ISETP.GT.U32.AND P1, PT, R21, R12, PT ;  /* 0x0000000c1500720c */ /* 0x000fe20003f24070 */
[----:B0-----:R-:W-:Y:S01]  /*2240*/  IMAD.MOV.U32 R0, RZ, RZ, R13 ;  /* 0x000000ffff007224 */ /* 0x001fe200078e000d */
[----:B------:R-:W-:Y:S01]  /*2250*/  IABS R17, R16 ;  /* 0x0000001000117213 */ /* 0x000fe20000000000 */
[----:B------:R-:W-:Y:S01]  /*2260*/  @!P4 IMAD.IADD R10, R10, 0x1, -R21 ;  /* 0x000000010a0ac824 */ /* 0x000fe200078e0a15 */
[----:B------:R-:W-:Y:S01]  /*2270*/  ISETP.GE.AND P4, PT, R2, RZ, PT ;  /* 0x000000ff0200720c */ /* 0x000fe20003f86270 */
[----:B------:R-:W-:Y:S01]  /*2280*/  @!P3 IMAD.MOV R0, RZ, RZ, -R0 ;  /* 0x000000ffff00b224 */ /* 0x000fe200078e0a00 */
[----:B------:R-:W-:Y:S01]  /*2290*/  LOP3.LUT R2, R19, 0x1de, RZ, 0xfc, !PT ;  /* 0x000001de13027812 */ /* 0x000fe200078efcff */
[----:B------:R-:W-:Y:S01]  /*22a0*/  IMAD R6, R21, R9, R6 ;  /* 0x0000000915067224 */ /* 0x000fe200078e0206 */
[----:B------:R-:W-:Y:S01]  /*22b0*/  IABS R9, R4 ;  /* 0x0000000400097213 */ /* 0x000fe20000000000 */
[----:B------:R-:W-:Y:S01]  /*22c0*/  IMAD.HI.U32 R22, R23, R17, RZ ;  /* 0x0000001117167227 */ /* 0x000fe200078e00ff */
[----:B------:R0:W-:Y:S01]  /*22d0*/  STL [R1+0x394], R0 ;  /* 0x0003940001007387 */ /* 0x0001e20000100800 */
[----:B------:R-:W-:-:S02]  /*22e0*/  IABS R11, R2 ;  /* 0x00000002000b7213 */ /* 0x000fc40000000000 */
[----:B------:R-:W-:Y:S01]  /*22f0*/  ISETP.GT.U32.AND P3, PT, R21, R6, PT ;  /* 0x000000061500720c */ /* 0x000fe20003f64070 */
[--C-:B------:R-:W-:Y:S02]  /*2300*/  @!P5 IMAD.IADD R7, R7, 0x1, -R21.reuse ;  /* 0x000000010707d824 */ /* 0x100fe400078e0a15 */
[----:B------:R-:W-:Y:S01]  /*2310*/  @!P1 IMAD.IADD R12, R12, 0x1, -R21 ;  /* 0x000000010c0c9824 */ /* 0x000fe200078e0a15 */
[----:B------:R-:W-:Y:S01]  /*2320*/  ISETP.GE.AND P1, PT, R5, RZ, PT ;  /* 0x000000ff0500720c */ /* 0x000fe20003f26270 */
[----:B------:R-:W-:Y:S01]  /*2330*/  IMAD.HI.U32 R8, R23, R9, RZ ;  /* 0x0000000917087227 */ /* 0x000fe200078e00ff */
[----:B------:R-:W-:Y:S02]  /*2340*/  ISETP.GT.U32.AND P5, PT, R21, R7, PT ;  /* 0x000000071500720c */ /* 0x000fe40003fa4070 */
[----:B------:R-:W-:Y:S01]  /*2350*/  LOP3.LUT R5, R19, 0x1dc, RZ, 0xfc, !PT ;  /* 0x000001dc13057812 */ /* 0x000fe200078efcff */
[----:B0-----:R-:W-:Y:S02]  /*2360*/  IMAD.MOV.U32 R0, RZ, RZ, R10 ;  /* 0x000000ffff007224 */ /* 0x001fe400078e000a */
[----:B------:R-:W-:-:S02]  /*2370*/  IMAD.MOV R8, RZ, RZ, -R8 ;  /* 0x000000ffff087224 */ /* 0x000fc400078e0a08 */
[----:B------:R-:W-:Y:S01]  /*2380*/  @!P2 IMAD.MOV R0, RZ, RZ, -R0 ;  /* 0x000000ffff00a224 */ /* 0x000fe200078e0a00 */
[C---:B------:R-:W-:Y:S01]  /*2390*/  ISETP.GT.U32.AND P2, PT, R21.reuse, R12, PT ;  /* 0x0000000c1500720c */ /* 0x040fe20003f44070 */
[----:B------:R-:W-:Y:S02]  /*23a0*/  @!P3 IMAD.IADD R6, R6, 0x1, -R21 ;  /* 0x000000010606b824 */ /* 0x000fe400078e0a15 */
[----:B------:R-:W-:Y:S01]  /*23b0*/  IMAD R9, R21, R8, R9 ;  /* 0x0000000815097224 */ /* 0x000fe200078e0209 */
[----:B------:R0:W-:Y:S01]  /*23c0*/  STL [R1+0x3c0], R0 ;  /* 0x0003c00001007387 */ /* 0x0001e20000100800 */
[----:B------:R-:W-:Y:S01]  /*23d0*/  @!P5 IMAD.IADD R7, R7, 0x1, -R21 ;  /* 0x000000010707d824 */ /* 0x000fe200078e0a15 */
[----:B------:R-:W-:Y:S01]  /*23e0*/  ISETP.GT.U32.AND P3, PT, R21, R6, PT ;  /* 0x000000061500720c */ /* 0x000fe20003f64070 */
[----:B------:R-:W-:Y:S01]  /*23f0*/  IMAD.MOV R22, RZ, RZ, -R22 ;  /* 0x000000ffff167224 */ /* 0x000fe200078e0a16 */
[----:B------:R-:W-:-:S03]  /*2400*/  IABS R8, R5 ;  /* 0x0000000500087213 */ /* 0x000fc60000000000 */
[C---:B------:R-:W-:Y:S02]  /*2410*/  IMAD R17, R21.reuse, R22, R17 ;  /* 0x0000001615117224 */ /* 0x040fe400078e0211 */
[----:B------:R-:W-:Y:S01]  /*2420*/  @!P2 IMAD.IADD R12, R12, 0x1, -R21 ;  /* 0x000000010c0ca824 */ /* 0x000fe200078e0a15 */
[----:B------:R-:W-:Y:S01]  /*2430*/  ISETP.GT.U32.AND P2, PT, R21, R9, PT ;  /* 0x000000091500720c */ /* 0x000fe20003f44070 */
[----:B0-----:R-:W-:Y:S02]  /*2440*/  IMAD.MOV.U32 R0, RZ, RZ, R3 ;  /* 0x000000ffff007224 */ /* 0x001fe400078e0003 */
[----:B------:R-:W-:-:S04]  /*2450*/  IMAD.HI.U32 R3, R23, R11, RZ ;  /* 0x0000000b17037227 */ /* 0x000fc800078e00ff */
[----:B------:R-:W-:Y:S02]  /*2460*/  IMAD.MOV R3, RZ, RZ, -R3 ;  /* 0x000000ffff037224 */ /* 0x000fe400078e0a03 */
[----:B------:R-:W-:Y:S01]  /*2470*/  @!P6 IMAD.MOV R0, RZ, RZ, -R0 ;  /* 0x000000ffff00e224 */ /* 0x000fe200078e0a00 */
[----:B------:R-:W-:Y:S01]  /*2480*/  ISETP.GE.AND P6, PT, R4, RZ, PT ;  /* 0x000000ff0400720c */ /* 0x000fe20003fc6270 */
[----:B------:R-:W-:Y:S01]  /*2490*/  IMAD R11, R21, R3, R11 ;  /* 0x00000003150b7224 */ /* 0x000fe200078e020b */
[----:B------:R-:W-:Y:S01]  /*24a0*/  LOP3.LUT R3, R19, 0x1da, RZ, 0xfc, !PT ;  /* 0x000001da13037812 */ /* 0x000fe200078efcff */
[----:B------:R-:W-:Y:S01]  /*24b0*/  IMAD.HI.U32 R13, R23, R8, RZ ;  /* 0x00000008170d7227 */ /* 0x000fe200078e00ff */
[----:B------:R0:W-:Y:S01]  /*24c0*/  STL [R1+0x3c8], R0 ;  /* 0x0003c80001007387 */ /* 0x0001e20000100800 */
[----:B------:R-:W-:Y:S02]  /*24d0*/  LOP3.LUT R4, R19, 0x1d8, RZ, 0xfc, !PT ;  /* 0x000001d813047812 */ /* 0x000fe400078efcff */
[----:B------:R-:W-:Y:S01]  /*24e0*/  ISETP.GT.U32.AND P5, PT, R21, R11, PT ;  /* 0x0000000b1500720c */ /* 0x000fe20003fa4070 */
[----:B------:R-:W-:Y:S01]  /*24f0*/  @!P3 IMAD.IADD R6, R6, 0x1, -R21 ;  /* 0x000000010606b824 */ /* 0x000fe200078e0a15 */
[----:B------:R-:W-:Y:S01]  /*2500*/  ISETP.GE.AND P3, PT, R2, RZ, PT ;  /* 0x000000ff0200720c */ /* 0x000fe20003f66270 */
[----:B------:R-:W-:Y:S01]  /*2510*/  IMAD.MOV R13, RZ, RZ, -R13 ;  /* 0x000000ffff0d7224 */ /* 0x000fe200078e0a0d */
[----:B------:R-:W-:Y:S01]  /*2520*/  IABS R2, R3 ;  /* 0x0000000300027213 */ /* 0x000fe20000000000 */
[----:B------:R-:W-:Y:S01]  /*2530*/  @!P2 IMAD.IADD R9, R9, 0x1, -R21 ;  /* 0x000000010909a824 */ /* 0x000fe200078e0a15 */
[----:B------:R-:W-:Y:S01]  /*2540*/  ISETP.GE.AND P2, PT, R5, RZ, PT ;  /* 0x000000ff0500720c */ /* 0x000fe20003f46270 */
[----:B0-----:R-:W-:Y:S01]  /*2550*/  IMAD.MOV.U32 R0, RZ, RZ, R12 ;  /* 0x000000ffff007224 */ /* 0x001fe200078e000c */
[----:B------:R-:W-:Y:S01]  /*2560*/  IABS R10, R4 ;  /* 0x00000004000a7213 */ /* 0x000fe20000000000 */
[----:B------:R-:W-:Y:S01]  /*2570*/  IMAD R8, R21, R13, R8 ;  /* 0x0000000d15087224 */ /* 0x000fe200078e0208 */
[----:B------:R-:W-:Y:S01]  /*2580*/  LOP3.LUT R13, R19, 0x1d0, RZ, 0xfc, !PT ;  /* 0x000001d0130d7812 */ /* 0x000fe200078efcff */
[----:B------:R-:W-:-:S02]  /*2590*/  IMAD.MOV.U32 R12, RZ, RZ, R6 ;  /* 0x000000ffff0c7224 */ /* 0x000fc400078e0006 */
[----:B------:R-:W-:Y:S02]  /*25a0*/  @!P5 IMAD.IADD R11, R11, 0x1, -R21 ;  /* 0x000000010b0bd824 */ /* 0x000fe400078e0a15 */
[----:B------:R-:W-:Y:S01]  /*25b0*/  @!P0 IMAD.MOV R0, RZ, RZ, -R0 ;  /* 0x000000ffff008224 */ /* 0x000fe200078e0a00 */
[----:B------:R-:W-:Y:S01]  /*25c0*/  ISETP.GT.U32.AND P0, PT, R21, R9, PT ;  /* 0x000000091500720c */ /* 0x000fe20003f04070 */
[----:B------:R-:W-:Y:S01]  /*25d0*/  IMAD.HI.U32 R5, R23, R2, RZ ;  /* 0x0000000217057227 */ /* 0x000fe200078e00ff */
[C---:B------:R-:W-:Y:S02]  /*25e0*/  ISETP.GT.U32.AND P5, PT, R21.reuse, R11, PT ;  /* 0x0000000b1500720c */ /* 0x040fe40003fa4070 */
[----:B------:R0:W-:Y:S01]  /*25f0*/  STL [R1+0x3c4], R0 ;  /* 0x0003c40001007387 */ /* 0x0001e20000100800 */
[----:B------:R-:W-:Y:S01]  /*2600*/  @!P4 IMAD.MOV R12, RZ, RZ, -R12 ;  /* 0x000000ffff0cc224 */ /* 0x000fe200078e0a0c */
[----:B------:R-:W-:Y:S01]  /*2610*/  ISETP.GT.U32.AND P4, PT, R21, R8, PT ;  /* 0x000000081500720c */ /* 0x000fe20003f84070 */
[----:B------:R-:W-:-:S02]  /*2620*/  IMAD.MOV R5, RZ, RZ, -R5 ;  /* 0x000000ffff057224 */ /* 0x000fc400078e0a05 */
[----:B------:R-:W-:Y:S01]  /*2630*/  IMAD.HI.U32 R6, R23, R10, RZ ;  /* 0x0000000a17067227 */ /* 0x000fe200078e00ff */
[----:B------:R1:W-:Y:S03]  /*2640*/  STL [R1+0x3a4], R12 ;  /* 0x0003a40c01007387 */ /* 0x0003e60000100800 */
[----:B------:R-:W-:Y:S02]  /*2650*/  IMAD R2, R21, R5, R2 ;  /* 0x0000000515027224 */ /* 0x000fe400078e0202 */
[--C-:B------:R-:W-:Y:S02]  /*2660*/  @!P5 IMAD.IADD R11, R11, 0x1, -R21.reuse ;  /* 0x000000010b0bd824 */ /* 0x100fe400078e0a15 */
[----:B------:R-:W-:Y:S01]  /*2670*/  IMAD.MOV R6, RZ, RZ, -R6 ;  /* 0x000000ffff067224 */ /* 0x000fe200078e0a06 */
[----:B------:R-:W-:Y:S01]  /*2680*/  ISETP.GT.U32.AND P5, PT, R21, R2, PT ;  /* 0x000000021500720c */ /* 0x000fe20003fa4070 */
[--C-:B------:R-:W-:Y:S01]  /*2690*/  @!P0 IMAD.IADD R9, R9, 0x1, -R21.reuse ;  /* 0x0000000109098824 */ /* 0x100fe200078e0a15 */
[----:B------:R-:W-:Y:S01]  /*26a0*/  ISETP.GE.AND P0, PT, R4, RZ, PT ;  /* 0x000000ff0400720c */ /* 0x000fe20003f06270 */
[----:B------:R-:W-:Y:S01]  /*26b0*/  @!P4 IMAD.IADD R8, R8, 0x1, -R21 ;  /* 0x000000010808c824 */ /* 0x000fe200078e0a15 */
[C---:B------:R-:W-:Y:S01]  /*26c0*/  LOP3.LUT R4, R19.reuse, 0x1d2, RZ, 0xfc, !PT ;  /* 0x000001d213047812 */ /* 0x040fe200078efcff */
[----:B0-----:R-:W-:Y:S01]  /*26d0*/  IMAD.MOV.U32 R0, RZ, RZ, R7 ;  /* 0x000000ffff007224 */ /* 0x001fe200078e0007 */
[----:B------:R-:W-:Y:S01]  /*26e0*/  LOP3.LUT R7, R19, 0x1d6, RZ, 0xfc, !PT ;  /* 0x000001d613077812 */ /* 0x000fe200078efcff */
[C---:B------:R-:W-:Y:S01]  /*26f0*/  IMAD R10, R21.reuse, R6, R10 ;  /* 0x00000006150a7224 */ /* 0x040fe200078e020a */
[----:B------:R-:W-:Y:S01]  /*2700*/  ISETP.GT.U32.AND P4, PT, R21, R8, PT ;  /* 0x000000081500720c */ /* 0x000fe20003f84070 */
[----:B-1----:R-:W-:Y:S01]  /*2710*/  IMAD.MOV.U32 R12, RZ, RZ, R9 ;  /* 0x000000ffff0c7224 */ /* 0x002fe200078e0009 */
[----:B------:R-:W-:Y:S01]  /*2720*/  LOP3.LUT R6, R19, 0x1d4, RZ, 0xfc, !PT ;  /* 0x000001d413067812 */ /* 0x000fe200078efcff */
[----:B------:R-:W-:Y:S01]  /*2730*/  @!P1 IMAD.MOV R0, RZ, RZ, -R0 ;  /* 0x000000ffff009224 */ /* 0x000fe200078e0a00 */
[----:B------:R-:W-:Y:S01]  /*2740*/  ISETP.GE.AND P1, PT, R3, RZ, PT ;  /* 0x000000ff0300720c */ /* 0x000fe20003f26270 */
[----:B------:R-:W-:Y:S01]  /*2750*/  @!P6 IMAD.MOV R12, RZ, RZ, -R12 ;  /* 0x000000ffff0ce224 */ /* 0x000fe200078e0a0c */
[----:B------:R-:W-:Y:S01]  /*2760*/  ISETP.GT.U32.AND P6, PT, R21, R10, PT ;  /* 0x0000000a1500720c */ /* 0x000fe20003fc4070 */
[----:B------:R-:W-:Y:S01]  /*2770*/  @!P5 IMAD.IADD R2, R2, 0x1, -R21 ;  /* 0x000000010202d824 */ /* 0x000fe200078e0a15 */
[----:B------:R0:W-:Y:S01]  /*2780*/  STL [R1+0x3a8], R0 ;  /* 0x0003a80001007387 */ /* 0x0001e20000100800 */
[----:B------:R-:W-:-:S02]  /*2790*/  IABS R3, R7 ;  /* 0x0000000700037213 */ /* 0x000fc40000000000 */
[----:B------:R-:W-:Y:S01]  /*27a0*/  IABS R5, R6 ;  /* 0x0000000600057213 */ /* 0x000fe20000000000 */
[----:B------:R-:W-:Y:S01]  /*27b0*/  STL [R1+0x3bc], R12 ;  /* 0x0003bc0c01007387 */ /* 0x000fe20000100800 */
[----:B------:R-:W-:Y:S01]  /*27c0*/  ISETP.GT.U32.AND P5, PT, R21, R2, PT ;  /* 0x000000021500720c */ /* 0x000fe20003fa4070 */
[----:B------:R-:W-:Y:S01]  /*27d0*/  @!P4 IMAD.IADD R8, R8, 0x1, -R21 ;  /* 0x000000010808c824 */ /* 0x000fe200078e0a15 */
[----:B------:R-:W-:Y:S01]  /*27e0*/  ISETP.GE.AND P4, PT, R6, RZ, PT ;  /* 0x000000ff0600720c */ /* 0x000fe20003f86270 */
[----:B------:R-:W-:Y:S01]  /*27f0*/  IMAD.HI.U32 R6, R23, R5, RZ ;  /* 0x0000000517067227 */ /* 0x000fe200078e00ff */
[----:B------:R-:W-:-:S03]  /*2800*/  IABS R9, R4 ;  /* 0x0000000400097213 */ /* 0x000fc60000000000 */
[----:B0-----:R-:W-:Y:S02]  /*2810*/  IMAD.MOV.U32 R0, RZ, RZ, R11 ;  /* 0x000000ffff007224 */ /* 0x001fe400078e000b */
[----:B------:R-:W-:Y:S02]  /*2820*/  @!P6 IMAD.IADD R10, R10, 0x1, -R21 ;  /* 0x000000010a0ae824 */ /* 0x000fe400078e0a15 */
[----:B------:R-:W-:Y:S01]  /*2830*/  @!P3 IMAD.MOV R0, RZ, RZ, -R0 ;  /* 0x000000ffff00b224 */ /* 0x000fe200078e0a00 */
[----:B------:R-:W-:Y:S01]  /*2840*/  ISETP.GE.AND P3, PT, R7, RZ, PT ;  /* 0x000000ff0700720c */ /* 0x000fe20003f66270 */
[----:B------:R-:W-:Y:S01]  /*2850*/  IMAD.HI.U32 R11, R23, R3, RZ ;  /* 0x00000003170b7227 */ /* 0x000fe200078e00ff */
[----:B------:R-:W-:Y:S02]  /*2860*/  ISETP.GT.U32.AND P6, PT, R21, R10, PT ;  /* 0x0000000a1500720c */ /* 0x000fe40003fc4070 */
[----:B------:R0:W-:Y:S01]  /*2870*/  STL [R1+0x3b8], R0 ;  /* 0x0003b80001007387 */ /* 0x0001e20000100800 */
[----:B------:R-:W-:-:S02]  /*2880*/  IMAD.MOV R11, RZ, RZ, -R11 ;  /* 0x000000ffff0b7224 */ /* 0x000fc400078e0a0b */
[----:B------:R-:W-:Y:S02]  /*2890*/  IMAD.MOV R6, RZ, RZ, -R6 ;  /* 0x000000ffff067224 */ /* 0x000fe400078e0a06 */
[----:B------:R-:W-:Y:S02]  /*28a0*/  @!P5 IMAD.IADD R2, R2, 0x1, -R21 ;  /* 0x000000010202d824 */ /* 0x000fe400078e0a15 */
[----:B------:R-:W-:Y:S01]  /*28b0*/  IMAD R3, R21, R11, R3 ;  /* 0x0000000b15037224 */ /* 0x000fe200078e0203 */
[----:B------:R-:W-:Y:S01]  /*28c0*/  LOP3.LUT R11, R19, 0x1ce, RZ, 0xfc, !PT ;  /* 0x000001ce130b7812 */ /* 0x000fe200078efcff */
[----:B------:R-:W-:-:S03]  /*28d0*/  IMAD.HI.U32 R7, R23, R9, RZ ;  /* 0x0000000917077227 */ /* 0x000fc600078e00ff */
[C---:B------:R-:W-:Y:S01]  /*28e0*/  ISETP.GT.U32.AND P5, PT, R21.reuse, R3, PT ;  /* 0x000000031500720c */ /* 0x040fe20003fa4070 */
[----:B0-----:R-:W-:Y:S01]  /*28f0*/  IMAD.MOV.U32 R0, RZ, RZ, R8 ;  /* 0x000000ffff007224 */ /* 0x001fe200078e0008 */
[----:B------:R-:W-:Y:S01]  /*2900*/  IABS R8, R11 ;  /* 0x0000000b00087213 */ /* 0x000fe20000000000 */
[----:B------:R-:W-:Y:S02]  /*2910*/  IMAD.MOV R7, RZ, RZ, -R7 ;  /* 0x000000ffff077224 */ /* 0x000fe400078e0a07 */
[----:B------:R-:W-:Y:S01]  /*2920*/  @!P2 IMAD.MOV R0, RZ, RZ, -R0 ;  /* 0x000000ffff00a224 */ /* 0x000fe200078e0a00 */
[----:B------:R-:W-:Y:S01]  /*2930*/  ISETP.GE.AND P2, PT, R4, RZ, PT ;  /* 0x000000ff0400720c */ /* 0x000fe20003f46270 */
[----:B------:R-:W-:Y:S01]  /*2940*/  IMAD R4, R21, R6, R5 ;  /* 0x0000000615047224 */ /* 0x000fe200078e0205 */
[----:B------:R-:W-:Y:S01]  /*2950*/  LOP3.LUT R5, R19, 0x1cc, RZ, 0xfc, !PT ;  /* 0x000001cc13057812 */ /* 0x000fe200078efcff */
[----:B------:R-:W-:Y:S01]  /*2960*/  @!P6 IMAD.IADD R10, R10, 0x1, -R21 ;  /* 0x000000010a0ae824 */ /* 0x000fe200078e0a15 */
[----:B------:R0:W-:Y:S01]  /*2970*/  STL [R1+0x3b0], R0 ;  /* 0x0003b00001007387 */ /* 0x0001e20000100800 */
[----:B------:R-:W-:Y:S01]  /*2980*/  IMAD R9, R21, R7, R9 ;  /* 0x0000000715097224 */ /* 0x000fe200078e0209 */
[----:B------:R-:W-:Y:S01]  /*2990*/  ISETP.GE.AND P6, PT, R13, RZ, PT ;  /* 0x000000ff0d00720c */ /* 0x000fe20003fc6270 */
[----:B------:R-:W-:Y:S01]  /*29a0*/  @!P5 IMAD.IADD R3, R3, 0x1, -R21 ;  /* 0x000000010303d824 */ /* 0x000fe200078e0a15 */
[----:B------:R-:W-:Y:S01]  /*29b0*/  IABS R13, R13 ;  /* 0x0000000d000d7213 */ /* 0x000fe20000000000 */
[----:B------:R-:W-:Y:S01]  /*29c0*/  IMAD.HI.U32 R12, R23, R8, RZ ;  /* 0x00000008170c7227 */ /* 0x000fe200078e00ff */
[----:B------:R-:W-:-:S02]  /*29d0*/  LOP3.LUT R7, R19, 0x1ca, RZ, 0xfc, !PT ;  /* 0x000001ca13077812 */ /* 0x000fc400078efcff */
[----:B------:R-:W-:Y:S01]  /*29e0*/  ISETP.GT.U32.AND P5, PT, R21, R3, PT ;  /* 0x000000031500720c */ /* 0x000fe20003fa4070 */
[----:B------:R-:W-:Y:S01]  /*29f0*/  IMAD.HI.U32 R14, R23, R13, RZ ;  /* 0x0000000d170e7227 */ /* 0x000fe200078e00ff */
[----:B------:R-:W-:-:S03]  /*2a00*/  IABS R6, R5 ;  /* 0x0000000500067213 */ /* 0x000fc60000000000 */
[----:B0-----:R-:W-:Y:S01]  /*2a10*/  IMAD.MOV.U32 R0, RZ, RZ, R2 ;  /* 0x000000ffff007224 */ /* 0x001fe200078e0002 */
[----:B------:R-:W-:Y:S01]  /*2a20*/  IABS R2, R7 ;  /* 0x0000000700027213 */ /* 0x000fe20000000000 */
[----:B------:R-:W-:Y:S02]  /*2a30*/  IMAD.MOV R14, RZ, RZ, -R14 ;  /* 0x000000ffff0e7224 */ /* 0x000fe400078e0a0e */
[----:B------:R-:W-:Y:S01]  /*2a40*/  @!P1 IMAD.MOV R0, RZ, RZ, -R0 ;  /* 0x000000ffff009224 */ /* 0x000fe200078e0a00 */
[----:B------:R-:W-:Y:S01]  /*2a50*/  ISETP.GT.U32.AND P1, PT, R21, R4, PT ;  /* 0x000000041500720c */ /* 0x000fe20003f24070 */
[----:B------:R-:W-:Y:S02]  /*2a60*/  IMAD.MOV R12, RZ, RZ, -R12 ;  /* 0x000000ffff0c7224 */ /* 0x000fe400078e0a0c */
[----:B------:R-:W-:Y:S01]  /*2a70*/  @!P5 IMAD.IADD R3, R3, 0x1, -R21 ;  /* 0x000000010303d824 */ /* 0x000fe200078e0a15 */
[----:B------:R0:W-:Y:S01]  /*2a80*/  STL [R1+0x3b4], R0 ;  /* 0x0003b40001007387 */ /* 0x0001e20000100800 */
[----:B------:R-:W-:Y:S01]  /*2a90*/  ISETP.GE.AND P5, PT, R11, RZ, PT ;  /* 0x000000ff0b00720c */ /* 0x000fe20003fa6270 */
[----:B------:R-:W-:-:S02]  /*2aa0*/  IMAD R11, R21, R14, R13 ;  /* 0x0000000e150b7224 */ /* 0x000fc400078e020d */
[----:B------:R-:W-:Y:S02]  /*2ab0*/  IMAD.MOV.U32 R15, RZ, RZ, R3 ;  /* 0x000000ffff0f7224 */ /* 0x000fe400078e0003 */
[----:B------:R-:W-:-:S04]  /*2ac0*/  IMAD.HI.U32 R13, R23, R2, RZ ;  /* 0x00000002170d7227 */ /* 0x000fc800078e00ff */
[----:B0-----:R-:W-:Y:S02]  /*2ad0*/  IMAD.MOV.U32 R0, RZ, RZ, R10 ;  /* 0x000000ffff007224 */ /* 0x001fe400078e000a */
[----:B------:R-:W-:Y:S02]  /*2ae0*/  @!P1 IMAD.IADD R4, R4, 0x1, -R21 ;  /* 0x0000000104049824 */ /* 0x000fe400078e0a15 */
[----:B------:R-:W-:Y:S01]  /*2af0*/  @!P0 IMAD.MOV R0, RZ, RZ, -R0 ;  /* 0x000000ffff008224 */ /* 0x000fe200078e0a00 */
[----:B------:R-:W-:Y:S01]  /*2b00*/  ISETP.GT.U32.AND P0, PT, R21, R9, PT ;  /* 0x000000091500720c */ /* 0x000fe20003f04070 */
[----:B------:R-:W-:Y:S01]  /*2b10*/  IMAD.HI.U32 R10, R23, R6, RZ ;  /* 0x00000006170a7227 */ /* 0x000fe200078e00ff */
[----:B------:R-:W-:Y:S02]  /*2b20*/  ISETP.GT.U32.AND P1, PT, R21, R4, PT ;  /* 0x000000041500720c */ /* 0x000fe40003f24070 */
[----:B------:R0:W-:Y:S01]  /*2b30*/  STL [R1+0x3ac], R0 ;  /* 0x0003ac0001007387 */ /* 0x0001e20000100800 */
[----:B------:R-:W-:-:S02]  /*2b40*/  @!P3 IMAD.MOV R15, RZ, RZ, -R15 ;  /* 0x000000ffff0fb224 */ /* 0x000fc400078e0a0f */
[C---:B------:R-:W-:Y:S02]  /*2b50*/  IMAD R8, R21.reuse, R12, R8 ;  /* 0x0000000c15087224 */ /* 0x040fe400078e0208 */
[----:B------:R-:W-:Y:S01]  /*2b60*/  IMAD.MOV R12, RZ, RZ, -R10 ;  /* 0x000000ffff0c7224 */ /* 0x000fe200078e0a0a */
[----:B------:R-:W-:Y:S01]  /*2b70*/  STL [R1+0x3a0], R15 ;  /* 0x0003a00f01007387 */ /* 0x000fe20000100800 */
[----:B------:R-:W-:Y:S01]  /*2b80*/  IMAD.MOV R10, RZ, RZ, -R13 ;  /* 0x000000ffff0a7224 */ /* 0x000fe200078e0a0d */
[----:B------:R-:W-:Y:S01]  /*2b90*/  ISETP.GT.U32.AND P3, PT, R21, R8, PT ;  /* 0x000000081500720c */ /* 0x000fe20003f64070 */
[--C-:B------:R-:W-:Y:S02]  /*2ba0*/  @!P0 IMAD.IADD R9, R9, 0x1, -R21.reuse ;  /* 0x0000000109098824 */ /* 0x100fe400078e0a15 */
[--C-:B------:R-:W-:Y:S01]  /*2bb0*/  @!P1 IMAD.IADD R4, R4, 0x1, -R21.reuse ;  /* 0x0000000104049824 */ /* 0x100fe200078e0a15 */
[C---:B------:R-:W-:Y:S01]  /*2bc0*/  ISETP.GT.U32.AND P1, PT, R21.reuse, R11, PT ;  /* 0x0000000b1500720c */ /* 0x040fe20003f24070 */
[C---:B------:R-:W-:Y:S01]  /*2bd0*/  IMAD R2, R21.reuse, R10, R2 ;  /* 0x0000000a15027224 */ /* 0x040fe200078e0202 */
[----:B------:R-:W-:Y:S01]  /*2be0*/  ISETP.GT.U32.AND P0, PT, R21, R9, PT ;  /* 0x000000091500720c */ /* 0x000fe20003f04070 */
[----:B0-----:R-:W-:Y:S01]  /*2bf0*/  IMAD.MOV.U32 R0, RZ, RZ, R4 ;  /* 0x000000ffff007224 */ /* 0x001fe200078e0004 */
[----:B------:R-:W-:Y:S01]  /*2c00*/  LOP3.LUT R4, R19, 0x1c8, RZ, 0xfc, !PT ;  /* 0x000001c813047812 */ /* 0x000fe200078efcff */
[----:B------:R-:W-:Y:S01]  /*2c10*/  IMAD R3, R21, R12, R6 ;  /* 0x0000000c15037224 */ /* 0x000fe200078e0206 */
[----:B------:R-:W-:Y:S01]  /*2c20*/  LOP3.LUT R6, R19, 0x1c4, RZ, 0xfc, !PT ;  /* 0x000001c413067812 */ /* 0x000fe200078efcff */
[----:B------:R-:W-:Y:S01]  /*2c30*/  @!P4 IMAD.MOV R0, RZ, RZ, -R0 ;  /* 0x000000ffff00c224 */ /* 0x000fe200078e0a00 */
[----:B------:R-:W-:Y:S01]  /*2c40*/  ISETP.GE.AND P4, PT, R5, RZ, PT ;  /* 0x000000ff0500720c */ /* 0x000fe20003f86270 */
[----:B------:R-:W-:Y:S01]  /*2c50*/  @!P3 IMAD.IADD R8, R8, 0x1, -R21 ;  /* 0x000000010808b824 */ /* 0x000fe200078e0a15 */
[----:B------:R-:W-:-:S02]  /*2c60*/  IABS R10, R4 ;  /* 0x00000004000a7213 */ /* 0x000fc40000000000 */
[----:B------:R0:W-:Y:S01]  /*2c70*/  STL [R1+0x39c], R0 ;  /* 0x00039c0001007387 */ /* 0x0001e20000100800 */
[--C-:B------:R-:W-:Y:S01]  /*2c80*/  @!P1 IMAD.IADD R11, R11, 0x1, -R21.reuse ;  /* 0x000000010b0b9824 */ /* 0x100fe200078e0a15 */
[----:B------:R-:W-:Y:S01]  /*2c90*/  LOP3.LUT R5, R19, 0x1c6, RZ, 0xfc, !PT ;  /* 0x000001c613057812 */ /* 0x000fe200078efcff */
[----:B------:R-:W-:Y:S01]  /*2ca0*/  @!P0 IMAD.IADD R9, R9, 0x1, -R21 ;  /* 0x0000000109098824 */ /* 0x000fe200078e0a15 */
[----:B------:R-:W-:Y:S01]  /*2cb0*/  ISETP.GT.U32.AND P0, PT, R21, R3, PT ;  /* 0x000000031500720c */ /* 0x000fe20003f04070 */
[----:B------:R-:W-:Y:S01]  /*2cc0*/  IMAD.HI.U32 R12, R23, R10, RZ ;  /* 0x0000000a170c7227 */ /* 0x000fe200078e00ff */
[C---:B------:R-:W-:Y:S02]  /*2cd0*/  ISETP.GT.U32.AND P1, PT, R21.reuse, R11, PT ;  /* 0x0000000b1500720c */ /* 0x040fe40003f24070 */
[C---:B------:R-:W-:Y:S01]  /*2ce0*/  ISETP.GT.U32.AND P3, PT, R21.reuse, R8, PT ;  /* 0x000000081500720c */ /* 0x040fe20003f64070 */
[----:B------:R-:W-:Y:S01]  /*2cf0*/  IMAD.MOV R12, RZ, RZ, -R12 ;  /* 0x000000ffff0c7224 */ /* 0x000fe200078e0a0c */
[----:B------:R-:W-:Y:S01]  /*2d00*/  IABS R14, R6 ;  /* 0x00000006000e7213 */ /* 0x000fe20000000000 */
[----:B0-----:R-:W-:Y:S01]  /*2d10*/  IMAD.MOV.U32 R0, RZ, RZ, R9 ;  /* 0x000000ffff007224 */ /* 0x001fe200078e0009 */
[----:B------:R-:W-:Y:S01]  /*2d20*/  IABS R9, R5 ;  /* 0x0000000500097213 */ /* 0x000fe20000000000 */
[----:B------:R-:W-:-:S02]  /*2d30*/  IMAD R10, R21, R12, R10 ;  /* 0x0000000c150a7224 */ /* 0x000fc400078e020a */
[----:B------:R-:W-:Y:S01]  /*2d40*/  @!P2 IMAD.MOV R0, RZ, RZ, -R0 ;  /* 0x000000ffff00a224 */ /* 0x000fe200078e0a00 */
[----:B------:R-:W-:Y:S01]  /*2d50*/  ISETP.GT.U32.AND P2, PT, R21, R2, PT ;  /* 0x000000021500720c */ /* 0x000fe20003f44070 */
[--C-:B------:R-:W-:Y:S02]  /*2d60*/  @!P0 IMAD.IADD R3, R3, 0x1, -R21.reuse ;  /* 0x0000000103038824 */ /* 0x100fe400078e0a15 */
[----:B------:R-:W-:Y:S01]  /*2d70*/  @!P1 IMAD.IADD R11, R11, 0x1, -R21 ;  /* 0x000000010b0b9824 */ /* 0x000fe200078e0a15 */
[----:B------:R-:W-:Y:S01]  /*2d80*/  ISETP.GE.AND P1, PT, R7, RZ, PT ;  /* 0x000000ff0700720c */ /* 0x000fe20003f26270 */
[----:B------:R-:W-:Y:S01]  /*2d90*/  IMAD.HI.U32 R7, R23, R9, RZ ;  /* 0x0000000917077227 */ /* 0x000fe200078e00ff */
[----:B------:R-:W-:Y:S01]  /*2da0*/  ISETP.GT.U32.AND P0, PT, R21, R3, PT ;  /* 0x000000031500720c */ /* 0x000fe20003f04070 */
[----:B------:R0:W-:Y:S02]  /*2db0*/  STL [R1+0x398], R0 ;  /* 0x0003980001007387 */ /* 0x0001e40000100800 */
[----:B------:R-:W-:-:S02]  /*2dc0*/  IMAD.MOV R7, RZ, RZ, -R7 ;  /* 0x000000ffff077224 */ /* 0x000fc400078e0a07 */
[--C-:B------:R-:W-:Y:S01]  /*2dd0*/  @!P3 IMAD.IADD R8, R8, 0x1, -R21.reuse ;  /* 0x000000010808b824 */ /* 0x100fe200078e0a15 */
[C---:B------:R-:W-:Y:S01]  /*2de0*/  ISETP.GT.U32.AND P3, PT, R21.reuse, R10, PT ;  /* 0x0000000a1500720c */ /* 0x040fe20003f64070 */
[----:B------:R-:W-:Y:S02]  /*2df0*/  @!P2 IMAD.IADD R2, R2, 0x1, -R21 ;  /* 0x000000010202a824 */ /* 0x000fe400078e0a15 */
[----:B------:R-:W-:Y:S01]  /*2e00*/  IMAD R9, R21, R7, R9 ;  /* 0x0000000715097224 */ /* 0x000fe200078e0209 */
[----:B------:R-:W-:Y:S01]  /*2e10*/  LOP3.LUT R7, R19, 0x1bc, RZ, 0xfc, !PT ;  /* 0x000001bc13077812 */ /* 0x000fe200078efcff */
[----:B------:R-:W-:Y:S01]  /*2e20*/  IMAD.MOV.U32 R13, RZ, RZ, R11 ;  /* 0x000000ffff0d7224 */ /* 0x000fe200078e000b */
[----:B------:R-:W-:Y:S01]  /*2e30*/  ISETP.GT.U32.AND P2, PT, R21, R2, PT ;  /* 0x000000021500720c */ /* 0x000fe20003f44070 */
[----:B------:R-:W-:Y:S01]  /*2e40*/  @!P0 IMAD.IADD R3, R3, 0x1, -R21 ;  /* 0x0000000103038824 */ /* 0x000fe200078e0a15 */
[----:B------:R-:W-:Y:S01]  /*2e50*/  ISETP.GE.AND P0, PT, R6, RZ, PT ;  /* 0x000000ff0600720c */ /* 0x000fe20003f06270 */
[----:B0-----:R-:W-:-:S02]  /*2e60*/  IMAD.MOV.U32 R0, RZ, RZ, R8 ;  /* 0x000000ffff007224 */ /* 0x001fc400078e0008 */
[----:B------:R-:W-:Y:S01]  /*2e70*/  @!P6 IMAD.MOV R13, RZ, RZ, -R13 ;  /* 0x000000ffff0de224 */ /* 0x000fe200078e0a0d */
[----:B------:R-:W-:Y:S01]  /*2e80*/  ISETP.GE.AND P6, PT, R4, RZ, PT ;  /* 0x000000ff0400720c */ /* 0x000fe20003fc6270 */
[----:B------:R-:W-:Y:S01]  /*2e90*/  @!P3 IMAD.IADD R10, R10, 0x1, -R21 ;  /* 0x000000010a0ab824 */ /* 0x000fe200078e0a15 */
[----:B------:R-:W-:Y:S01]  /*2ea0*/  LOP3.LUT R4, R19, 0x1c2, RZ, 0xfc, !PT ;  /* 0x000001c213047812 */ /* 0x000fe200078efcff */
[----:B------:R-:W-:Y:S01]  /*2eb0*/  IMAD.MOV.U32 R8, RZ, RZ, R3 ;  /* 0x000000ffff087224 */ /* 0x000fe200078e0003 */
[----:B------:R0:W-:Y:S01]  /*2ec0*/  STL [R1+0x37c], R13 ;  /* 0x00037c0d01007387 */ /* 0x0001e20000100800 */
[----:B------:R-:W-:Y:S01]  /*2ed0*/  @!P5 IMAD.MOV R0, RZ, RZ, -R0 ;  /* 0x000000ffff00d224 */ /* 0x000fe200078e0a00 */
[----:B------:R-:W-:Y:S01]  /*2ee0*/  ISETP.GE.AND P5, PT, R5, RZ, PT ;  /* 0x000000ff0500720c */ /* 0x000fe20003fa6270 */
[----:B------:R-:W-:Y:S01]  /*2ef0*/  @!P2 IMAD.IADD R2, R2, 0x1, -R21 ;  /* 0x000000010202a824 */ /* 0x000fe200078e0a15 */
[C---:B------:R-:W-:Y:S01]  /*2f00*/  ISETP.GT.U32.AND P2, PT, R21.reuse, R9, PT ;  /* 0x000000091500720c */ /* 0x040fe20003f44070 */
[----:B------:R-:W-:Y:S01]  /*2f10*/  @!P4 IMAD.MOV R8, RZ, RZ, -R8 ;  /* 0x000000ffff08c224 */ /* 0x000fe200078e0a08 */
[----:B------:R-:W-:Y:S01]  /*2f20*/  ISETP.GT.U32.AND P3, PT, R21, R10, PT ;  /* 0x0000000a1500720c */ /* 0x000fe20003f64070 */
[----:B------:R-:W-:Y:S01]  /*2f30*/  IMAD.HI.U32 R11, R23, R14, RZ ;  /* 0x0000000e170b7227 */ /* 0x000fe200078e00ff */
[----:B------:R-:W-:Y:S01]  /*2f40*/  IABS R5, R4 ;  /* 0x0000000400057213 */ /* 0x000fe20000000000 */
[----:B------:R1:W-:Y:S01]  /*2f50*/  STL [R1+0x380], R0 ;  /* 0x0003800001007387 */ /* 0x0003e20000100800 */
[----:B------:R-:W-:Y:S01]  /*2f60*/  LOP3.LUT R3, R19, 0x1c0, RZ, 0xfc, !PT ;  /* 0x000001c013037812 */ /* 0x000fe200078efcff */
[----:B------:R-:W-:Y:S01]  /*2f70*/  IMAD.MOV R11, RZ, RZ, -R11 ;  /* 0x000000ffff0b7224 */ /* 0x000fe200078e0a0b */
[----:B------:R-:W-:Y:S01]  /*2f80*/  ISETP.GE.AND P4, PT, R4, RZ, PT ;  /* 0x000000ff0400720c */ /* 0x000fe20003f86270 */
[----:B------:R2:W-:Y:S01]  /*2f90*/  STL [R1+0x38c], R8 ;  /* 0x00038c0801007387 */ /* 0x0005e20000100800 */
[----:B0-----:R-:W-:Y:S01]  /*2fa0*/  IABS R13, R3 ;  /* 0x00000003000d7213 */ /* 0x001fe20000000000 */
[----:B------:R-:W-:Y:S01]  /*2fb0*/  IMAD R14, R21, R11, R14 ;  /* 0x0000000b150e7224 */ /* 0x000fe200078e020e */
[----:B------:R-:W-:Y:S01]  /*2fc0*/  IABS R4, R7 ;  /* 0x0000000700047213 */ /* 0x000fe20000000000 */
[----:B------:R-:W-:-:S02]  /*2fd0*/  @!P2 IMAD.IADD R9, R9, 0x1, -R21 ;  /* 0x000000010909a824 */ /* 0x000fc400078e0a15 */
[----:B-1----:R-:W-:Y:S01]  /*2fe0*/  IMAD.MOV.U32 R0, RZ, RZ, R2 ;  /* 0x000000ffff007224 */ /* 0x002fe200078e0002 */
[----:B------:R-:W-:Y:S01]  /*2ff0*/  LOP3.LUT R2, R19, 0x1be, RZ, 0xfc, !PT ;  /* 0x000001be13027812 */ /* 0x000fe200078efcff */
[----:B------:R-:W-:Y:S01]  /*3000*/  @!P3 IMAD.IADD R10, R10, 0x1, -R21 ;  /* 0x000000010a0ab824 */ /* 0x000fe200078e0a15 */
[----:B------:R-:W-:Y:S01]  /*3010*/  ISETP.GT.U32.AND P2, PT, R21, R9, PT ;  /* 0x000000091500720c */ /* 0x000fe20003f44070 */
[----:B--2---:R-:W-:Y:S01]  /*3020*/  IMAD.HI.U32 R8, R23, R5, RZ ;  /* 0x0000000517087227 */ /* 0x004fe200078e00ff */
[----:B------:R-:W-:Y:S02]  /*3030*/  ISETP.GT.U32.AND P3, PT, R21, R14, PT ;  /* 0x0000000e1500720c */ /* 0x000fe40003f64070 */
[----:B------:R-:W-:Y:S01]  /*3040*/  IABS R6, R2 ;  /* 0x0000000200067213 */ /* 0x000fe20000000000 */
[----:B------:R-:W-:Y:S02]  /*3050*/  IMAD.MOV R8, RZ, RZ, -R8 ;  /* 0x000000ffff087224 */ /* 0x000fe400078e0a08 */
[----:B------:R-:W-:Y:S01]  /*3060*/  @!P1 IMAD.MOV R0, RZ, RZ, -R0 ;  /* 0x000000ffff009224 */ /* 0x000fe200078e0a00 */
[----:B------:R-:W-:Y:S01]  /*3070*/  ISETP.GE.AND P1, PT, R3, RZ, PT ;  /* 0x000000ff0300720c */ /* 0x000fe20003f26270 */
[----:B------:R-:W-:-:S02]  /*3080*/  IMAD R5, R21, R8, R5 ;  /* 0x0000000815057224 */ /* 0x000fc400078e0205 */
[----:B------:R-:W-:Y:S01]  /*3090*/  IMAD.HI.U32 R3, R23, R13, RZ ;  /* 0x0000000d17037227 */ /* 0x000fe200078e00ff */
[----:B------:R0:W-:Y:S03]  /*30a0*/  STL [R1+0x390], R0 ;  /* 0x0003900001007387 */ /* 0x0001e60000100800 */
[----:B------:R-:W-:Y:S01]  /*30b0*/  @!P2 IMAD.IADD R9, R9, 0x1, -R21 ;  /* 0x000000010909a824 */ /* 0x000fe200078e0a15 */
[----:B------:R-:W-:Y:S01]  /*30c0*/  ISETP.GT.U32.AND P2, PT, R21, R5, PT ;  /* 0x000000051500720c */ /* 0x000fe20003f44070 */
[----:B------:R-:W-:Y:S02]  /*30d0*/  IMAD.MOV R3, RZ, RZ, -R3 ;  /* 0x000000ffff037224 */ /* 0x000fe400078e0a03 */
[----:B------:R-:W-:Y:S01]  /*30e0*/  IMAD.MOV.U32 R11, RZ, RZ, R10 ;  /* 0x000000ffff0b7224 */ /* 0x000fe200078e000a */
[----:B------:R-:W-:Y:S01]  /*30f0*/  LOP3.LUT R10, R19, 0x1b2, RZ, 0xfc, !PT ;  /* 0x000001b2130a7812 */ /* 0x000fe200078efcff */
[----:B------:R-:W-:-:S02]  /*3100*/  IMAD R13, R21, R3, R13 ;  /* 0x00000003150d7224 */ /* 0x000fc400078e020d */
[----:B------:R-:W-:Y:S02]  /*3110*/  @!P3 IMAD.IADD R14, R14, 0x1, -R21 ;  /* 0x000000010e0eb824 */ /* 0x000fe400078e0a15 */
[----:B------:R-:W-:Y:S01]  /*3120*/  @!P6 IMAD.MOV R11, RZ, RZ, -R11 ;  /* 0x000000ffff0be224 */ /* 0x000fe200078e0a0b */
[----:B------:R-:W-:Y:S01]  /*3130*/  ISETP.GT.U32.AND P6, PT, R21, R13, PT ;  /* 0x0000000d1500720c */ /* 0x000fe20003fc4070 */
[----:B------:R-:W-:Y:S01]  /*3140*/  IMAD.HI.U32 R8, R23, R6, RZ ;  /* 0x0000000617087227 */ /* 0x000fe200078e00ff */
[----:B------:R-:W-:Y:S02]  /*3150*/  ISETP.GT.U32.AND P3, PT, R21, R14, PT ;  /* 0x0000000e1500720c */ /* 0x000fe40003f64070 */
[----:B------:R1:W-:Y:S01]  /*3160*/  STL [R1+0x384], R11 ;  /* 0x0003840b01007387 */ /* 0x0003e20000100800 */
[----:B------:R-:W-:Y:S02]  /*3170*/  @!P2 IMAD.IADD R5, R5, 0x1, -R21 ;  /* 0x000000010505a824 */ /* 0x000fe400078e0a15 */
[----:B0-----:R-:W-:Y:S01]  /*3180*/  IMAD.MOV.U32 R0, RZ, RZ, R9 ;  /* 0x000000ffff007224 */ /* 0x001fe200078e0009 */
[----:B------:R-:W-:Y:S01]  /*3190*/  LOP3.LUT R9, R19, 0x1b8, RZ, 0xfc, !PT ;  /* 0x000001b813097812 */ /* 0x000fe200078efcff */
[----:B------:R-:W-:Y:S01]  /*31a0*/  IMAD.MOV R8, RZ, RZ, -R8 ;  /* 0x000000ffff087224 */ /* 0x000fe200078e0a08 */
[----:B------:R-:W-:Y:S01]  /*31b0*/  ISETP.GT.U32.AND P2, PT, R21, R5, PT ;  /* 0x000000051500720c */ /* 0x000fe20003f44070 */
[----:B------:R-:W-:Y:S01]  /*31c0*/  @!P5 IMAD.MOV R0, RZ, RZ, -R0 ;  /* 0x000000ffff00d224 */ /* 0x000fe200078e0a00 */
[----:B------:R-:W-:Y:S01]  /*31d0*/  ISETP.GE.AND P5, PT, R2, RZ, PT ;  /* 0x000000ff0200720c */ /* 0x000fe20003fa6270 */
[--C-:B------:R-:W-:Y:S01]  /*31e0*/  @!P6 IMAD.IADD R13, R13, 0x1, -R21.reuse ;  /* 0x000000010d0de824 */ /* 0x100fe200078e0a15 */
[----:B-1----:R-:W-:Y:S01]  /*31f0*/  LOP3.LUT R11, R19, 0x1ba, RZ, 0xfc, !PT ;  /* 0x000001ba130b7812 */ /* 0x002fe200078efcff */
[--C-:B------:R-:W-:Y:S01]  /*3200*/  @!P3 IMAD.IADD R14, R14, 0x1, -R21.reuse ;  /* 0x000000010e0eb824 */ /* 0x100fe200078e0a15 */
[----:B------:R-:W-:Y:S01]  /*3210*/  ISETP.GE.AND P3, PT, R7, RZ, PT ;  /* 0x000000ff0700720c */ /* 0x000fe20003f66270 */
[----:B------:R-:W-:Y:S01]  /*3220*/  IMAD R2, R21, R8, R6 ;  /* 0x0000000815027224 */ /* 0x000fe200078e0206 */
[----:B------:R-:W-:Y:S01]  /*3230*/  IABS R7, R11 ;  /* 0x0000000b00077213 */ /* 0x000fe20000000000 */
[----:B------:R-:W-:Y:S01]  /*3240*/  IMAD.HI.U32 R3, R23, R4, RZ ;  /* 0x0000000417037227 */ /* 0x000fe200078e00ff */
[----:B------:R-:W-:Y:S01]  /*3250*/  ISETP.GT.U32.AND P6, PT, R21, R13, PT ;  /* 0x0000000d1500720c */ /* 0x000fe20003fc4070 */
[----:B------:R0:W-:Y:S01]  /*3260*/  STL [R1+0x388], R0 ;  /* 0x0003880001007387 */ /* 0x0001e20000100800 */
[----:B------:R-:W-:Y:S01]  /*3270*/  IABS R20, R9 ;  /* 0x0000000900147213 */ /* 0x000fe20000000000 */
[----:B------:R-:W-:Y:S01]  /*3280*/  @!P2 IMAD.IADD R5, R5, 0x1, -R21 ;  /* 0x000000010505a824 */ /* 0x000fe200078e0a15 */
[----:B------:R-:W-:Y:S01]  /*3290*/  ISETP.GT.U32.AND P2, PT, R21, R2, PT ;  /* 0x000000021500720c */ /* 0x000fe20003f44070 */
[----:B------:R-:W-:Y:S01]  /*32a0*/  IMAD.MOV R3, RZ, RZ, -R3 ;  /* 0x000000ffff037224 */ /* 0x000fe200078e0a03 */
[----:B------:R-:W-:Y:S01]  /*32b0*/  IABS R6, R10 ;  /* 0x0000000a00067213 */ /* 0x000fe20000000000 */
[----:B------:R-:W-:-:S04]  /*32c0*/  IMAD.HI.U32 R12, R23, R7, RZ ;  /* 0x00000007170c7227 */ /* 0x000fc800078e00ff */
[----:B------:R-:W-:Y:S01]  /*32d0*/  IMAD R4, R21, R3, R4 ;  /* 0x0000000315047224 */ /* 0x000fe200078e0204 */
[----:B------:R-:W-:Y:S01]  /*32e0*/  LOP3.LUT R3, R19, 0x1b4, RZ, 0xfc, !PT ;  /* 0x000001b413037812 */ /* 0x000fe200078efcff */
[----:B------:R-:W-:Y:S02]  /*32f0*/  IMAD.MOV R12, RZ, RZ, -R12 ;  /* 0x000000ffff0c7224 */ /* 0x000fe400078e0a0c */
[----:B------:R-:W-:Y:S01]  /*3300*/  @!P6 IMAD.IADD R13, R13, 0x1, -R21 ;  /* 0x000000010d0de824 */ /* 0x000fe200078e0a15 */
[C---:B------:R-:W-:Y:S01]  /*3310*/  ISETP.GT.U32.AND P6, PT, R21.reuse, R4, PT ;  /* 0x000000041500720c */ /* 0x040fe20003fc4070 */
[----:B------:R-:W-:Y:S01]  /*3320*/  IMAD R7, R21, R12, R7 ;  /* 0x0000000c15077224 */ /* 0x000fe200078e0207 */
[----:B------:R-:W-:Y:S01]  /*3330*/  IABS R8, R3 ;  /* 0x0000000300087213 */ /* 0x000fe20000000000 */
[----:B------:R-:W-:-:S04]  /*3340*/  IMAD.HI.U32 R18, R23, R20, RZ ;  /* 0x0000001417127227 */ /* 0x000fc800078e00ff */
[--C-:B------:R-:W-:Y:S01]  /*3350*/  @!P2 IMAD.IADD R2, R2, 0x1, -R21.reuse ;  /* 0x000000010202a824 */ /* 0x100fe200078e0a15 */
[C---:B------:R-:W-:Y:S01]  /*3360*/  ISETP.GT.U32.AND P2, PT, R21.reuse, R7, PT ;  /* 0x000000071500720c */ /* 0x040fe20003f44070 */
[----:B------:R-:W-:Y:S02]  /*3370*/  IMAD.MOV R18, RZ, RZ, -R18 ;  /* 0x000000ffff127224 */ /* 0x000fe400078e0a12 */
[----:B0-----:R-:W-:Y:S02]  /*3380*/  IMAD.MOV.U32 R0, RZ, RZ, R14 ;  /* 0x000000ffff007224 */ /* 0x001fe400078e000e */
[C---:B------:R-:W-:Y:S02]  /*3390*/  IMAD R18, R21.reuse, R18, R20 ;  /* 0x0000001215127224 */ /* 0x040fe400078e0214 */
[----:B------:R-:W-:Y:S02]  /*33a0*/  @!P0 IMAD.MOV R0, RZ, RZ, -R0 ;  /* 0x000000ffff008224 */ /* 0x000fe400078e0a00 */
[--C-:B------:R-:W-:Y:S01]  /*33b0*/  @!P6 IMAD.IADD R4, R4, 0x1, -R21.reuse ;  /* 0x000000010404e824 */ /* 0x100fe200078e0a15 */
[----:B------:R-:W-:Y:S01]  /*33c0*/  ISETP.GT.U32.AND P6, PT, R21, R18, PT ;  /* 0x000000121500720c */ /* 0x000fe20003fc4070 */
[----:B------:R-:W-:Y:S01]  /*33d0*/  IMAD.HI.U32 R15, R23, R8, RZ ;  /* 0x00000008170f7227 */ /* 0x000fe200078e00ff */
[----:B------:R0:W-:Y:S02]  /*33e0*/  STL [R1+0x378], R0 ;  /* 0x0003780001007387 */ /* 0x0001e40000100800 */
[----:B------:R-:W-:Y:S01]  /*33f0*/  ISETP.GT.U32.AND P0, PT, R21, R4, PT ;  /* 0x000000041500720c */ /* 0x000fe20003f04070 */
[----:B------:R-:W-:Y:S01]  /*3400*/  @!P2 IMAD.IADD R7, R7, 0x1, -R21 ;  /* 0x000000010707a824 */ /* 0x000fe200078e0a15 */
[----:B------:R-:W-:Y:S01]  /*3410*/  ISETP.GT.U32.AND P2, PT, R21, R2, PT ;  /* 0x000000021500720c */ /* 0x000fe20003f44070 */
[----:B------:R-:W-:-:S02]  /*3420*/  IMAD.MOV R15, RZ, RZ, -R15 ;  /* 0x000000ffff0f7224 */ /* 0x000fc400078e0a0f */
[----:B------:R-:W-:-:S04]  /*3430*/  IMAD.HI.U32 R12, R23, R6, RZ ;  /* 0x00000006170c7227 */ /* 0x000fc800078e00ff */
[----:B0-----:R-:W-:Y:S02]  /*3440*/  IMAD.MOV.U32 R0, RZ, RZ, R5 ;  /* 0x000000ffff007224 */ /* 0x001fe400078e0005 */
[----:B------:R-:W-:Y:S01]  /*3450*/  IMAD R8, R21, R15, R8 ;  /* 0x0000000f15087224 */ /* 0x000fe200078e0208 */
[----:B------:R-:W-:Y:S01]  /*3460*/  LOP3.LUT R15, R19, 0x1b0, RZ, 0xfc, !PT ;  /* 0x000001b0130f7812 */ /* 0x000fe200078efcff */
[----:B------:R-:W-:Y:S02]  /*3470*/  @!P4 IMAD.MOV R0, RZ, RZ, -R0 ;  /* 0x000000ffff00c224 */ /* 0x000fe400078e0a00 */
[--C-:B------:R-:W-:Y:S01]  /*3480*/  @!P6 IMAD.IADD R18, R18, 0x1, -R21.reuse ;  /* 0x000000011212e824 */ /* 0x100fe200078e0a15 */
[C---:B------:R-:W-:Y:S01]  /*3490*/  ISETP.GT.U32.AND P6, PT, R21.reuse, R7, PT ;  /* 0x000000071500720c */ /* 0x040fe20003fc4070 */
[----:B------:R-:W-:Y:S01]  /*34a0*/  IMAD.MOV R12, RZ, RZ, -R12 ;  /* 0x000000ffff0c7224 */ /* 0x000fe200078e0a0c */
[----:B------:R0:W-:Y:S01]  /*34b0*/  STL [R1+0x374], R0 ;  /* 0x0003740001007387 */ /* 0x0001e20000100800 */
[--C-:B------:R-:W-:Y:S01]  /*34c0*/  @!P2 IMAD.IADD R2, R2, 0x1, -R21.reuse ;  /* 0x000000010202a824 */ /* 0x100fe200078e0a15 */
[C---:B------:R-:W-:Y:S01]  /*34d0*/  ISETP.GT.U32.AND P2, PT, R21.reuse, R8, PT ;  /* 0x000000081500720c */ /* 0x040fe20003f44070 */
[C---:B------:R-:W-:Y:S01]  /*34e0*/  IMAD R6, R21.reuse, R12, R6 ;  /* 0x0000000c15067224 */ /* 0x040fe200078e0206 */
[----:B------:R-:W-:Y:S01]  /*34f0*/  ISETP.GT.U32.AND P4, PT, R21, R18, PT ;  /* 0x000000121500720c */ /* 0x000fe20003f84070 */
[----:B------:R-:W-:Y:S01]  /*3500*/  @!P0 IMAD.IADD R4, R4, 0x1, -R21 ;  /* 0x0000000104048824 */ /* 0x000fe200078e0a15 */
[----:B------:R-:W-:Y:S01]  /*3510*/  LOP3.LUT R12, R19, 0x1ae, RZ, 0xfc, !PT ;  /* 0x000001ae130c7812 */ /* 0x000fe200078efcff */
[----:B------:R-:W-:Y:S01]  /*3520*/  IMAD.MOV.U32 R20, RZ, RZ, R2 ;  /* 0x000000ffff147224 */ /* 0x000fe200078e0002 */
[----:B------:R-:W-:Y:S01]  /*3530*/  IABS R14, R15 ;  /* 0x0000000f000e7213 */ /* 0x000fe20000000000 */
[----:B0-----:R-:W-:Y:S01]  /*3540*/  IMAD.MOV.U32 R0, RZ, RZ, R13 ;  /* 0x000000ffff007224 */ /* 0x001fe200078e000d */
[----:B------:R-:W-:Y:S01]  /*3550*/  IABS R5, R12 ;  /* 0x0000000c00057213 */ /* 0x000fe20000000000 */
[----:B------:R-:W-:Y:S01]  /*3560*/  @!P6 IMAD.IADD R7, R7, 0x1, -R21 ;  /* 0x000000010707e824 */ /* 0x000fe200078e0a15 */
[C---:B------:R-:W-:Y:S01]  /*3570*/  ISETP.GT.U32.AND P6, PT, R21.reuse, R6, PT ;  /* 0x000000061500720c */ /* 0x040fe20003fc4070 */
[----:B------:R-:W-:Y:S01]  /*3580*/  @!P1 IMAD.MOV R0, RZ, RZ, -R0 ;  /* 0x000000ffff009224 */ /* 0x000fe200078e0a00 */
[----:B------:R-:W-:Y:S01]  /*3590*/  ISETP.GT.U32.AND P1, PT, R21, R17, PT ;  /* 0x000000111500720c */ /* 0x000fe20003f24070 */
[----:B------:R-:W-:Y:S01]  /*35a0*/  IMAD.MOV.U32 R13, RZ, RZ, R5 ;  /* 0x000000ffff0d7224 */ /* 0x000fe200078e0005 */
[----:B------:R-:W-:Y:S01]  /*35b0*/  ISETP.GE.AND P0, PT, R11, RZ, PT ;  /* 0x000000ff0b00720c */ /* 0x000fe20003f06270 */
[--C-:B------:R-:W-:Y:S01]  /*35c0*/  @!P2 IMAD.IADD R8, R8, 0x1, -R21.reuse ;  /* 0x000000010808a824 */ /* 0x100fe200078e0a15 */
[----:B------:R0:W-:Y:S01]  /*35d0*/  STL [R1+0x370], R0 ;  /* 0x0003700001007387 */ /* 0x0001e20000100800 */
[----:B------:R-:W-:Y:S01]  /*35e0*/  @!P4 IMAD.IADD R18, R18, 0x1, -R21 ;  /* 0x000000011212c824 */ /* 0x000fe200078e0a15 */
[----:B------:R-:W-:Y:S01]  /*35f0*/  ISETP.GE.AND P4, PT, R9, RZ, PT ;  /* 0x000000ff0900720c */ /* 0x000fe20003f86270 */
[----:B------:R-:W-:Y:S01]  /*3600*/  @!P5 IMAD.MOV R20, RZ, RZ, -R20 ;  /* 0x000000ffff14d224 */ /* 0x000fe200078e0a14 */
[----:B------:R-:W-:Y:S01]  /*3610*/  ISETP.GE.AND P2, PT, R3, RZ, PT ;  /* 0x000000ff0300720c */ /* 0x000fe20003f46270 */
[----:B------:R-:W-:Y:S01]  /*3620*/  IMAD.HI.U32 R5, R23, R13, RZ ;  /* 0x0000000d17057227 */ /* 0x000fe200078e00ff */
[----:B------:R-:W-:-:S02]  /*3630*/  LOP3.LUT R2, R19, 0x1ac, RZ, 0xfc, !PT ;  /* 0x000001ac13027812 */ /* 0x000fc400078efcff */
[----:B------:R-:W-:Y:S01]  /*3640*/  STL [R1+0x35c], R20 ;  /* 0x00035c1401007387 */ /* 0x000fe20000100800 */
[----:B------:R-:W-:Y:S01]  /*3650*/  @!P1 IMAD.IADD R17, R17, 0x1, -R21 ;  /* 0x0000000111119824 */ /* 0x000fe200078e0a15 */
[----:B------:R-:W-:Y:S01]  /*3660*/  ISETP.GE.AND P1, PT, R16, RZ, PT ;  /* 0x000000ff1000720c */ /* 0x000fe20003f26270 */
[----:B0-----:R-:W-:Y:S01]  /*3670*/  IMAD.MOV.U32 R0, RZ, RZ, R4 ;  /* 0x000000ffff007224 */ /* 0x001fe200078e0004 */
[----:B------:R-:W-:Y:S01]  /*3680*/  LOP3.LUT R4, R19, 0x1aa, RZ, 0xfc, !PT ;  /* 0x000001aa13047812 */ /* 0x000fe200078efcff */
[----:B------:R-:W-:Y:S01]  /*3690*/  IMAD.HI.U32 R11, R23, R14, RZ ;  /* 0x0000000e170b7227 */ /* 0x000fe200078e00ff */
[----:B------:R-:W-:-:S03]  /*36a0*/  ISETP.GT.U32.AND P5, PT, R21, R17, PT ;  /* 0x000000111500720c */ /* 0x000fc60003fa4070 */
[----:B------:R-:W-:Y:S01]  /*36b0*/  @!P3 IMAD.MOV R0, RZ, RZ, -R0 ;  /* 0x000000ffff00b224 */ /* 0x000fe200078e0a00 */
[C---:B------:R-:W-:Y:S01]  /*36c0*/  ISETP.GT.U32.AND P3, PT, R21.reuse, R8, PT ;  /* 0x000000081500720c */ /* 0x040fe20003f64070 */
[----:B------:R-:W-:Y:S02]  /*36d0*/  IMAD.MOV R9, RZ, RZ, -R5 ;  /* 0x000000ffff097224 */ /* 0x000fe400078e0a05 */
[----:B------:R-:W-:Y:S01]  /*36e0*/  IMAD.MOV R11, RZ, RZ, -R11 ;  /* 0x000000ffff0b7224 */ /* 0x000fe200078e0a0b */
[----:B------:R0:W-:Y:S01]  /*36f0*/  STL [R1+0x358], R0 ;  /* 0x0003580001007387 */ /* 0x0001e20000100800 */
[----:B------:R-:W-:Y:S02]  /*3700*/  @!P6 IMAD.IADD R6, R6, 0x1, -R21 ;  /* 0x000000010606e824 */ /* 0x000fe400078e0a15 */
[C---:B------:R-:W-:Y:S02]  /*3710*/  IMAD R3, R21.reuse, R9, R13 ;  /* 0x0000000915037224 */ /* 0x040fe400078e020d */
[C---:B------:R-:W-:Y:S01]  /*3720*/  IMAD R5, R21.reuse, R11, R14 ;  /* 0x0000000b15057224 */ /* 0x040fe200078e020e */
[----:B------:R-:W-:Y:S01]  /*3730*/  ISETP.GT.U32.AND P6, PT, R21, R6, PT ;  /* 0x000000061500720c */ /* 0x000fe20003fc4070 */
[----:B------:R-:W-:Y:S01]  /*3740*/  @!P0 IMAD.MOV R7, RZ, RZ, -R7 ;  /* 0x000000ffff078224 */ /* 0x000fe200078e0a07 */
[----:B------:R-:W-:Y:S01]  /*3750*/  IABS R11, R2 ;  /* 0x00000002000b7213 */ /* 0x000fe20000000000 */
[--C-:B------:R-:W-:Y:S01]  /*3760*/  @!P5 IMAD.IADD R17, R17, 0x1, -R21.reuse ;  /* 0x000000011111d824 */ /* 0x100fe200078e0a15 */
[C---:B------:R-:W-:Y:S01]  /*3770*/  ISETP.GT.U32.AND P5, PT, R21.reuse, R3, PT ;  /* 0x000000031500720c */ /* 0x040fe20003fa4070 */
[----:B0-----:R-:W-:Y:S01]  /*3780*/  IMAD.MOV.U32 R0, RZ, RZ, R18 ;  /* 0x000000ffff007224 */ /* 0x001fe200078e0012 */
[----:B------:R-:W-:Y:S01]  /*3790*/  ISETP.GT.U32.AND P0, PT, R21, R5, PT ;  /* 0x000000051500720c */ /* 0x000fe20003f04070 */
[----:B------:R-:W-:Y:S01]  /*37a0*/  @!P3 IMAD.IADD R8, R8, 0x1, -R21 ;  /* 0x000000010808b824 */ /* 0x000fe200078e0a15 */
[----:B------:R0:W-:Y:S01]  /*37b0*/  STL [R1+0x354], R7 ;  /* 0x0003540701007387 */ /* 0x0001e20000100800 */
[----:B------:R-:W-:Y:S01]  /*37c0*/  @!P4 IMAD.MOV R0, RZ, RZ, -R0 ;  /* 0x000000ffff00c224 */ /* 0x000fe200078e0a00 */
[----:B------:R-:W-:Y:S01]  /*37d0*/  ISETP.GE.AND P4, PT, R10, RZ, PT ;  /* 0x000000ff0a00720c */ /* 0x000fe20003f86270 */
[----:B------:R-:W-:Y:S01]  /*37e0*/  IMAD.MOV.U32 R9, RZ, RZ, R17 ;  /* 0x000000ffff097224 */ /* 0x000fe200078e0011 */
[----:B------:R-:W-:Y:S01]  /*37f0*/  IABS R14, R4 ;  /* 0x00000004000e7213 */ /* 0x000fe20000000000 */
[----:B------:R-:W-:Y:S01]  /*3800*/  @!P6 IMAD.IADD R6, R6, 0x1, -R21 ;  /* 0x000000010606e824 */ /* 0x000fe200078e0a15 */
[----:B------:R1:W-:Y:S01]  /*3810*/  STL [R1+0x350], R0 ;  /* 0x0003500001007387 */ /* 0x0003e20000100800 */
[----:B------:R-:W-:Y:S01]  /*3820*/  @!P1 IMAD.MOV R9, RZ, RZ, -R9 ;  /* 0x000000ffff099224 */ /* 0x000fe200078e0a09 */
[----:B------:R-:W-:Y:S01]  /*3830*/  ISETP.GE.AND P3, PT, R15, RZ, PT ;  /* 0x000000ff0f00720c */ /* 0x000fe20003f66270 */
[----:B------:R-:W-:Y:S01]  /*3840*/  @!P5 IMAD.IADD R3, R3, 0x1, -R21 ;  /* 0x000000010303d824 */ /* 0x000fe200078e0a15 */
[----:B------:R-:W-:Y:S01]  /*3850*/  ISETP.GE.AND P6, PT, R12, RZ, PT ;  /* 0x000000ff0c00720c */ /* 0x000fe20003fc6270 */
[----:B0-----:R-:W-:Y:S01]  /*3860*/  IMAD.HI.U32 R7, R23, R11, RZ ;  /* 0x0000000b17077227 */ /* 0x001fe200078e00ff */
[----:B------:R0:W-:Y:S01]  /*3870*/  STL [R1+0x2fc], R9 ;  /* 0x0002fc0901007387 */ /* 0x0001e20000100800 */
[----:B------:R-:W-:-:S02]  /*3880*/  LOP3.LUT R12, R19, 0x1a8, RZ, 0xfc, !PT ;  /* 0x000001a8130c7812 */ /* 0x000fc400078efcff */
[----:B------:R-:W-:Y:S01]  /*3890*/  IMAD.MOV R7, RZ, RZ, -R7 ;  /* 0x000000ffff077224 */ /* 0x000fe200078e0a07 */
[----:B------:R-:W-:Y:S01]  /*38a0*/  ISETP.GT.U32.AND P5, PT, R21, R3, PT ;  /* 0x000000031500720c */ /* 0x000fe20003fa4070 */
[----:B-1----:R-:W-:Y:S02]  /*38b0*/  IMAD.MOV.U32 R0, RZ, RZ, R8 ;  /* 0x000000ffff007224 */ /* 0x002fe400078e0008 */
[----:B------:R-:W-:Y:S01]  /*38c0*/  @!P0 IMAD.IADD R5, R5, 0x1, -R21 ;  /* 0x0000000105058824 */ /* 0x000fe200078e0a15 */
[----:B------:R-:W-:Y:S01]  /*38d0*/  ISETP.GE.AND P0, PT, R2, RZ, PT ;  /* 0x000000ff0200720c */ /* 0x000fe20003f06270 */
[----:B------:R-:W-:Y:S01]  /*38e0*/  @!P2 IMAD.MOV R0, RZ, RZ, -R0 ;  /* 0x000000ffff00a224 */ /* 0x000fe200078e0a00 */
[----:B------:R-:W-:Y:S01]  /*38f0*/  ISETP.GE.AND P2, PT, R4, RZ, PT ;  /* 0x000000ff0400720c */ /* 0x000fe20003f46270 */
[C---:B------:R-:W-:Y:S01]  /*3900*/  IMAD R11, R21.reuse, R7, R11 ;  /* 0x00000007150b7224 */ /* 0x040fe200078e020b */
[----:B------:R-:W-:Y:S01]  /*3910*/  ISETP.GT.U32.AND P1, PT, R21, R5, PT ;  /* 0x000000051500720c */ /* 0x000fe20003f24070 */
[----:B------:R-:W-:Y:S01]  /*3920*/  IMAD.HI.U32 R2, R23, R14, RZ ;  /* 0x0000000e17027227 */ /* 0x000fe200078e00ff */
[----:B------:R1:W-:Y:S01]  /*3930*/  STL [R1+0x1c], R0 ;  /* 0x00001c0001007387 */ /* 0x0003e20000100800 */
[----:B------:R-:W-:-:S02]  /*3940*/  LOP3.LUT R4, R19, 0x1a6, RZ, 0xfc, !PT ;  /* 0x000001a613047812 */ /* 0x000fc400078efcff */
[----:B------:R-:W-:Y:S01]  /*3950*/  IMAD.MOV R2, RZ, RZ, -R2 ;  /* 0x000000ffff027224 */ /* 0x000fe200078e0a02 */
[----:B------:R-:W-:Y:S01]  /*3960*/  LOP3.LUT R7, R19, 0x1a0, RZ, 0xfc, !PT ;  /* 0x000001a013077812 */ /* 0x000fe200078efcff */
[--C-:B------:R-:W-:Y:S01]  /*3970*/  @!P5 IMAD.IADD R3, R3, 0x1, -R21.reuse ;  /* 0x000000010303d824 */ /* 0x100fe200078e0a15 */
[----:B0-----:R-:W-:Y:S01]  /*3980*/  IABS R9, R4 ;  /* 0x0000000400097213 */ /* 0x001fe20000000000 */
[----:B------:R-:W-:Y:S01]  /*3990*/  IMAD R14, R21, R2, R14 ;  /* 0x00000002150e7224 */ /* 0x000fe200078e020e */
[----:B------:R-:W-:Y:S01]  /*39a0*/  LOP3.LUT R2, R19, 0x1a4, RZ, 0xfc, !PT ;  /* 0x000001a413027812 */ /* 0x000fe200078efcff */
[----:B-1----:R-:W-:Y:S01]  /*39b0*/  IMAD.MOV.U32 R0, RZ, RZ, R6 ;  /* 0x000000ffff007224 */ /* 0x002fe200078e0006 */
[----:B------:R-:W-:Y:S01]  /*39c0*/  IABS R13, R7 ;  /* 0x00000007000d7213 */ /* 0x000fe20000000000 */
[----:B------:R-:W-:Y:S01]  /*39d0*/  @!P1 IMAD.IADD R5, R5, 0x1, -R21 ;  /* 0x0000000105059824 */ /* 0x000fe200078e0a15 */
[C---:B------:R-:W-:Y:S01]  /*39e0*/  ISETP.GT.U32.AND P5, PT, R21.reuse, R14, PT ;  /* 0x0000000e1500720c */ /* 0x040fe20003fa4070 */
[----:B------:R-:W-:Y:S01]  /*39f0*/  @!P4 IMAD.MOV R0, RZ, RZ, -R0 ;  /* 0x000000ffff00c224 */ /* 0x000fe200078e0a00 */
[----:B------:R-:W-:-:S02]  /*3a00*/  ISETP.GT.U32.AND P4, PT, R21, R11, PT ;  /* 0x0000000b1500720c */ /* 0x000fc40003f84070 */
[----:B------:R-:W-:Y:S02]  /*3a10*/  ISETP.GE.AND P1, PT, R12, RZ, PT ;  /* 0x000000ff0c00720c */ /* 0x000fe40003f26270 */
[----:B------:R-:W-:Y:S01]  /*3a20*/  IABS R12, R12 ;  /* 0x0000000c000c7213 */ /* 0x000fe20000000000 */
[----:B------:R0:W-:Y:S01]  /*3a30*/  STL [R1+0x18], R0 ;  /* 0x0000180001007387 */ /* 0x0001e20000100800 */
[----:B------:R-:W-:-:S03]  /*3a40*/  IABS R8, R2 ;  /* 0x0000000200087213 */ /* 0x000fc60000000000 */
[----:B------:R-:W-:-:S04]  /*3a50*/  IMAD.HI.U32 R6, R23, R12, RZ ;  /* 0x0000000c17067227 */ /* 0x000fc800078e00ff */
[----:B------:R-:W-:Y:S02]  /*3a60*/  @!P4 IMAD.IADD R11, R11, 0x1, -R21 ;  /* 0x000000010b0bc824 */ /* 0x000fe400078e0a15 */
[----:B0-----:R-:W-:Y:S02]  /*3a70*/  IMAD.MOV.U32 R0, RZ, RZ, R5 ;  /* 0x000000ffff007224 */ /* 0x001fe400078e0005 */
[----:B------:R-:W-:Y:S01]  /*3a80*/  IMAD.MOV R6, RZ, RZ, -R6 ;  /* 0x000000ffff067224 */ /* 0x000fe200078e0a06 */
[C---:B------:R-:W-:Y:S01]  /*3a90*/  ISETP.GT.U32.AND P4, PT, R21.reuse, R11, PT ;  /* 0x0000000b1500720c */ /* 0x040fe20003f84070 */
[----:B------:R-:W-:Y:S01]  /*3aa0*/  @!P3 IMAD.MOV R0, RZ, RZ, -R0 ;  /* 0x000000ffff00b224 */ /* 0x000fe200078e0a00 */
[----:B------:R-:W-:Y:S01]  /*3ab0*/  ISETP.GE.AND P3, PT, R4, RZ, PT ;  /* 0x000000ff0400720c */ /* 0x000fe20003f66270 */
[----:B------:R-:W-:Y:S02]  /*3ac0*/  @!P5 IMAD.IADD R14, R14, 0x1, -R21 ;  /* 0x000000010e0ed824 */ /* 0x000fe400078e0a15 */
[----:B------:R-:W-:Y:S01]  /*3ad0*/  IMAD R12, R21, R6, R12 ;  /* 0x00000006150c7224 */ /* 0x000fe200078e020c */
[----:B------:R0:W-:Y:S01]  /*3ae0*/  STL [R1+0x310], R0 ;  /* 0x0003100001007387 */ /* 0x0001e20000100800 */
[----:B------:R-:W-:Y:S01]  /*3af0*/  IMAD.HI.U32 R4, R23, R8, RZ ;  /* 0x0000000817047227 */ /* 0x000fe200078e00ff */
[----:B------:R-:W-:-:S02]  /*3b00*/  ISETP.GT.U32.AND P5, PT, R21, R14, PT ;  /* 0x0000000e1500720c */ /* 0x000fc40003fa4070 */
[----:B------:R-:W-:Y:S01]  /*3b10*/  LOP3.LUT R6, R19, 0x19e, RZ, 0xfc, !PT ;  /* 0x0000019e13067812 */ /* 0x000fe200078efcff */
[----:B------:R-:W-:-:S03]  /*3b20*/  IMAD.HI.U32 R5, R23, R9, RZ ;  /* 0x0000000917057227 */ /* 0x000fc600078e00ff */
[----:B------:R-:W-:Y:S01]  /*3b30*/  IABS R10, R6 ;  /* 0x00000006000a7213 */ /* 0x000fe20000000000 */
[----:B------:R-:W-:Y:S01]  /*3b40*/  @!P4 IMAD.IADD R11, R11, 0x1, -R21 ;  /* 0x000000010b0bc824 */ /* 0x000fe200078e0a15 */
[----:B------:R-:W-:Y:S01]  /*3b50*/  ISETP.GT.U32.AND P4, PT, R21, R12, PT ;  /* 0x0000000c1500720c */ /* 0x000fe20003f84070 */
[----:B0-----:R-:W-:Y:S01]  /*3b60*/  IMAD.MOV.U32 R0, RZ, RZ, R3 ;  /* 0x000000ffff007224 */ /* 0x001fe200078e0003 */
[C---:B------:R-:W-:Y:S01]  /*3b70*/  LOP3.LUT R3, R19.reuse, 0x19c, RZ, 0xfc, !PT ;  /* 0x0000019c13037812 */ /* 0x040fe200078efcff */
[----:B------:R-:W-:Y:S02]  /*3b80*/  IMAD.MOV R4, RZ, RZ, -R4 ;  /* 0x000000ffff047224 */ /* 0x000fe400078e0a04 */
[----:B------:R-:W-:Y:S01]  /*3b90*/  @!P6 IMAD.MOV R0, RZ, RZ, -R0 ;  /* 0x000000ffff00e224 */ /* 0x000fe200078e0a00 */
[----:B------:R-:W-:Y:S01]  /*3ba0*/  ISETP.GE.AND P6, PT, R2, RZ, PT ;  /* 0x000000ff0200720c */ /* 0x000fe20003fc6270 */
[----:B------:R-:W-:Y:S01]  /*3bb0*/  IMAD.MOV R5, RZ, RZ, -R5 ;  /* 0x000000ffff057224 */ /* 0x000fe200078e0a05 */
[----:B------:R-:W-:Y:S01]  /*3bc0*/  LOP3.LUT R2, R19, 0x1a2, RZ, 0xfc, !PT ;  /* 0x000001a213027812 */ /* 0x000fe200078efcff */
[C---:B------:R-:W-:Y:S01]  /*3bd0*/  IMAD R8, R21.reuse, R4, R8 ;  /* 0x0000000415087224 */ /* 0x040fe200078e0208 */
[----:B------:R0:W-:Y:S01]  /*3be0*/  STL [R1+0x34c], R0 ;  /* 0x00034c0001007387 */ /* 0x0001e20000100800 */
[C---:B------:R-:W-:Y:S01]  /*3bf0*/  IMAD R9, R21.reuse, R5, R9 ;  /* 0x0000000515097224 */ /* 0x040fe200078e0209 */
[----:B------:R-:W-:Y:S01]  /*3c00*/  IABS R4, R2 ;  /* 0x0000000200047213 */ /* 0x000fe20000000000 */
[--C-:B------:R-:W-:Y:S01]  /*3c10*/  @!P5 IMAD.IADD R14, R14, 0x1, -R21.reuse ;  /* 0x000000010e0ed824 */ /* 0x100fe200078e0a15 */
[----:B------:R-:W-:Y:S01]  /*3c20*/  IABS R5, R3 ;  /* 0x0000000300057213 */ /* 0x000fe20000000000 */
[----:B------:R-:W-:Y:S01]  /*3c30*/  @!P4 IMAD.IADD R12, R12, 0x1, -R21 ;  /* 0x000000010c0cc824 */ /* 0x000fe200078e0a15 */
[----:B------:R-:W-:Y:S01]  /*3c40*/  ISETP.GT.U32.AND P5, PT, R21, R9, PT ;  /* 0x000000091500720c */ /* 0x000fe20003fa4070 */
[----:B0-----:R-:W-:-:S03]  /*3c50*/  IMAD.MOV.U32 R0, RZ, RZ, R11 ;  /* 0x000000ffff007224 */ /* 0x001fc600078e000b */
[----:B------:R-:W-:Y:S01]  /*3c60*/  ISETP.GT.U32.AND P4, PT, R21, R12, PT ;  /* 0x0000000c1500720c */ /* 0x000fe20003f84070 */
[----:B------:R-:W-:-:S04]  /*3c70*/  IMAD.HI.U32 R11, R23, R4, RZ ;  /* 0x00000004170b7227 */ /* 0x000fc800078e00ff */
[----:B------:R-:W-:Y:S01]  /*3c80*/  @!P0 IMAD.MOV R0, RZ, RZ, -R0 ;  /* 0x000000ffff008224 */ /* 0x000fe200078e0a00 */
[----:B------:R-:W-:Y:S01]  /*3c90*/  ISETP.GT.U32.AND P0, PT, R21, R8, PT ;  /* 0x000000081500720c */ /* 0x000fe20003f04070 */
[----:B------:R-:W-:Y:S02]  /*3ca0*/  IMAD.MOV R11, RZ, RZ, -R11 ;  /* 0x000000ffff0b7224 */ /* 0x000fe400078e0a0b */
[--C-:B------:R-:W-:Y:S01]  /*3cb0*/  @!P5 IMAD.IADD R9, R9, 0x1, -R21.reuse ;  /* 0x000000010909d824 */ /* 0x100fe200078e0a15 */
[----:B------:R0:W-:Y:S03]  /*3cc0*/  STL [R1+0x348], R0 ;  /* 0x0003480001007387 */ /* 0x0001e60000100800 */
[----:B------:R-:W-:Y:S01]  /*3cd0*/  @!P4 IMAD.IADD R12, R12, 0x1, -R21 ;  /* 0x000000010c0cc824 */ /* 0x000fe200078e0a15 */
[----:B------:R-:W-:-:S05]  /*3ce0*/  ISETP.GT.U32.AND P5, PT, R21, R9, PT ;  /* 0x000000091500720c */ /* 0x000fca0003fa4070 */
[----:B------:R-:W-:Y:S02]  /*3cf0*/  @!P0 IMAD.IADD R8, R8, 0x1, -R21 ;  /* 0x0000000108088824 */ /* 0x000fe400078e0a15 */
[----:B0-----:R-:W-:Y:S02]  /*3d00*/  IMAD.MOV.U32 R0, RZ, RZ, R14 ;  /* 0x000000ffff007224 */ /* 0x001fe400078e000e */
[----:B------:R-:W-:Y:S01]  /*3d10*/  IMAD.HI.U32 R14, R23, R13, RZ ;  /* 0x0000000d170e7227 */ /* 0x000fe200078e00ff */
[----:B------:R-:W-:-:S03]  /*3d20*/  ISETP.GT.U32.AND P0, PT, R21, R8, PT ;  /* 0x000000081500720c */ /* 0x000fc60003f04070 */
[----:B------:R-:W-:Y:S01]  /*3d30*/  @!P2 IMAD.MOV R0, RZ, RZ, -R0 ;  /* 0x000000ffff00a224 */ /* 0x000fe200078e0a00 */
[----:B------:R-:W-:Y:S01]  /*3d40*/  ISETP.GE.AND P2, PT, R2, RZ, PT ;  /* 0x000000ff0200720c */ /* 0x000fe20003f46270 */
[----:B------:R-:W-:Y:S02]  /*3d50*/  IMAD R2, R21, R11, R4 ;  /* 0x0000000b15027224 */ /* 0x000fe400078e0204 */
[----:B------:R-:W-:Y:S01]  /*3d60*/  IMAD.HI.U32 R4, R23, R10, RZ ;  /* 0x0000000a17047227 */ /* 0x000fe200078e00ff */
[----:B------:R0:W-:Y:S02]  /*3d70*/  STL [R1+0x344], R0 ;  /* 0x0003440001007387 */ /* 0x0001e40000100800 */
[----:B------:R-:W-:Y:S01]  /*3d80*/  ISETP.GT.U32.AND P4, PT, R21, R2, PT ;  /* 0x000000021500720c */ /* 0x000fe20003f84070 */
[----:B------:R-:W-:-:S04]  /*3d90*/  IMAD.HI.U32 R11, R23, R5, RZ ;  /* 0x00000005170b7227 */ /* 0x000fc800078e00ff */
[----:B------:R-:W-:Y:S02]  /*3da0*/  IMAD.MOV R4, RZ, RZ, -R4 ;  /* 0x000000ffff047224 */ /* 0x000fe400078e0a04 */
[----:B------:R-:W-:Y:S02]  /*3db0*/  IMAD.MOV R14, RZ, RZ, -R14 ;  /* 0x000000ffff0e7224 */ /* 0x000fe400078e0a0e */
[----:B0-----:R-:W-:Y:S02]  /*3dc0*/  IMAD.MOV.U32 R0, RZ, RZ, R12 ;  /* 0x000000ffff007224 */ /* 0x001fe400078e000c */
[----:B------:R-:W-:Y:S02]  /*3dd0*/  IMAD.MOV R11, RZ, RZ, -R11 ;  /* 0x000000ffff0b7224 */ /* 0x000fe400078e0a0b */
[----:B------:R-:W-:Y:S02]  /*3de0*/  @!P1 IMAD.MOV R0, RZ, RZ, -R0 ;  /* 0x000000ffff009224 */ /* 0x000fe400078e0a00 */
[----:B------:R-:W-:Y:S01]  /*3df0*/  IMAD R10, R21, R4, R10 ;  /* 0x00000004150a7224 */ /* 0x000fe200078e020a */
[----:B------:R-:W-:Y:S01]  /*3e00*/  LOP3.LUT R4, R19, 0x19a, RZ, 0xfc, !PT ;  /* 0x0000019a13047812 */ /* 0x000fe200078efcff */
[--C-:B------:R-:W-:Y:S01]  /*3e10*/  @!P0 IMAD.IADD R8, R8, 0x1, -R21.reuse ;  /* 0x0000000108088824 */ /* 0x100fe200078e0a15 */
[----:B------:R0:W-:Y:S01]  /*3e20*/  STL [R1+0x330], R0 ;  /* 0x0003300001007387 */ /* 0x0001e20000100800 */
[----:B------:R-:W-:Y:S01]  /*3e30*/  @!P5 IMAD.IADD R9, R9, 0x1, -R21 ;  /* 0x000000010909d824 */ /* 0x000fe200078e0a15 */
[----:B------:R-:W-:Y:S01]  /*3e40*/  ISETP.GE.AND P5, PT, R7, RZ, PT ;  /* 0x000000ff0700720c */ /* 0x000fe20003fa6270 */
[C---:B------:R-:W-:Y:S01]  /*3e50*/  IMAD R7, R21.reuse, R14, R13 ;  /* 0x0000000e15077224 */ /* 0x040fe200078e020d */
[C---:B------:R-:W-:Y:S01]  /*3e60*/  ISETP.GT.U32.AND P0, PT, R21.reuse, R10, PT ;  /* 0x0000000a1500720c */ /* 0x040fe20003f04070 */
[C---:B------:R-:W-:Y:S01]  /*3e70*/  IMAD R5, R21.reuse, R11, R5 ;  /* 0x0000000b15057224 */ /* 0x040fe200078e0205 */
[----:B------:R-:W-:Y:S01]  /*3e80*/  IABS R11, R4 ;  /* 0x00000004000b7213 */ /* 0x000fe20000000000 */
[----:B------:R-:W-:Y:S01]  /*3e90*/  @!P4 IMAD.IADD R2, R2, 0x1, -R21 ;  /* 0x000000010202c824 */ /* 0x000fe200078e0a15 */
[----:B------:R-:W-:Y:S01]  /*3ea0*/  ISETP.GT.U32.AND P1, PT, R21, R7, PT ;  /* 0x000000071500720c */ /* 0x000fe20003f24070 */
[----:B------:R-:W-:-:S02]  /*3eb0*/  IMAD.MOV.U32 R12, RZ, RZ, R9 ;  /* 0x000000ffff0c7224 */ /* 0x000fc400078e0009 */
[----:B0-----:R-:W-:Y:S01]  /*3ec0*/  IMAD.MOV.U32 R0, RZ, RZ, R8 ;  /* 0x000000ffff007224 */ /* 0x001fe200078e0008 */
[----:B------:R-:W-:Y:S01]  /*3ed0*/  ISETP.GT.U32.AND P4, PT, R21, R2, PT ;  /* 0x000000021500720c */ /* 0x000fe20003f84070 */
[----:B------:R-:W-:Y:S01]  /*3ee0*/  IMAD.MOV.U32 R9, RZ, RZ, R11 ;  /* 0x000000ffff097224 */ /* 0x000fe200078e000b */
[----:B------:R-:W-:Y:S01]  /*3ef0*/  LOP3.LUT R8, R19, 0x198, RZ, 0xfc, !PT ;  /* 0x0000019813087812 */ /* 0x000fe200078efcff */
[----:B------:R-:W-:Y:S01]  /*3f00*/  @!P6 IMAD.MOV R0, RZ, RZ, -R0 ;  /* 0x000000ffff00e224 */ /* 0x000fe200078e0a00 */
[----:B------:R-:W-:Y:S01]  /*3f10*/  ISETP.GT.U32.AND P6, PT, R21, R5, PT ;  /* 0x000000051500720c */ /* 0x000fe20003fc4070 */
[----:B------:R-:W-:Y:S01]  /*3f20*/  @!P3 IMAD.MOV R12, RZ, RZ, -R12 ;  /* 0x000000ffff0cb224 */ /* 0x000fe200078e0a0c */
[----:B------:R-:W-:Y:S01]  /*3f30*/  ISETP.GE.AND P3, PT, R6, RZ, PT ;  /* 0x000000ff0600720c */ /* 0x000fe20003f66270 */
[----:B------:R-:W-:Y:S01]  /*3f40*/  IMAD.HI.U32 R6, R23, R9, RZ ;  /* 0x0000000917067227 */ /* 0x000fe200078e00ff */
[----:B------:R-:W-:Y:S02]  /*3f50*/  IABS R11, R8 ;  /* 0x00000008000b7213 */ /* 0x000fe40000000000 */
[----:B------:R-:W-:Y:S01]  /*3f60*/  STL [R1+0x338], R12 ;  /* 0x0003380c01007387 */ /* 0x000fe20000100800 */
[----:B------:R-:W-:-:S02]  /*3f70*/  @!P0 IMAD.IADD R10, R10, 0x1, -R21 ;  /* 0x000000010a0a8824 */ /* 0x000fc400078e0a15 */
[----:B------:R-:W-:Y:S01]  /*3f80*/  IMAD.MOV R6, RZ, RZ, -R6 ;  /* 0x000000ffff067224 */ /* 0x000fe200078e0a06 */
[----:B------:R0:W-:Y:S01]  /*3f90*/  STL [R1+0x33c], R0 ;  /* 0x00033c0001007387 */ /* 0x0001e20000100800 */
[--C-:B------:R-:W-:Y:S01]  /*3fa0*/  @!P1 IMAD.IADD R7, R7, 0x1, -R21.reuse ;  /* 0x0000000107079824 */ /* 0x100fe200078e0a15 */
[----:B------:R-:W-:Y:S01]  /*3fb0*/  ISETP.GE.AND P1, PT, R4, RZ, PT ;  /* 0x000000ff0400720c */ /* 0x000fe20003f26270 */
[--C-:B------:R-:W-:Y:S01]  /*3fc0*/  @!P6 IMAD.IADD R5, R5, 0x1, -R21.reuse ;  /* 0x000000010505e824 */ /* 0x100fe200078e0a15 */
[C---:B------:R-:W-:Y:S01]  /*3fd0*/  ISETP.GT.U32.AND P6, PT, R21.reuse, R10, PT ;  /* 0x0000000a1500720c */ /* 0x040fe20003fc4070 */
[----:B------:R-:W-:Y:S01]  /*3fe0*/  @!P4 IMAD.IADD R2, R2, 0x1, -R21 ;  /* 0x000000010202c824 */ /* 0x000fe200078e0a15 */
[C---:B------:R-:W-:Y:S01]  /*3ff0*/  ISETP.GT.U32.AND P0, PT, R21.reuse, R7, PT ;  /* 0x000000071500720c */ /* 0x040fe20003f04070 */
[----:B------:R-:W-:Y:S01]  /*4000*/  IMAD R9, R21, R6, R9 ;  /* 0x0000000615097224 */ /* 0x000fe200078e0209 */
[----:B------:R-:W-:Y:S01]  /*4010*/  ISETP.GE.AND P4, PT, R3, RZ, PT ;  /* 0x000000ff0300720c */ /* 0x000fe20003f86270 */
[----:B------:R-:W-:Y:S01]  /*4020*/  IMAD.HI.U32 R6, R23, R11, RZ ;  /* 0x0000000b17067227 */ /* 0x000fe200078e00ff */
[----:B------:R-:W-:-:S02]  /*4030*/  LOP3.LUT R3, R19, 0x192, RZ, 0xfc, !PT ;  /* 0x0000019213037812 */ /* 0x000fc400078efcff */
[C---:B------:R-:W-:Y:S01]  /*4040*/  LOP3.LUT R4, R19.reuse, 0x196, RZ, 0xfc, !PT ;  /* 0x0000019613047812 */ /* 0x040fe200078efcff */
[----:B0-----:R-:W-:Y:S01]  /*4050*/  IMAD.MOV.U32 R0, RZ, RZ, R2 ;  /* 0x000000ffff007224 */ /* 0x001fe200078e0002 */
[----:B------:R-:W-:Y:S01]  /*4060*/  IABS R13, R3 ;  /* 0x00000003000d7213 */ /* 0x000fe20000000000 */
[----:B------:R-:W-:Y:S01]  /*4070*/  IMAD.MOV R6, RZ, RZ, -R6 ;  /* 0x000000ffff067224 */ /* 0x000fe200078e0a06 */
[----:B------:R-:W-:Y:S01]  /*4080*/  LOP3.LUT R2, R19, 0x194, RZ, 0xfc, !PT ;  /* 0x0000019413027812 */ /* 0x000fe200078efcff */
[----:B------:R-:W-:Y:S01]  /*4090*/  @!P2 IMAD.MOV R0, RZ, RZ, -R0 ;  /* 0x000000ffff00a224 */ /* 0x000fe200078e0a00 */
[C---:B------:R-:W-:Y:S01]  /*40a0*/  ISETP.GT.U32.AND P2, PT, R21.reuse, R5, PT ;  /* 0x000000051500720c */ /* 0x040fe20003f44070 */
[----:B------:R-:W-:Y:S01]  /*40b0*/  IMAD R11, R21, R6, R11 ;  /* 0x00000006150b7224 */ /* 0x000fe200078e020b */
[----:B------:R-:W-:Y:S01]  /*40c0*/  IABS R12, R4 ;  /* 0x00000004000c7213 */ /* 0x000fe20000000000 */
[--C-:B------:R-:W-:Y:S01]  /*40d0*/  @!P6 IMAD.IADD R10, R10, 0x1, -R21.reuse ;  /* 0x000000010a0ae824 */ /* 0x100fe200078e0a15 */
[----:B------:R-:W-:Y:S01]  /*40e0*/  IABS R6, R2 ;  /* 0x0000000200067213 */ /* 0x000fe20000000000 */
[----:B------:R-:W-:Y:S01]  /*40f0*/  @!P0 IMAD.IADD R7, R7, 0x1, -R21 ;  /* 0x0000000107078824 */ /* 0x000fe200078e0a15 */
[C---:B------:R-:W-:Y:S01]  /*4100*/  ISETP.GT.U32.AND P6, PT, R21.reuse, R11, PT ;  /* 0x0000000b1500720c */ /* 0x040fe20003fc4070 */
[----:B------:R0:W-:Y:S01]  /*4110*/  STL [R1+0x340], R0 ;  /* 0x0003400001007387 */ /* 0x0001e20000100800 */
[----:B------:R-:W-:Y:S01]  /*4120*/  ISETP.GT.U32.AND P0, PT, R21, R9, PT ;  /* 0x000000091500720c */ /* 0x000fe20003f04070 */
[----:B------:R-:W-:-:S04]  /*4130*/  IMAD.HI.U32 R14, R23, R6, RZ ;  /* 0x00000006170e7227 */ /* 0x000fc800078e00ff */
[----:B------:R-:W-:Y:S01]  /*4140*/  @!P2 IMAD.IADD R5, R5, 0x1, -R21 ;  /* 0x000000010505a824 */ /* 0x000fe200078e0a15 */
[----:B------:R-:W-:Y:S01]  /*4150*/  ISETP.GE.AND P2, PT, R8, RZ, PT ;  /* 0x000000ff0800720c */ /* 0x000fe20003f46270 */
[----:B------:R-:W-:Y:S02]  /*4160*/  IMAD.MOV.U32 R8, RZ, RZ, R13 ;  /* 0x000000ffff087224 */ /* 0x000fe400078e000d */
[----:B------:R-:W-:-:S04]  /*4170*/  IMAD.HI.U32 R13, R23, R12, RZ ;  /* 0x0000000c170d7227 */ /* 0x000fc800078e00ff */
[----:B0-----:R-:W-:Y:S02]  /*4180*/  IMAD.MOV.U32 R0, RZ, RZ, R7 ;  /* 0x000000ffff007224 */ /* 0x001fe400078e0007 */
[----:B------:R-:W-:Y:S02]  /*4190*/  @!P6 IMAD.IADD R11, R11, 0x1, -R21 ;  /* 0x000000010b0be824 */ /* 0x000fe400078e0a15 */
[----:B------:R-:W-:Y:S02]  /*41a0*/  IMAD.MOV R13, RZ, RZ, -R13 ;  /* 0x000000ffff0d7224 */ /* 0x000fe400078e0a0d */
[----:B------:R-:W-:Y:S01]  /*41b0*/  @!P0 IMAD.IADD R9, R9, 0x1, -R21 ;  /* 0x0000000109098824 */ /* 0x000fe200078e0a15 */
[----:B------:R-:W-:Y:S01]  /*41c0*/  ISETP.GE.AND P0, PT, R4, RZ, PT ;  /* 0x000000ff0400720c */ /* 0x000fe20003f06270 */
[----:B------:R-:W-:Y:S01]  /*41d0*/  @!P5 IMAD.MOV R0, RZ, RZ, -R0 ;  /* 0x000000ffff00d224 */ /* 0x000fe200078e0a00 */
[----:B------:R-:W-:Y:S01]  /*41e0*/  ISETP.GT.U32.AND P6, PT, R21, R11, PT ;  /* 0x0000000b1500720c */ /* 0x000fe20003fc4070 */
[----:B------:R-:W-:Y:S01]  /*41f0*/  IMAD.HI.U32 R4, R23, R8, RZ ;  /* 0x0000000817047227 */ /* 0x000fe200078e00ff */
[----:B------:R-:W-:-:S02]  /*4200*/  ISETP.GT.U32.AND P5, PT, R21, R9, PT ;  /* 0x000000091500720c */ /* 0x000fc40003fa4070 */
[----:B------:R0:W-:Y:S01]  /*4210*/  STL [R1+0x334], R0 ;  /* 0x0003340001007387 */ /* 0x0001e20000100800 */
[----:B------:R-:W-:Y:S02]  /*4220*/  IMAD.MOV R7, RZ, RZ, -R14 ;  /* 0x000000ffff077224 */ /* 0x000fe400078e0a0e */
[----:B------:R-:W-:Y:S01]  /*4230*/  IMAD R12, R21, R13, R12 ;  /* 0x0000000d150c7224 */ /* 0x000fe200078e020c */
[----:B------:R-:W-:Y:S01]  /*4240*/  LOP3.LUT R13, R19, 0x190, RZ, 0xfc, !PT ;  /* 0x00000190130d7812 */ /* 0x000fe200078efcff */
[----:B------:R-:W-:Y:S02]  /*4250*/  IMAD.MOV R4, RZ, RZ, -R4 ;  /* 0x000000ffff047224 */ /* 0x000fe400078e0a04 */
[C---:B------:R-:W-:Y:S02]  /*4260*/  IMAD R6, R21.reuse, R7, R6 ;  /* 0x0000000715067224 */ /* 0x040fe400078e0206 */
[----:B------:R-:W-:Y:S01]  /*4270*/  @!P3 IMAD.MOV R10, RZ, RZ, -R10 ;  /* 0x000000ffff0ab224 */ /* 0x000fe200078e0a0a */
[----:B------:R-:W-:Y:S01]  /*4280*/  ISETP.GT.U32.AND P3, PT, R21, R12, PT ;  /* 0x0000000c1500720c */ /* 0x000fe20003f64070 */
[----:B0-----:R-:W-:-:S02]  /*4290*/  IMAD.MOV.U32 R0, RZ, RZ, R5 ;  /* 0x000000ffff007224 */ /* 0x001fc400078e0005 */
[C---:B------:R-:W-:Y:S01]  /*42a0*/  IMAD R8, R21.reuse, R4, R8 ;  /* 0x0000000415087224 */ /* 0x040fe200078e0208 */
[----:B------:R-:W-:Y:S01]  /*42b0*/  IABS R4, R13 ;  /* 0x0000000d00047213 */ /* 0x000fe20000000000 */
[----:B------:R-:W-:Y:S01]  /*42c0*/  @!P4 IMAD.MOV R0, RZ, RZ, -R0 ;  /* 0x000000ffff00c224 */ /* 0x000fe200078e0a00 */
[----:B------:R-:W-:Y:S01]  /*42d0*/  ISETP.GT.U32.AND P4, PT, R21, R6, PT ;  /* 0x000000061500720c */ /* 0x000fe20003f84070 */
[--C-:B------:R-:W-:Y:S01]  /*42e0*/  @!P6 IMAD.IADD R11, R11, 0x1, -R21.reuse ;  /* 0x000000010b0be824 */ /* 0x100fe200078e0a15 */
[----:B------:R-:W-:Y:S01]  /*42f0*/  ISETP.GT.U32.AND P6, PT, R21, R8, PT ;  /* 0x000000081500720c */ /* 0x000fe20003fc4070 */
[--C-:B------:R-:W-:Y:S01]  /*4300*/  @!P5 IMAD.IADD R9, R9, 0x1, -R21.reuse ;  /* 0x000000010909d824 */ /* 0x100fe200078e0a15 */
[----:B------:R-:W-:Y:S01]  /*4310*/  ISETP.GE.AND P5, PT, R2, RZ, PT ;  /* 0x000000ff0200720c */ /* 0x000fe20003fa6270 */
[----:B------:R-:W-:Y:S01]  /*4320*/  IMAD.HI.U32 R7, R23, R4, RZ ;  /* 0x0000000417077227 */ /* 0x000fe200078e00ff */
[----:B------:R-:W-:Y:S01]  /*4330*/  LOP3.LUT R2, R19, 0x18e, RZ, 0xfc, !PT ;  /* 0x0000018e13027812 */ /* 0x000fe200078efcff */
[----:B------:R-:W-:Y:S02]  /*4340*/  STL [R1+0x324], R10 ;  /* 0x0003240a01007387 */ /* 0x000fe40000100800 */
[----:B------:R-:W-:Y:S01]  /*4350*/  @!P3 IMAD.IADD R12, R12, 0x1, -R21 ;  /* 0x000000010c0cb824 */ /* 0x000fe200078e0a15 */
[----:B------:R-:W-:Y:S01]  /*4360*/  IABS R5, R2 ;  /* 0x0000000200057213 */ /* 0x000fe20000000000 */
[----:B------:R0:W-:Y:S01]  /*4370*/  STL [R1+0x328], R0 ;  /* 0x0003280001007387 */ /* 0x0001e20000100800 */
[----:B------:R-:W-:Y:S01]  /*4380*/  IMAD.MOV R7, RZ, RZ, -R7 ;  /* 0x000000ffff077224 */ /* 0x000fe200078e0a07 */
[----:B------:R-:W-:Y:S01]  /*4390*/  ISETP.GE.AND P3, PT, R3, RZ, PT ;  /* 0x000000ff0300720c */ /* 0x000fe20003f66270 */
[--C-:B------:R-:W-:Y:S01]  /*43a0*/  @!P4 IMAD.IADD R6, R6, 0x1, -R21.reuse ;  /* 0x000000010606c824 */ /* 0x100fe200078e0a15 */
[----:B------:R-:W-:Y:S01]  /*43b0*/  ISETP.GT.U32.AND P4, PT, R21, R12, PT ;  /* 0x0000000c1500720c */ /* 0x000fe20003f84070 */
[----:B------:R-:W-:Y:S01]  /*43c0*/  @!P6 IMAD.IADD R8, R8, 0x1, -R21 ;  /* 0x000000010808e824 */ /* 0x000fe200078e0a15 */
[----:B------:R-:W-:Y:S01]  /*43d0*/  LOP3.LUT R3, R19, 0x18c, RZ, 0xfc, !PT ;  /* 0x0000018c13037812 */ /* 0x000fe200078efcff */
[C---:B------:R-:W-:Y:S01]  /*43e0*/  IMAD R4, R21.reuse, R7, R4 ;  /* 0x0000000715047224 */ /* 0x040fe200078e0204 */
[----:B------:R-:W-:Y:S01]  /*43f0*/  ISETP.GT.U32.AND P6, PT, R21, R6, PT ;  /* 0x000000061500720c */ /* 0x000fe20003fc4070 */
[----:B------:R-:W-:Y:S01]  /*4400*/  @!P2 IMAD.MOV R11, RZ, RZ, -R11 ;  /* 0x000000ffff0ba224 */ /* 0x000fe200078e0a0b */
[----:B------:R-:W-:Y:S01]  /*4410*/  IABS R15, R3 ;  /* 0x00000003000f7213 */ /* 0x000fe20000000000 */
[----:B0-----:R-:W-:Y:S01]  /*4420*/  IMAD.MOV.U32 R0, RZ, RZ, R9 ;  /* 0x000000ffff007224 */ /* 0x001fe200078e0009 */
[----:B------:R-:W-:Y:S01]  /*4430*/  LOP3.LUT R7, R19, 0x18a, RZ, 0xfc, !PT ;  /* 0x0000018a13077812 */ /* 0x000fe200078efcff */
[----:B------:R-:W-:Y:S01]  /*4440*/  IMAD.HI.U32 R9, R23, R5, RZ ;  /* 0x0000000517097227 */ /* 0x000fe200078e00ff */
[----:B------:R-:W-:-:S03]  /*4450*/  LOP3.LUT R10, R19, 0x188, RZ, 0xfc, !PT ;  /* 0x00000188130a7812 */ /* 0x000fc600078efcff */
[----:B------:R-:W-:Y:S02]  /*4460*/  IMAD.MOV R9, RZ, RZ, -R9 ;  /* 0x000000ffff097224 */ /* 0x000fe400078e0a09 */
[----:B------:R-:W-:Y:S01]  /*4470*/  @!P4 IMAD.IADD R12, R12, 0x1, -R21 ;  /* 0x000000010c0cc824 */ /* 0x000fe200078e0a15 */
[C---:B------:R-:W-:Y:S01]  /*4480*/  ISETP.GT.U32.AND P4, PT, R21.reuse, R4, PT ;  /* 0x000000041500720c */ /* 0x040fe20003f84070 */
[C---:B------:R-:W-:Y:S01]  /*4490*/  IMAD R5, R21.reuse, R9, R5 ;  /* 0x0000000915057224 */ /* 0x040fe200078e0205 */
[----:B------:R-:W-:Y:S01]  /*44a0*/  IABS R9, R7 ;  /* 0x0000000700097213 */ /* 0x000fe20000000000 */
[----:B------:R-:W-:Y:S02]  /*44b0*/  @!P6 IMAD.IADD R6, R6, 0x1, -R21 ;  /* 0x000000010606e824 */ /* 0x000fe400078e0a15 */
[----:B------:R-:W-:Y:S01]  /*44c0*/  @!P1 IMAD.MOV R0, RZ, RZ, -R0 ;  /* 0x000000ffff009224 */ /* 0x000fe200078e0a00 */
[----:B------:R-:W-:Y:S01]  /*44d0*/  ISETP.GT.U32.AND P6, PT, R21, R5, PT ;  /* 0x000000051500720c */ /* 0x000fe20003fc4070 */
[----:B------:R-:W-:Y:S01]  /*44e0*/  IMAD.HI.U32 R16, R23, R15, RZ ;  /* 0x0000000f17107227 */ /* 0x000fe200078e00ff */
[----:B------:R-:W-:-:S02]  /*44f0*/  ISETP.GT.U32.AND P1, PT, R21, R8, PT ;  /* 0x000000081500720c */ /* 0x000fc40003f24070 */
[----:B------:R0:W-:Y:S01]  /*4500*/  STL [R1+0x32c], R0 ;  /* 0x00032c0001007387 */ /* 0x0001e20000100800 */
[----:B------:R-:W-:Y:S02]  /*4510*/  IMAD.MOV R16, RZ, RZ, -R16 ;  /* 0x000000ffff107224 */ /* 0x000fe400078e0a10 */
[--C-:B------:R-:W-:Y:S01]  /*4520*/  @!P4 IMAD.IADD R4, R4, 0x1, -R21.reuse ;  /* 0x000000010404c824 */ /* 0x100fe200078e0a15 */
[----:B------:R-:W-:Y:S01]  /*4530*/  ISETP.GE.AND P4, PT, R2, RZ, PT ;  /* 0x000000ff0200720c */ /* 0x000fe20003f86270 */
[----:B------:R-:W-:Y:S01]  /*4540*/  IMAD.HI.U32 R14, R23, R9, RZ ;  /* 0x00000009170e7227 */ /* 0x000fe200078e00ff */
[----:B------:R-:W-:Y:S03]  /*4550*/  STL [R1+0x320], R11 ;  /* 0x0003200b01007387 */ /* 0x000fe60000100800 */
[----:B------:R-:W-:Y:S01]  /*4560*/  @!P6 IMAD.IADD R5, R5, 0x1, -R21 ;  /* 0x000000010505e824 */ /* 0x000fe200078e0a15 */
[----:B------:R-:W-:Y:S01]  /*4570*/  ISETP.GT.U32.AND P6, PT, R21, R4, PT ;  /* 0x000000041500720c */ /* 0x000fe20003fc4070 */
[----:B0-----:R-:W-:-:S02]  /*4580*/  IMAD.MOV.U32 R0, RZ, RZ, R12 ;  /* 0x000000ffff007224 */ /* 0x001fc400078e000c */
[----:B------:R-:W-:Y:S01]  /*4590*/  @!P1 IMAD.IADD R8, R8, 0x1, -R21 ;  /* 0x0000000108089824 */ /* 0x000fe200078e0a15 */
[----:B------:R-:W-:Y:S01]  /*45a0*/  ISETP.GE.AND P1, PT, R13, RZ, PT ;  /* 0x000000ff0d00720c */ /* 0x000fe20003f26270 */
[----:B------:R-:W-:Y:S01]  /*45b0*/  @!P0 IMAD.MOV R0, RZ, RZ, -R0 ;  /* 0x000000ffff008224 */ /* 0x000fe200078e0a00 */
[C---:B------:R-:W-:Y:S01]  /*45c0*/  ISETP.GT.U32.AND P0, PT, R21.reuse, R5, PT ;  /* 0x000000051500720c */ /* 0x040fe20003f04070 */
[C---:B------:R-:W-:Y:S01]  /*45d0*/  IMAD R2, R21.reuse, R16, R15 ;  /* 0x0000001015027224 */ /* 0x040fe200078e020f */
[----:B------:R-:W-:Y:S01]  /*45e0*/  IABS R13, R10 ;  /* 0x0000000a000d7213 */ /* 0x000fe20000000000 */
[----:B------:R-:W-:Y:S01]  /*45f0*/  IMAD.MOV R14, RZ, RZ, -R14 ;  /* 0x000000ffff0e7224 */ /* 0x000fe200078e0a0e */
[----:B------:R0:W-:Y:S01]  /*4600*/  STL [R1+0x31c], R0 ;  /* 0x00031c0001007387 */ /* 0x0001e20000100800 */
[----:B------:R-:W-:Y:S01]  /*4610*/  @!P5 IMAD.MOV R6, RZ, RZ, -R6 ;  /* 0x000000ffff06d224 */ /* 0x000fe200078e0a06 */
[C---:B------:R-:W-:Y:S01]  /*4620*/  ISETP.GT.U32.AND P2, PT, R21.reuse, R2, PT ;  /* 0x000000021500720c */ /* 0x040fe20003f44070 */
[----:B------:R-:W-:Y:S01]  /*4630*/  IMAD R9, R21, R14, R9 ;  /* 0x0000000e15097224 */ /* 0x000fe200078e0209 */
[----:B------:R-:W-:Y:S01]  /*4640*/  ISETP.GE.AND P5, PT, R3, RZ, PT ;  /* 0x000000ff0300720c */ /* 0x000fe20003fa6270 */
[----:B------:R-:W-:Y:S01]  /*4650*/  @!P6 IMAD.IADD R4, R4, 0x1, -R21 ;  /* 0x000000010404e824 */ /* 0x000fe200078e0a15 */
[----:B------:R1:W-:Y:S01]  /*4660*/  STL [R1+0x318], R6 ;  /* 0x0003180601007387 */ /* 0x0003e20000100800 */
[----:B------:R-:W-:Y:S01]  /*4670*/  IMAD.HI.U32 R3, R23, R13, RZ ;  /* 0x0000000d17037227 */ /* 0x000fe200078e00ff */
[----:B------:R-:W-:-:S03]  /*4680*/  ISETP.GT.U32.AND P6, PT, R21, R9, PT ;  /* 0x000000091500720c */ /* 0x000fc60003fc4070 */
[----:B0-----:R-:W-:Y:S01]  /*4690*/  IMAD.MOV.U32 R0, RZ, RZ, R8 ;  /* 0x000000ffff007224 */ /* 0x001fe200078e0008 */
[C---:B------:R-:W-:Y:S01]  /*46a0*/  LOP3.LUT R8, R19.reuse, 0x17a, RZ, 0xfc, !PT ;  /* 0x0000017a13087812 */ /* 0x040fe200078efcff */
[----:B------:R-:W-:Y:S02]  /*46b0*/  IMAD.MOV R3, RZ, RZ, -R3 ;  /* 0x000000ffff037224 */ /* 0x000fe400078e0a03 */
[----:B------:R-:W-:Y:S01]  /*46c0*/  @!P3 IMAD.MOV R0, RZ, RZ, -R0 ;  /* 0x000000ffff00b224 */ /* 0x000fe200078e0a00 */
[----:B-1----:R-:W-:Y:S01]  /*46d0*/  LOP3.LUT R6, R19, 0x186, RZ, 0xfc, !PT ;  /* 0x0000018613067812 */ /* 0x002fe200078efcff */
[--C-:B------:R-:W-:Y:S01]  /*46e0*/  @!P0 IMAD.IADD R5, R5, 0x1, -R21.reuse ;  /* 0x0000000105058824 */ /* 0x100fe200078e0a15 */
[----:B------:R-:W-:Y:S01]  /*46f0*/  ISETP.GE.AND P3, PT, R7, RZ, PT ;  /* 0x000000ff0700720c */ /* 0x000fe20003f66270 */
[----:B------:R-:W-:Y:S01]  /*4700*/  @!P2 IMAD.IADD R2, R2, 0x1, -R21 ;  /* 0x000000010202a824 */ /* 0x000fe200078e0a15 */
[----:B------:R0:W-:Y:S01]  /*4710*/  STL [R1+0x314], R0 ;  /* 0x0003140001007387 */ /* 0x0001e20000100800 */
[----:B------:R-:W-:Y:S01]  /*4720*/  IABS R15, R6 ;  /* 0x00000006000f7213 */ /* 0x000fe20000000000 */
[----:B------:R-:W-:Y:S01]  /*4730*/  IMAD R16, R21, R3, R13 ;  /* 0x0000000315107224 */ /* 0x000fe200078e020d */
[----:B------:R-:W-:Y:S01]  /*4740*/  LOP3.LUT R7, R19, 0x184, RZ, 0xfc, !PT ;  /* 0x0000018413077812 */ /* 0x000fe200078efcff */
[----:B------:R-:W-:Y:S01]  /*4750*/  @!P6 IMAD.IADD R9, R9, 0x1, -R21 ;  /* 0x000000010909e824 */ /* 0x000fe200078e0a15 */
[----:B------:R-:W-:-:S02]  /*4760*/  ISETP.GT.U32.AND P6, PT, R21, R2, PT ;  /* 0x000000021500720c */ /* 0x000fc40003fc4070 */
[----:B------:R-:W-:Y:S02]  /*4770*/  ISETP.GE.AND P2, PT, R6, RZ, PT ;  /* 0x000000ff0600720c */ /* 0x000fe40003f46270 */
[----:B------:R-:W-:Y:S01]  /*4780*/  LOP3.LUT R6, R19, 0x182, RZ, 0xfc, !PT ;  /* 0x0000018213067812 */ /* 0x000fe200078efcff */
[----:B0-----:R-:W-:Y:S01]  /*4790*/  IMAD.MOV.U32 R0, RZ, RZ, R4 ;  /* 0x000000ffff007224 */ /* 0x001fe200078e0004 */
[----:B------:R-:W-:Y:S01]  /*47a0*/  IABS R11, R7 ;  /* 0x00000007000b7213 */ /* 0x000fe20000000000 */
[----:B------:R-:W-:Y:S01]  /*47b0*/  IMAD.HI.U32 R4, R23, R15, RZ ;  /* 0x0000000f17047227 */ /* 0x000fe200078e00ff */
[----:B------:R-:W-:Y:S02]  /*47c0*/  IABS R14, R6 ;  /* 0x00000006000e7213 */ /* 0x000fe40000000000 */
[----:B------:R-:W-:Y:S01]  /*47d0*/  LOP3.LUT R3, R19, 0x180, RZ, 0xfc, !PT ;  /* 0x0000018013037812 */ /* 0x000fe200078efcff */
[----:B------:R-:W-:Y:S01]  /*47e0*/  @!P1 IMAD.MOV R0, RZ, RZ, -R0 ;  /* 0x000000ffff009224 */ /* 0x000fe200078e0a00 */
[C---:B------:R-:W-:Y:S01]  /*47f0*/  ISETP.GT.U32.AND P1, PT, R21.reuse, R9, PT ;  /* 0x000000091500720c */ /* 0x040fe20003f24070 */
[----:B------:R-:W-:Y:S01]  /*4800*/  IMAD.MOV R4, RZ, RZ, -R4 ;  /* 0x000000ffff047224 */ /* 0x000fe200078e0a04 */
[----:B------:R-:W-:Y:S01]  /*4810*/  IABS R13, R3 ;  /* 0x00000003000d7213 */ /* 0x000fe20000000000 */
[----:B------:R-:W-:Y:S01]  /*4820*/  @!P6 IMAD.IADD R2, R2, 0x1, -R21 ;  /* 0x000000010202e824 */ /* 0x000fe200078e0a15 */
[----:B------:R0:W-:Y:S01]  /*4830*/  STL [R1+0x30c], R0 ;  /* 0x00030c0001007387 */ /* 0x0001e20000100800 */
[----:B------:R-:W-:Y:S01]  /*4840*/  IMAD R15, R21, R4, R15 ;  /* 0x00000004150f7224 */ /* 0x000fe200078e020f */
[----:B------:R-:W-:Y:S01]  /*4850*/  ISETP.GE.AND P0, PT, R10, RZ, PT ;  /* 0x000000ff0a00720c */ /* 0x000fe20003f06270 */
[----:B------:R-:W-:Y:S01]  /*4860*/  IMAD.HI.U32 R4, R23, R11, RZ ;  /* 0x0000000b17047227 */ /* 0x000fe200078e00ff */
[----:B------:R-:W-:-:S02]  /*4870*/  LOP3.LUT R10, R19, 0x178, RZ, 0xfc, !PT ;  /* 0x00000178130a7812 */ /* 0x000fc400078efcff */
[----:B------:R-:W-:-:S03]  /*4880*/  ISETP.GT.U32.AND P6, PT, R21, R15, PT ;  /* 0x0000000f1500720c */ /* 0x000fc60003fc4070 */
[----:B------:R-:W-:Y:S01]  /*4890*/  @!P1 IMAD.IADD R9, R9, 0x1, -R21 ;  /* 0x0000000109099824 */ /* 0x000fe200078e0a15 */
[----:B------:R-:W-:Y:S01]  /*48a0*/  ISETP.GE.AND P1, PT, R7, RZ, PT ;  /* 0x000000ff0700720c */ /* 0x000fe20003f26270 */
[----:B0-----:R-:W-:Y:S02]  /*48b0*/  IMAD.MOV.U32 R0, RZ, RZ, R5 ;  /* 0x000000ffff007224 */ /* 0x001fe400078e0005 */
[----:B------:R-:W-:-:S04]  /*48c0*/  IMAD.HI.U32 R5, R23, R14, RZ ;  /* 0x0000000e17057227 */ /* 0x000fc800078e00ff */
[----:B------:R-:W-:Y:S01]  /*48d0*/  @!P4 IMAD.MOV R0, RZ, RZ, -R0 ;  /* 0x000000ffff00c224 */ /* 0x000fe200078e0a00 */
[C---:B------:R-:W-:Y:S01]  /*48e0*/  ISETP.GT.U32.AND P4, PT, R21.reuse, R16, PT ;  /* 0x000000101500720c */ /* 0x040fe20003f84070 */
[----:B------:R-:W-:Y:S02]  /*48f0*/  IMAD.MOV R7, RZ, RZ, -R4 ;  /* 0x000000ffff077224 */ /* 0x000fe400078e0a04 */
[----:B------:R-:W-:Y:S01]  /*4900*/  IMAD.MOV R5, RZ, RZ, -R5 ;  /* 0x000000ffff057224 */ /* 0x000fe200078e0a05 */
[----:B------:R0:W-:Y:S01]  /*4910*/  STL [R1+0x308], R0 ;  /* 0x0003080001007387 */ /* 0x0001e20000100800 */
[----:B------:R-:W-:Y:S01]  /*4920*/  IMAD R11, R21, R7, R11 ;  /* 0x00000007150b7224 */ /* 0x000fe200078e020b */
[----:B------:R-:W-:Y:S01]  /*4930*/  LOP3.LUT R7, R19, 0x17e, RZ, 0xfc, !PT ;  /* 0x0000017e13077812 */ /* 0x000fe200078efcff */
[----:B------:R-:W-:Y:S02]  /*4940*/  @!P6 IMAD.IADD R15, R15, 0x1, -R21 ;  /* 0x000000010f0fe824 */ /* 0x000fe400078e0a15 */
[----:B------:R-:W-:Y:S01]  /*4950*/  IMAD R14, R21, R5, R14 ;  /* 0x00000005150e7224 */ /* 0x000fe200078e020e */
[----:B------:R-:W-:Y:S01]  /*4960*/  IABS R5, R8 ;  /* 0x0000000800057213 */ /* 0x000fe20000000000 */
[----:B------:R-:W-:Y:S01]  /*4970*/  IMAD.HI.U32 R4, R23, R13, RZ ;  /* 0x0000000d17047227 */ /* 0x000fe200078e00ff */
[----:B------:R-:W-:-:S03]  /*4980*/  ISETP.GT.U32.AND P6, PT, R21, R15, PT ;  /* 0x0000000f1500720c */ /* 0x000fc60003fc4070 */
[----:B------:R-:W-:Y:S01]  /*4990*/  @!P4 IMAD.IADD R16, R16, 0x1, -R21 ;  /* 0x000000011010c824 */ /* 0x000fe200078e0a15 */
[----:B------:R-:W-:Y:S01]  /*49a0*/  ISETP.GE.AND P4, PT, R6, RZ, PT ;  /* 0x000000ff0600720c */ /* 0x000fe20003f86270 */
[----:B0-----:R-:W-:Y:S01]  /*49b0*/  IMAD.MOV.U32 R0, RZ, RZ, R2 ;  /* 0x000000ffff007224 */ /* 0x001fe200078e0002 */
[----:B------:R-:W-:Y:S01]  /*49c0*/  LOP3.LUT R2, R19, 0x17c, RZ, 0xfc, !PT ;  /* 0x0000017c13027812 */ /* 0x000fe200078efcff */
[----:B------:R-:W-:Y:S02]  /*49d0*/  IMAD.MOV R4, RZ, RZ, -R4 ;  /* 0x000000ffff047224 */ /* 0x000fe400078e0a04 */
[----:B------:R-:W-:Y:S01]  /*49e0*/  @!P5 IMAD.MOV R0, RZ, RZ, -R0 ;  /* 0x000000ffff00d224 */ /* 0x000fe200078e0a00 */
[C---:B------:R-:W-:Y:S01]  /*49f0*/  ISETP.GT.U32.AND P5, PT, R21.reuse, R16, PT ;  /* 0x000000101500720c */ /* 0x040fe20003fa4070 */
[----:B------:R-:W-:Y:S01]  /*4a00*/  IMAD R13, R21, R4, R13 ;  /* 0x00000004150d7224 */ /* 0x000fe200078e020d */
[----:B------:R-:W-:Y:S01]  /*4a10*/  IABS R6, R2 ;  /* 0x0000000200067213 */ /* 0x000fe20000000000 */
[----:B------:R-:W-:Y:S01]  /*4a20*/  @!P6 IMAD.IADD R15, R15, 0x1, -R21 ;  /* 0x000000010f0fe824 */ /* 0x000fe200078e0a15 */
[----:B------:R0:W-:Y:S01]  /*4a30*/  STL [R1+0x300], R0 ;  /* 0x0003000001007387 */ /* 0x0001e20000100800 */
[----:B------:R-:W-:-:S02]  /*4a40*/  IABS R4, R10 ;  /* 0x0000000a00047213 */ /* 0x000fc40000000000 */
[----:B------:R-:W-:-:S06]  /*4a50*/  ISETP.GT.U32.AND P6, PT, R21, R13, PT ;  /* 0x0000000d1500720c */ /* 0x000fcc0003fc4070 */
[----:B------:R-:W-:Y:S01]  /*4a60*/  @!P5 IMAD.IADD R16, R16, 0x1, -R21 ;  /* 0x000000011010d824 */ /* 0x000fe200078e0a15 */
[----:B------:R-:W-:Y:S01]  /*4a70*/  ISETP.GT.U32.AND P5, PT, R21, R14, PT ;  /* 0x0000000e1500720c */ /* 0x000fe20003fa4070 */
[----:B0-----:R-:W-:Y:S01]  /*4a80*/  IMAD.MOV.U32 R0, RZ, RZ, R9 ;  /* 0x000000ffff007224 */ /* 0x001fe200078e0009 */
[----:B------:R-:W-:Y:S01]  /*4a90*/  IABS R9, R7 ;  /* 0x0000000700097213 */ /* 0x000fe20000000000 */
[----:B------:R-:W-:Y:S01]  /*4aa0*/  IMAD.MOV.U32 R17, RZ, RZ, R16 ;  /* 0x000000ffff117224 */ /* 0x000fe200078e0010 */
[----:B------:R-:W-:Y:S01]  /*4ab0*/  LOP3.LUT R16, R19, 0x16a, RZ, 0xfc, !PT ;  /* 0x0000016a13107812 */ /* 0x000fe200078efcff */
[----:B------:R-:W-:Y:S01]  /*4ac0*/  @!P3 IMAD.MOV R0, RZ, RZ, -R0 ;  /* 0x000000ffff00b224 */ /* 0x000fe200078e0a00 */
[----:B------:R-:W-:Y:S01]  /*4ad0*/  ISETP.GT.U32.AND P3, PT, R21, R11, PT ;  /* 0x0000000b1500720c */ /* 0x000fe20003f64070 */
[----:B------:R-:W-:-:S03]  /*4ae0*/  IMAD.HI.U32 R12, R23, R9, RZ ;  /* 0x00000009170c7227 */ /* 0x000fc600078e00ff */
[----:B------:R0:W-:Y:S01]  /*4af0*/  STL [R1+0x304], R0 ;  /* 0x0003040001007387 */ /* 0x0001e20000100800 */
[----:B------:R-:W-:Y:S02]  /*4b00*/  IMAD.MOV R12, RZ, RZ, -R12 ;  /* 0x000000ffff0c7224 */ /* 0x000fe400078e0a0c */
[----:B------:R-:W-:Y:S02]  /*4b10*/  @!P5 IMAD.IADD R14, R14, 0x1, -R21 ;  /* 0x000000010e0ed824 */ /* 0x000fe400078e0a15 */
[----:B------:R-:W-:Y:S02]  /*4b20*/  IMAD R9, R21, R12, R9 ;  /* 0x0000000c15097224 */ /* 0x000fe400078e0209 */
[--C-:B------:R-:W-:Y:S01]  /*4b30*/  @!P6 IMAD.IADD R13, R13, 0x1, -R21.reuse ;  /* 0x000000010d0de824 */ /* 0x100fe200078e0a15 */
[----:B------:R-:W-:Y:S01]  /*4b40*/  ISETP.GT.U32.AND P6, PT, R21, R14, PT ;  /* 0x0000000e1500720c */ /* 0x000fe20003fc4070 */
[----:B------:R-:W-:Y:S01]  /*4b50*/  @!P3 IMAD.IADD R11, R11, 0x1, -R21 ;  /* 0x000000010b0bb824 */ /* 0x000fe200078e0a15 */
[----:B------:R-:W-:Y:S01]  /*4b60*/  ISETP.GE.AND P3, PT, R3, RZ, PT ;  /* 0x000000ff0300720c */ /* 0x000fe20003f66270 */
[----:B------:R-:W-:-:S03]  /*4b70*/  IMAD.HI.U32 R3, R23, R6, RZ ;  /* 0x0000000617037227 */ /* 0x000fc600078e00ff */
[C---:B------:R-:W-:Y:S01]  /*4b80*/  ISETP.GT.U32.AND P5, PT, R21.reuse, R11, PT ;  /* 0x0000000b1500720c */ /* 0x040fe20003fa4070 */
[----:B------:R-:W-:Y:S02]  /*4b90*/  IMAD.MOV R3, RZ, RZ, -R3 ;  /* 0x000000ffff037224 */ /* 0x000fe400078e0a03 */
[----:B0-----:R-:W-:Y:S02]  /*4ba0*/  IMAD.MOV.U32 R0, RZ, RZ, R15 ;  /* 0x000000ffff007224 */ /* 0x001fe400078e000f */
[----:B------:R-:W-:Y:S01]  /*4bb0*/  @!P0 IMAD.MOV R17, RZ, RZ, -R17 ;  /* 0x000000ffff118224 */ /* 0x000fe200078e0a11 */
[----:B------:R-:W-:Y:S01]  /*4bc0*/  ISETP.GT.U32.AND P0, PT, R21, R13, PT ;  /* 0x0000000d1500720c */ /* 0x000fe20003f04070 */
[----:B------:R-:W-:Y:S01]  /*4bd0*/  @!P2 IMAD.MOV R0, RZ, RZ, -R0 ;  /* 0x000000ffff00a224 */ /* 0x000fe200078e0a00 */
[----:B------:R-:W-:Y:S01]  /*4be0*/  ISETP.GE.AND P2, PT, R7, RZ, PT ;  /* 0x000000ff0700720c */ /* 0x000fe20003f46270 */
[----:B------:R-:W-:Y:S01]  /*4bf0*/  IMAD R6, R21, R3, R6 ;  /* 0x0000000315067224 */ /* 0x000fe200078e0206 */
[----:B------:R-:W-:Y:S01]  /*4c00*/  STL [R1+0x2c0], R17 ;  /* 0x0002c01101007387 */ /* 0x000fe20000100800 */
[----:B------:R-:W-:Y:S01]  /*4c10*/  IMAD.HI.U32 R7, R23, R4, RZ ;  /* 0x0000000417077227 */ /* 0x000fe200078e00ff */
[----:B------:R-:W-:-:S02]  /*4c20*/  LOP3.LUT R3, R19, 0x176, RZ, 0xfc, !PT ;  /* 0x0000017613037812 */ /* 0x000fc400078efcff */
[----:B------:R0:W-:Y:S01]  /*4c30*/  STL [R1+0x2d0], R0 ;  /* 0x0002d00001007387 */ /* 0x0001e20000100800 */
[--C-:B------:R-:W-:Y:S01]  /*4c40*/  @!P5 IMAD.IADD R11, R11, 0x1, -R21.reuse ;  /* 0x000000010b0bd824 */ /* 0x100fe200078e0a15 */
[C---:B------:R-:W-:Y:S01]  /*4c50*/  ISETP.GT.U32.AND P5, PT, R21.reuse, R9, PT ;  /* 0x000000091500720c */ /* 0x040fe20003fa4070 */
[----:B------:R-:W-:Y:S01]  /*4c60*/  @!P6 IMAD.IADD R14, R14, 0x1, -R21 ;  /* 0x000000010e0ee824 */ /* 0x000fe200078e0a15 */
[----:B------:R-:W-:Y:S01]  /*4c70*/  ISETP.GT.U32.AND P6, PT, R21, R6, PT ;  /* 0x000000061500720c */ /* 0x000fe20003fc4070 */
[----:B------:R-:W-:Y:S02]  /*4c80*/  IMAD.MOV R7, RZ, RZ, -R7 ;  /* 0x000000ffff077224 */ /* 0x000fe400078e0a07 */
[----:B------:R-:W-:Y:S01]  /*4c90*/  @!P0 IMAD.IADD R13, R13, 0x1, -R21 ;  /* 0x000000010d0d8824 */ /* 0x000fe200078e0a15 */
[----:B------:R-:W-:Y:S01]  /*4ca0*/  ISETP.GE.AND P0, PT, R2, RZ, PT ;  /* 0x000000ff0200720c */ /* 0x000fe20003f06270 */
[----:B------:R-:W-:Y:S01]  /*4cb0*/  IMAD R4, R21, R7, R4 ;  /* 0x0000000715047224 */ /* 0x000fe200078e0204 */
[----:B------:R-:W-:Y:S01]  /*4cc0*/  IABS R2, R3 ;  /* 0x0000000300027213 */ /* 0x000fe20000000000 */
[----:B0-----:R-:W-:Y:S01]  /*4cd0*/  IMAD.MOV.U32 R0, RZ, RZ, R11 ;  /* 0x000000ffff007224 */ /* 0x001fe200078e000b */
[----:B------:R-:W-:Y:S01]  /*4ce0*/  LOP3.LUT R7, R19, 0x174, RZ, 0xfc, !PT ;  /* 0x0000017413077812 */ /* 0x000fe200078efcff */
[----:B------:R-:W-:Y:S01]  /*4cf0*/  @!P4 IMAD.MOV R14, RZ, RZ, -R14 ;  /* 0x000000ffff0ec224 */ /* 0x000fe200078e0a0e */
[----:B------:R-:W-:Y:S01]  /*4d00*/  ISETP.GT.U32.AND P4, PT, R21, R4, PT ;  /* 0x000000041500720c */ /* 0x000fe20003f84070 */
[----:B------:R-:W-:-:S02]  /*4d10*/  @!P5 IMAD.IADD R9, R9, 0x1, -R21 ;  /* 0x000000010909d824 */ /* 0x000fc400078e0a15 */
[----:B------:R-:W-:Y:S02]  /*4d20*/  @!P1 IMAD.MOV R0, RZ, RZ, -R0 ;  /* 0x000000ffff009224 */ /* 0x000fe400078e0a00 */
[----:B------:R-:W-:Y:S01]  /*4d30*/  IMAD.HI.U32 R12, R23, R5, RZ ;  /* 0x00000005170c7227 */ /* 0x000fe200078e00ff */
[----:B------:R-:W-:Y:S02]  /*4d40*/  ISETP.GT.U32.AND P1, PT, R21, R9, PT ;  /* 0x000000091500720c */ /* 0x000fe40003f24070 */
[----:B------:R0:W-:Y:S01]  /*4d50*/  STL [R1+0x2f8], R0 ;  /* 0x0002f80001007387 */ /* 0x0001e20000100800 */
[----:B------:R-:W-:Y:S02]  /*4d60*/  @!P6 IMAD.IADD R6, R6, 0x1, -R21 ;  /* 0x000000010606e824 */ /* 0x000fe400078e0a15 */
[----:B------:R-:W-:Y:S01]  /*4d70*/  IMAD.MOV R12, RZ, RZ, -R12 ;  /* 0x000000ffff0c7224 */ /* 0x000fe200078e0a0c */
[----:B------:R1:W-:Y:S01]  /*4d80*/  STL [R1+0x2d8], R14 ;  /* 0x0002d80e01007387 */ /* 0x0003e20000100800 */
[----:B------:R-:W-:Y:S01]  /*4d90*/  IMAD.HI.U32 R11, R23, R2, RZ ;  /* 0x00000002170b7227 */ /* 0x000fe200078e00ff */
[----:B------:R-:W-:-:S03]  /*4da0*/  ISETP.GT.U32.AND P6, PT, R21, R6, PT ;  /* 0x000000061500720c */ /* 0x000fc60003fc4070 */
[----:B------:R-:W-:Y:S01]  /*4db0*/  IMAD R5, R21, R12, R5 ;  /* 0x0000000c15057224 */ /* 0x000fe200078e0205 */
[----:B------:R-:W-:Y:S01]  /*4dc0*/  IABS R12, R7 ;  /* 0x00000007000c7213 */ /* 0x000fe20000000000 */
[----:B0-----:R-:W-:Y:S01]  /*4dd0*/  IMAD.MOV.U32 R0, RZ, RZ, R13 ;  /* 0x000000ffff007224 */ /* 0x001fe200078e000d */
[----:B------:R-:W-:Y:S01]  /*4de0*/  LOP3.LUT R13, R19, 0x172, RZ, 0xfc, !PT ;  /* 0x00000172130d7812 */ /* 0x000fe200078efcff */
[----:B------:R-:W-:Y:S01]  /*4df0*/  @!P1 IMAD.IADD R9, R9, 0x1, -R21 ;  /* 0x0000000109099824 */ /* 0x000fe200078e0a15 */
[----:B------:R-:W-:Y:S01]  /*4e00*/  ISETP.GT.U32.AND P5, PT, R21, R5, PT ;  /* 0x000000051500720c */ /* 0x000fe20003fa4070 */
[----:B------:R-:W-:Y:S01]  /*4e10*/  @!P3 IMAD.MOV R0, RZ, RZ, -R0 ;  /* 0x000000ffff00b224 */ /* 0x000fe200078e0a00 */
[----:B------:R-:W-:Y:S01]  /*4e20*/  ISETP.GE.AND P3, PT, R8, RZ, PT ;  /* 0x000000ff0800720c */ /* 0x000fe20003f66270 */
[----:B------:R-:W-:Y:S01]  /*4e30*/  IMAD.MOV R11, RZ, RZ, -R11 ;  /* 0x000000ffff0b7224 */ /* 0x000fe200078e0a0b */
[----:B------:R-:W-:Y:S01]  /*4e40*/  ISETP.GE.AND P1, PT, R10, RZ, PT ;  /* 0x000000ff0a00720c */ /* 0x000fe20003f26270 */
[----:B------:R-:W-:Y:S01]  /*4e50*/  @!P4 IMAD.IADD R4, R4, 0x1, -R21 ;  /* 0x000000010404c824 */ /* 0x000fe200078e0a15 */
[----:B------:R0:W-:Y:S01]  /*4e60*/  STL [R1+0x2dc], R0 ;  /* 0x0002dc0001007387 */ /* 0x0001e20000100800 */
[----:B------:R-:W-:Y:S01]  /*4e70*/  IMAD.MOV.U32 R8, RZ, RZ, R12 ;  /* 0x000000ffff087224 */ /* 0x000fe200078e000c */
[----:B------:R-:W-:Y:S01]  /*4e80*/  ISETP.GE.AND P4, PT, R3, RZ, PT ;  /* 0x000000ff0300720c */ /* 0x000fe20003f86270 */
[----:B------:R-:W-:Y:S01]  /*4e90*/  IMAD R2, R21, R11, R2 ;  /* 0x0000000b15027224 */ /* 0x000fe200078e0202 */
[----:B------:R-:W-:Y:S01]  /*4ea0*/  LOP3.LUT R11, R19, 0x168, RZ, 0xfc, !PT ;  /* 0x00000168130b7812 */ /* 0x000fe200078efcff */
[----:B------:R-:W-:-:S03]  /*4eb0*/  IMAD.HI.U32 R10, R23, R8, RZ ;  /* 0x00000008170a7227 */ /* 0x000fc600078e00ff */
[----:B-1----:R-:W-:Y:S01]  /*4ec0*/  IABS R14, R11 ;  /* 0x0000000b000e7213 */ /* 0x002fe20000000000 */
[----:B------:R-:W-:Y:S01]  /*4ed0*/  @!P6 IMAD.IADD R6, R6, 0x1, -R21 ;  /* 0x000000010606e824 */ /* 0x000fe200078e0a15 */
[----:B------:R-:W-:Y:S01]  /*4ee0*/  ISETP.GT.U32.AND P6, PT, R21, R2, PT ;  /* 0x000000021500720c */ /* 0x000fe20003fc4070 */
[----:B0-----:R-:W-:Y:S01]  /*4ef0*/  IMAD.MOV.U32 R0, RZ, RZ, R9 ;  /* 0x000000ffff007224 */ /* 0x001fe200078e0009 */
[----:B------:R-:W-:Y:S01]  /*4f00*/  LOP3.LUT R9, R19, 0x170, RZ, 0xfc, !PT ;  /* 0x0000017013097812 */ /* 0x000fe200078efcff */
[----:B------:R-:W-:Y:S02]  /*4f10*/  IMAD.MOV R10, RZ, RZ, -R10 ;  /* 0x000000ffff0a7224 */ /* 0x000fe400078e0a0a */
[----:B------:R-:W-:Y:S01]  /*4f20*/  @!P2 IMAD.MOV R0, RZ, RZ, -R0 ;  /* 0x000000ffff00a224 */ /* 0x000fe200078e0a00 */
[C---:B------:R-:W-:Y:S01]  /*4f30*/  ISETP.GT.U32.AND P2, PT, R21.reuse, R4, PT ;  /* 0x000000041500720c */ /* 0x040fe20003f44070 */
[----:B------:R-:W-:Y:S01]  /*4f40*/  IMAD R3, R21, R10, R8 ;  /* 0x0000000a15037224 */ /* 0x000fe200078e0208 */
[----:B------:R-:W-:Y:S01]  /*4f50*/  LOP3.LUT R8, R19, 0x16c, RZ, 0xfc, !PT ;  /* 0x0000016c13087812 */ /* 0x000fe200078efcff */
[--C-:B------:R-:W-:Y:S01]  /*4f60*/  @!P5 IMAD.IADD R5, R5, 0x1, -R21.reuse ;  /* 0x000000010505d824 */ /* 0x100fe200078e0a15 */
[----:B------:R0:W-:Y:S03]  /*4f70*/  STL [R1+0x2e0], R0 ;  /* 0x0002e00001007387 */ /* 0x0001e60000100800 */
[----:B------:R-:W-:Y:S01]  /*4f80*/  @!P6 IMAD.IADD R2, R2, 0x1, -R21 ;  /* 0x000000010202e824 */ /* 0x000fe200078e0a15 */
[----:B------:R-:W-:-:S04]  /*4f90*/  ISETP.GT.U32.AND P5, PT, R21, R5, PT ;  /* 0x000000051500720c */ /* 0x000fc80003fa4070 */
[C---:B------:R-:W-:Y:S01]  /*4fa0*/  ISETP.GT.U32.AND P6, PT, R21.reuse, R2, PT ;  /* 0x000000021500720c */ /* 0x040fe20003fc4070 */
[----:B------:R-:W-:Y:S01]  /*4fb0*/  @!P2 IMAD.IADD R4, R4, 0x1, -R21 ;  /* 0x000000010404a824 */ /* 0x000fe200078e0a15 */
[----:B------:R-:W-:Y:S01]  /*4fc0*/  ISETP.GT.U32.AND P2, PT, R21, R3, PT ;  /* 0x000000031500720c */ /* 0x000fe20003f44070 */
[----:B0-----:R-:W-:-:S04]  /*4fd0*/  IMAD.MOV.U32 R0, RZ, RZ, R6 ;  /* 0x000000ffff007224 */ /* 0x001fc800078e0006 */
[----:B------:R-:W-:Y:S01]  /*4fe0*/  @!P0 IMAD.MOV R0, RZ, RZ, -R0 ;  /* 0x000000ffff008224 */ /* 0x000fe200078e0a00 */
[----:B------:R-:W-:Y:S01]  /*4ff0*/  ISETP.GE.AND P0, PT, R13, RZ, PT ;  /* 0x000000ff0d00720c */ /* 0x000fe20003f06270 */
[----:B------:R-:W-:Y:S01]  /*5000*/  @!P5 IMAD.IADD R5, R5, 0x1, -R21 ;  /* 0x000000010505d824 */ /* 0x000fe200078e0a15 */
[----:B------:R-:W-:Y:S02]  /*5010*/  IABS R13, R13 ;  /* 0x0000000d000d7213 */ /* 0x000fe40000000000 */
[----:B------:R0:W-:Y:S01]  /*5020*/  STL [R1+0x2e4], R0 ;  /* 0x0002e40001007387 */ /* 0x0001e20000100800 */
[----:B------:R-:W-:Y:S01]  /*5030*/  ISETP.GE.AND P5, PT, R7, RZ, PT ;  /* 0x000000ff0700720c */ /* 0x000fe20003fa6270 */
[----:B------:R-:W-:Y:S01]  /*5040*/  @!P3 IMAD.MOV R5, RZ, RZ, -R5 ;  /* 0x000000ffff05b224 */ /* 0x000fe200078e0a05 */
[----:B------:R-:W-:Y:S01]  /*5050*/  LOP3.LUT R7, R19, 0x16e, RZ, 0xfc, !PT ;  /* 0x0000016e13077812 */ /* 0x000fe200078efcff */
[----:B------:R-:W-:Y:S01]  /*5060*/  @!P2 IMAD.IADD R3, R3, 0x1, -R21 ;  /* 0x000000010303a824 */ /* 0x000fe200078e0a15 */
[----:B------:R-:W-:Y:S01]  /*5070*/  ISETP.GE.AND P3, PT, R9, RZ, PT ;  /* 0x000000ff0900720c */ /* 0x000fe20003f66270 */
[----:B------:R-:W-:Y:S01]  /*5080*/  IMAD.HI.U32 R6, R23, R13, RZ ;  /* 0x0000000d17067227 */ /* 0x000fe200078e00ff */
[----:B------:R1:W-:Y:S01]  /*5090*/  STL [R1+0x2f0], R5 ;  /* 0x0002f00501007387 */ /* 0x0003e20000100800 */
[----:B------:R-:W-:-:S02]  /*50a0*/  IABS R9, R9 ;  /* 0x0000000900097213 */ /* 0x000fc40000000000 */
[----:B0-----:R-:W-:Y:S01]  /*50b0*/  IMAD.MOV.U32 R0, RZ, RZ, R4 ;  /* 0x000000ffff007224 */ /* 0x001fe200078e0004 */
[----:B------:R-:W-:Y:S01]  /*50c0*/  ISETP.GT.U32.AND P2, PT, R21, R3, PT ;  /* 0x000000031500720c */ /* 0x000fe20003f44070 */
[----:B------:R-:W-:Y:S01]  /*50d0*/  @!P6 IMAD.IADD R2, R2, 0x1, -R21 ;  /* 0x000000010202e824 */ /* 0x000fe200078e0a15 */
[----:B------:R-:W-:Y:S01]  /*50e0*/  ISETP.GE.AND P6, PT, R8, RZ, PT ;  /* 0x000000ff0800720c */ /* 0x000fe20003fc6270 */
[----:B------:R-:W-:Y:S01]  /*50f0*/  @!P1 IMAD.MOV R0, RZ, RZ, -R0 ;  /* 0x000000ffff009224 */ /* 0x000fe200078e0a00 */
[----:B------:R-:W-:Y:S01]  /*5100*/  ISETP.GE.AND P1, PT, R7, RZ, PT ;  /* 0x000000ff0700720c */ /* 0x000fe20003f26270 */
[----:B------:R-:W-:Y:S01]  /*5110*/  IMAD.MOV R6, RZ, RZ, -R6 ;  /* 0x000000ffff067224 */ /* 0x000fe200078e0a06 */
[----:B------:R-:W-:Y:S01]  /*5120*/  IABS R7, R7 ;  /* 0x0000000700077213 */ /* 0x000fe20000000000 */
[----:B-1----:R-:W-:Y:S01]  /*5130*/  IMAD.HI.U32 R5, R23, R9, RZ ;  /* 0x0000000917057227 */ /* 0x002fe200078e00ff */
[----:B------:R0:W-:Y:S01]  /*5140*/  STL [R1+0x2f4], R0 ;  /* 0x0002f40001007387 */ /* 0x0001e20000100800 */
[----:B------:R-:W-:-:S02]  /*5150*/  IABS R8, R8 ;  /* 0x0000000800087213 */ /* 0x000fc40000000000 */
[----:B------:R-:W-:-:S04]  /*5160*/  IMAD.HI.U32 R4, R23, R7, RZ ;  /* 0x0000000717047227 */ /* 0x000fc800078e00ff */
[----:B------:R-:W-:Y:S02]  /*5170*/  IMAD R13, R21, R6, R13 ;  /* 0x00000006150d7224 */ /* 0x000fe400078e020d */
[----:B------:R-:W-:Y:S02]  /*5180*/  IMAD.MOV R4, RZ, RZ, -R4 ;  /* 0x000000ffff047224 */ /* 0x000fe400078e0a04 */
[----:B0-----:R-:W-:Y:S02]  /*5190*/  IMAD.MOV.U32 R0, RZ, RZ, R2 ;  /* 0x000000ffff007224 */ /* 0x001fe400078e0002 */
[----:B------:R-:W-:Y:S02]  /*51a0*/  @!P2 IMAD.IADD R3, R3, 0x1, -R21 ;  /* 0x000000010303a824 */ /* 0x000fe400078e0a15 */
[----:B------:R-:W-:Y:S01]  /*51b0*/  @!P4 IMAD.MOV R0, RZ, RZ, -R0 ;  /* 0x000000ffff00c224 */ /* 0x000fe200078e0a00 */
[C---:B------:R-:W-:Y:S01]  /*51c0*/  ISETP.GT.U32.AND P4, PT, R21.reuse, R13, PT ;  /* 0x0000000d1500720c */ /* 0x040fe20003f84070 */
[----:B------:R-:W-:-:S02]  /*51d0*/  IMAD R7, R21, R4, R7 ;  /* 0x0000000415077224 */ /* 0x000fc400078e0207 */
[----:B------:R-:W-:Y:S01]  /*51e0*/  IMAD.MOV R5, RZ, RZ, -R5 ;  /* 0x000000ffff057224 */ /* 0x000fe200078e0a05 */
[----:B------:R0:W-:Y:S01]  /*51f0*/  STL [R1+0x2e8], R0 ;  /* 0x0002e80001007387 */ /* 0x0001e20000100800 */
[----:B------:R-:W-:-:S04]  /*5200*/  IMAD.HI.U32 R2, R23, R8, RZ ;  /* 0x0000000817027227 */ /* 0x000fc800078e00ff */
[----:B------:R-:W-:Y:S01]  /*5210*/  IMAD R9, R21, R5, R9 ;  /* 0x0000000515097224 */ /* 0x000fe200078e0209 */
[----:B------:R-:W-:Y:S01]  /*5220*/  LOP3.LUT R5, R19, 0x164, RZ, 0xfc, !PT ;  /* 0x0000016413057812 */ /* 0x000fe200078efcff */
[----:B------:R-:W-:Y:S02]  /*5230*/  IMAD.MOV R2, RZ, RZ, -R2 ;  /* 0x000000ffff027224 */ /* 0x000fe400078e0a02 */
[----:B------:R-:W-:Y:S01]  /*5240*/  @!P4 IMAD.IADD R13, R13, 0x1, -R21 ;  /* 0x000000010d0dc824 */ /* 0x000fe200078e0a15 */
[C---:B------:R-:W-:Y:S01]  /*5250*/  ISETP.GT.U32.AND P2, PT, R21.reuse, R9, PT ;  /* 0x000000091500720c */ /* 0x040fe20003f44070 */
[----:B0-----:R-:W-:Y:S01]  /*5260*/  IMAD.MOV.U32 R0, RZ, RZ, R3 ;  /* 0x000000ffff007224 */ /* 0x001fe200078e0003 */
[----:B------:R-:W-:Y:S01]  /*5270*/  IABS R3, R16 ;  /* 0x0000001000037213 */ /* 0x000fe20000000000 */
[C---:B------:R-:W-:Y:S01]  /*5280*/  IMAD R8, R21.reuse, R2, R8 ;  /* 0x0000000215087224 */ /* 0x040fe200078e0208 */
[C---:B------:R-:W-:Y:S01]  /*5290*/  ISETP.GT.U32.AND P4, PT, R21.reuse, R13, PT ;  /* 0x0000000d1500720c */ /* 0x040fe20003f84070 */
[----:B------:R-:W-:Y:S01]  /*52a0*/  @!P5 IMAD.MOV R0, RZ, RZ, -R0 ;  /* 0x000000ffff00d224 */ /* 0x000fe200078e0a00 */
[----:B------:R-:W-:Y:S01]  /*52b0*/  ISETP.GT.U32.AND P5, PT, R21, R7, PT ;  /* 0x000000071500720c */ /* 0x000fe20003fa4070 */
[----:B------:R-:W-:Y:S01]  /*52c0*/  IMAD.HI.U32 R6, R23, R14, RZ ;  /* 0x0000000e17067227 */ /* 0x000fe200078e00ff */
[----:B------:R-:W-:-:S02]  /*52d0*/  LOP3.LUT R2, R19, 0x166, RZ, 0xfc, !PT ;  /* 0x0000016613027812 */ /* 0x000fc400078efcff */
[----:B------:R0:W-:Y:S01]  /*52e0*/  STL [R1+0x2ec], R0 ;  /* 0x0002ec0001007387 */ /* 0x0001e20000100800 */
[----:B------:R-:W-:Y:S01]  /*52f0*/  IMAD.MOV R6, RZ, RZ, -R6 ;  /* 0x000000ffff067224 */ /* 0x000fe200078e0a06 */
[----:B------:R-:W-:Y:S01]  /*5300*/  IABS R4, R2 ;  /* 0x0000000200047213 */ /* 0x000fe20000000000 */
[----:B------:R-:W-:Y:S01]  /*5310*/  @!P2 IMAD.IADD R9, R9, 0x1, -R21 ;  /* 0x000000010909a824 */ /* 0x000fe200078e0a15 */
[----:B------:R-:W-:Y:S01]  /*5320*/  IABS R12, R5 ;  /* 0x00000005000c7213 */ /* 0x000fe20000000000 */
[----:B------:R-:W-:-:S03]  /*5330*/  IMAD.HI.U32 R10, R23, R3, RZ ;  /* 0x00000003170a7227 */ /* 0x000fc600078e00ff */
[----:B------:R-:W-:Y:S01]  /*5340*/  ISETP.GT.U32.AND P2, PT, R21, R9, PT ;  /* 0x000000091500720c */ /* 0x000fe20003f44070 */
[--C-:B------:R-:W-:Y:S02]  /*5350*/  @!P5 IMAD.IADD R7, R7, 0x1, -R21.reuse ;  /* 0x000000010707d824 */ /* 0x100fe400078e0a15 */
[----:B------:R-:W-:Y:S01]  /*5360*/  @!P4 IMAD.IADD R13, R13, 0x1, -R21 ;  /* 0x000000010d0dc824 */ /* 0x000fe200078e0a15 */
[C---:B------:R-:W-:Y:S01]  /*5370*/  ISETP.GT.U32.AND P4, PT, R21.reuse, R8, PT ;  /* 0x000000081500720c */ /* 0x040fe20003f84070 */
[C---:B------:R-:W-:Y:S01]  /*5380*/  IMAD R14, R21.reuse, R6, R14 ;  /* 0x00000006150e7224 */ /* 0x040fe200078e020e */
[----:B------:R-:W-:Y:S01]  /*5390*/  ISETP.GT.U32.AND P5, PT, R21, R7, PT ;  /* 0x000000071500720c */ /* 0x000fe20003fa4070 */
[----:B------:R-:W-:Y:S01]  /*53a0*/  IMAD.MOV R10, RZ, RZ, -R10 ;  /* 0x000000ffff0a7224 */ /* 0x000fe200078e0a0a */
[----:B------:R-:W-:Y:S01]  /*53b0*/  LOP3.LUT R6, R19, 0x162, RZ, 0xfc, !PT ;  /* 0x0000016213067812 */ /* 0x000fe200078efcff */
[----:B0-----:R-:W-:Y:S02]  /*53c0*/  IMAD.MOV.U32 R0, RZ, RZ, R13 ;  /* 0x000000ffff007224 */ /* 0x001fe400078e000d */
[----:B------:R-:W-:Y:S01]  /*53d0*/  IMAD R3, R21, R10, R3 ;  /* 0x0000000a15037224 */ /* 0x000fe200078e0203 */
[----:B------:R-:W-:Y:S01]  /*53e0*/  IABS R13, R6 ;  /* 0x00000006000d7213 */ /* 0x000fe20000000000 */
[----:B------:R-:W-:-:S02]  /*53f0*/  @!P2 IMAD.IADD R9, R9, 0x1, -R21 ;  /* 0x000000010909a824 */ /* 0x000fc400078e0a15 */
[----:B------:R-:W-:Y:S01]  /*5400*/  @!P0 IMAD.MOV R0, RZ, RZ, -R0 ;  /* 0x000000ffff008224 */ /* 0x000fe200078e0a00 */
[----:B------:R-:W-:Y:S01]  /*5410*/  ISETP.GT.U32.AND P2, PT, R21, R3, PT ;  /* 0x000000031500720c */ /* 0x000fe20003f44070 */
[--C-:B------:R-:W-:Y:S01]  /*5420*/  @!P4 IMAD.IADD R8, R8, 0x1, -R21.reuse ;  /* 0x000000010808c824 */ /* 0x100fe200078e0a15 */
[----:B------:R-:W-:Y:S01]  /*5430*/  ISETP.GE.AND P4, PT, R16, RZ, PT ;  /* 0x000000ff1000720c */ /* 0x000fe20003f86270 */
[----:B------:R-:W-:Y:S01]  /*5440*/  @!P5 IMAD.IADD R7, R7, 0x1, -R21 ;  /* 0x000000010707d824 */ /* 0x000fe200078e0a15 */
[----:B------:R-:W-:Y:S01]  /*5450*/  ISETP.GT.U32.AND P5, PT, R21, R14, PT ;  /* 0x0000000e1500720c */ /* 0x000fe20003fa4070 */
[----:B------:R-:W-:Y:S01]  /*5460*/  IMAD.HI.U32 R15, R23, R4, RZ ;  /* 0x00000004170f7227 */ /* 0x000fe200078e00ff */
[----:B------:R-:W-:Y:S01]  /*5470*/  ISETP.GT.U32.AND P0, PT, R21, R8, PT ;  /* 0x000000081500720c */ /* 0x000fe20003f04070 */
[----:B------:R0:W-:Y:S02]  /*5480*/  STL [R1+0x2d4], R0 ;  /* 0x0002d40001007387 */ /* 0x0001e40000100800 */
[----:B------:R-:W-:-:S04]  /*5490*/  IMAD.HI.U32 R10, R23, R12, RZ ;  /* 0x0000000c170a7227 */ /* 0x000fc800078e00ff */
[----:B------:R-:W-:Y:S01]  /*54a0*/  @!P2 IMAD.IADD R3, R3, 0x1, -R21 ;  /* 0x000000010303a824 */ /* 0x000fe200078e0a15 */
[----:B------:R-:W-:Y:S01]  /*54b0*/  ISETP.GE.AND P2, PT, R11, RZ, PT ;  /* 0x000000ff0b00720c */ /* 0x000fe20003f46270 */
[----:B------:R-:W-:Y:S02]  /*54c0*/  IMAD.MOV R15, RZ, RZ, -R15 ;  /* 0x000000ffff0f7224 */ /* 0x000fe400078e0a0f */
[----:B------:R-:W-:Y:S02]  /*54d0*/  @!P5 IMAD.IADD R14, R14, 0x1, -R21 ;  /* 0x000000010e0ed824 */ /* 0x000fe400078e0a15 */
[----:B0-----:R-:W-:Y:S02]  /*54e0*/  IMAD.MOV.U32 R0, RZ, RZ, R9 ;  /* 0x000000ffff007224 */ /* 0x001fe400078e0009 */
[----:B------:R-:W-:Y:S01]  /*54f0*/  IMAD.HI.U32 R9, R23, R13, RZ ;  /* 0x0000000d17097227 */ /* 0x000fe200078e00ff */
[----:B------:R-:W-:-:S03]  /*5500*/  ISETP.GT.U32.AND P5, PT, R21, R14, PT ;  /* 0x0000000e1500720c */ /* 0x000fc60003fa4070 */
[----:B------:R-:W-:Y:S01]  /*5510*/  @!P3 IMAD.MOV R0, RZ, RZ, -R0 ;  /* 0x000000ffff00b224 */ /* 0x000fe200078e0a00 */
[C---:B------:R-:W-:Y:S01]  /*5520*/  ISETP.GT.U32.AND P3, PT, R21.reuse, R3, PT ;  /* 0x000000031500720c */ /* 0x040fe20003f64070 */
[----:B------:R-:W-:Y:S02]  /*5530*/  IMAD.MOV R10, RZ, RZ, -R10 ;  /* 0x000000ffff0a7224 */ /* 0x000fe400078e0a0a */
[C---:B------:R-:W-:Y:S01]  /*5540*/  IMAD R4, R21.reuse, R15, R4 ;  /* 0x0000000f15047224 */ /* 0x040fe200078e0204 */
[----:B------:R0:W-:Y:S01]  /*5550*/  STL [R1+0x2cc], R0 ;  /* 0x0002cc0001007387 */ /* 0x0001e20000100800 */
[----:B------:R-:W-:Y:S02]  /*5560*/  @!P0 IMAD.IADD R8, R8, 0x1, -R21 ;  /* 0x0000000108088824 */ /* 0x000fe400078e0a15 */
[----:B------:R-:W-:Y:S01]  /*5570*/  IMAD.MOV R9, RZ, RZ, -R9 ;  /* 0x000000ffff097224 */ /* 0x000fe200078e0a09 */
[C---:B------:R-:W-:Y:S01]  /*5580*/  ISETP.GT.U32.AND P0, PT, R21.reuse, R4, PT ;  /* 0x000000041500720c */ /* 0x040fe20003f04070 */
[----:B------:R-:W-:Y:S01]  /*5590*/  IMAD R12, R21, R10, R12 ;  /* 0x0000000a150c7224 */ /* 0x000fe200078e020c */
[----:B------:R-:W-:Y:S01]  /*55a0*/  LOP3.LUT R10, R19, 0x15c, RZ, 0xfc, !PT ;  /* 0x0000015c130a7812 */ /* 0x000fe200078efcff */
[----:B------:R-:W-:-:S02]  /*55b0*/  IMAD R11, R21, R9, R13 ;  /* 0x00000009150b7224 */ /* 0x000fc400078e020d */
[----:B------:R-:W-:Y:S02]  /*55c0*/  @!P5 IMAD.IADD R14, R14, 0x1, -R21 ;  /* 0x000000010e0ed824 */ /* 0x000fe400078e0a15 */
[----:B0-----:R-:W-:Y:S01]  /*55d0*/  IMAD.MOV.U32 R0, RZ, RZ, R8 ;  /* 0x000000ffff007224 */ /* 0x001fe200078e0008 */
[C---:B------:R-:W-:Y:S01]  /*55e0*/  ISETP.GT.U32.AND P5, PT, R21.reuse, R11, PT ;  /* 0x0000000b1500720c */ /* 0x040fe20003fa4070 */
[----:B------:R-:W-:Y:S01]  /*55f0*/  @!P1 IMAD.MOV R7, RZ, RZ, -R7 ;  /* 0x000000ffff079224 */ /* 0x000fe200078e0a07 */
[----:B------:R-:W-:Y:S01]  /*5600*/  ISETP.GE.AND P1, PT, R2, RZ, PT ;  /* 0x000000ff0200720c */ /* 0x000fe20003f26270 */
[----:B------:R-:W-:Y:S01]  /*5610*/  @!P6 IMAD.MOV R0, RZ, RZ, -R0 ;  /* 0x000000ffff00e224 */ /* 0x000fe200078e0a00 */
[----:B------:R-:W-:Y:S01]  /*5620*/  ISETP.GT.U32.AND P6, PT, R21, R12, PT ;  /* 0x0000000c1500720c */ /* 0x000fe20003fc4070 */
[--C-:B------:R-:W-:Y:S01]  /*5630*/  @!P3 IMAD.IADD R3, R3, 0x1, -R21.reuse ;  /* 0x000000010303b824 */ /* 0x100fe200078e0a15 */
[----:B------:R-:W-:Y:S01]  /*5640*/  ISETP.GE.AND P3, PT, R5, RZ, PT ;  /* 0x000000ff0500720c */ /* 0x000fe20003f66270 */
[----:B------:R0:W-:Y:S01]  /*5650*/  STL [R1+0x2c8], R7 ;  /* 0x0002c80701007387 */ /* 0x0001e20000100800 */
[C---:B------:R-:W-:Y:S01]  /*5660*/  LOP3.LUT R2, R19.reuse, 0x160, RZ, 0xfc, !PT ;  /* 0x0000016013027812 */ /* 0x040fe200078efcff */
[--C-:B------:R-:W-:Y:S01]  /*5670*/  @!P0 IMAD.IADD R4, R4, 0x1, -R21.reuse ;  /* 0x0000000104048824 */ /* 0x100fe200078e0a15 */
[----:B------:R-:W-:Y:S01]  /*5680*/  LOP3.LUT R5, R19, 0x15e, RZ, 0xfc, !PT ;  /* 0x0000015e13057812 */ /* 0x000fe200078efcff */
[----:B------:R1:W-:Y:S01]  /*5690*/  STL [R1+0x2c4], R0 ;  /* 0x0002c40001007387 */ /* 0x0003e20000100800 */
[----:B------:R-:W-:Y:S01]  /*56a0*/  ISETP.GE.AND P0, PT, R6, RZ, PT ;  /* 0x000000ff0600720c */ /* 0x000fe20003f06270 */
[--C-:B------:R-:W-:Y:S01]  /*56b0*/  @!P5 IMAD.IADD R11, R11, 0x1, -R21.reuse ;  /* 0x000000010b0bd824 */ /* 0x100fe200078e0a15 */
[----:B------:R-:W-:Y:S01]  /*56c0*/  IABS R8, R5 ;  /* 0x0000000500087213 */ /* 0x000fe20000000000 */
[----:B------:R-:W-:Y:S01]  /*56d0*/  @!P2 IMAD.MOV R14, RZ, RZ, -R14 ;  /* 0x000000ffff0ea224 */ /* 0x000fe200078e0a0e */
[----:B0-----:R-:W-:Y:S01]  /*56e0*/  IABS R7, R2 ;  /* 0x0000000200077213 */ /* 0x001fe20000000000 */
[----:B------:R-:W-:Y:S01]  /*56f0*/  @!P6 IMAD.IADD R12, R12, 0x1, -R21 ;  /* 0x000000010c0ce824 */ /* 0x000fe200078e0a15 */
[----:B------:R-:W-:Y:S01]  /*5700*/  ISETP.GT.U32.AND P6, PT, R21, R4, PT ;  /* 0x000000041500720c */ /* 0x000fe20003fc4070 */
[----:B-1----:R-:W-:-:S02]  /*5710*/  IMAD.MOV.U32 R0, RZ, RZ, R3 ;  /* 0x000000ffff007224 */ /* 0x002fc400078e0003 */
[----:B------:R-:W-:Y:S01]  /*5720*/  IMAD.HI.U32 R6, R23, R7, RZ ;  /* 0x0000000717067227 */ /* 0x000fe200078e00ff */
[----:B------:R-:W-:-:S03]  /*5730*/  ISETP.GT.U32.AND P5, PT, R21, R12, PT ;  /* 0x0000000c1500720c */ /* 0x000fc60003fa4070 */
[----:B------:R-:W-:Y:S01]  /*5740*/  IMAD.MOV.U32 R3, RZ, RZ, R8 ;  /* 0x000000ffff037224 */ /* 0x000fe200078e0008 */
[----:B------:R-:W-:Y:S01]  /*5750*/  LOP3.LUT R8, R19, 0x15a, RZ, 0xfc, !PT ;  /* 0x0000015a13087812 */ /* 0x000fe200078efcff */
[----:B------:R-:W-:Y:S01]  /*5760*/  @!P4 IMAD.MOV R0, RZ, RZ, -R0 ;  /* 0x000000ffff00c224 */ /* 0x000fe200078e0a00 */
[----:B------:R-:W-:Y:S01]  /*5770*/  ISETP.GT.U32.AND P4, PT, R21, R11, PT ;  /* 0x0000000b1500720c */ /* 0x000fe20003f84070 */
[----:B------:R-:W-:Y:S01]  /*5780*/  IMAD.MOV R6, RZ, RZ, -R6 ;  /* 0x000000ffff067224 */ /* 0x000fe200078e0a06 */
[----:B------:R-:W-:Y:S01]  /*5790*/  IABS R16, R8 ;  /* 0x0000000800107213 */ /* 0x000fe20000000000 */
[----:B------:R-:W-:Y:S01]  /*57a0*/  IMAD.HI.U32 R9, R23, R3, RZ ;  /* 0x0000000317097227 */ /* 0x000fe200078e00ff */
[----:B------:R0:W-:Y:S03]  /*57b0*/  STL [R1+0x298], R0 ;  /* 0x0002980001007387 */ /* 0x0001e60000100800 */
[C---:B------:R-:W-:Y:S01]  /*57c0*/  IMAD R6, R21.reuse, R6, R7 ;  /* 0x0000000615067224 */ /* 0x040fe200078e0207 */
[----:B------:R-:W-:Y:S01]  /*57d0*/  IABS R7, R10 ;  /* 0x0000000a00077213 */ /* 0x000fe20000000000 */
[----:B------:R-:W-:Y:S01]  /*57e0*/  IMAD.MOV R9, RZ, RZ, -R9 ;  /* 0x000000ffff097224 */ /* 0x000fe200078e0a09 */
[----:B------:R-:W-:Y:S01]  /*57f0*/  STL [R1+0x29c], R14 ;  /* 0x00029c0e01007387 */ /* 0x000fe20000100800 */
[----:B------:R-:W-:Y:S01]  /*5800*/  @!P6 IMAD.IADD R4, R4, 0x1, -R21 ;  /* 0x000000010404e824 */ /* 0x000fe200078e0a15 */
[C---:B------:R-:W-:Y:S01]  /*5810*/  ISETP.GT.U32.AND P6, PT, R21.reuse, R6, PT ;  /* 0x000000061500720c */ /* 0x040fe20003fc4070 */
[----:B------:R-:W-:-:S02]  /*5820*/  IMAD R3, R21, R9, R3 ;  /* 0x0000000915037224 */ /* 0x000fc400078e0203 */
[----:B------:R-:W-:Y:S02]  /*5830*/  @!P4 IMAD.IADD R11, R11, 0x1, -R21 ;  /* 0x000000010b0bc824 */ /* 0x000fe400078e0a15 */
[----:B------:R-:W-:Y:S01]  /*5840*/  IMAD.HI.U32 R9, R23, R7, RZ ;  /* 0x0000000717097227 */ /* 0x000fe200078e00ff */
[----:B------:R-:W-:-:S03]  /*5850*/  ISETP.GT.U32.AND P4, PT, R21, R3, PT ;  /* 0x000000031500720c */ /* 0x000fc60003f84070 */
[----:B------:R-:W-:Y:S01]  /*5860*/  @!P5 IMAD.IADD R12, R12, 0x1, -R21 ;  /* 0x000000010c0cd824 */ /* 0x000fe200078e0a15 */
[----:B------:R-:W-:Y:S01]  /*5870*/  ISETP.GE.AND P5, PT, R2, RZ, PT ;  /* 0x000000ff0200720c */ /* 0x000fe20003fa6270 */
[----:B------:R-:W-:Y:S01]  /*5880*/  IMAD.HI.U32 R13, R23, R16, RZ ;  /* 0x00000010170d7227 */ /* 0x000fe200078e00ff */
[----:B------:R-:W-:-:S03]  /*5890*/  LOP3.LUT R2, R19, 0x158, RZ, 0xfc, !PT ;  /* 0x0000015813027812 */ /* 0x000fc600078efcff */
[----:B------:R-:W-:Y:S01]  /*58a0*/  @!P6 IMAD.IADD R6, R6, 0x1, -R21 ;  /* 0x000000010606e824 */ /* 0x000fe200078e0a15 */
[----:B------:R-:W-:Y:S01]  /*58b0*/  ISETP.GE.AND P6, PT, R5, RZ, PT ;  /* 0x000000ff0500720c */ /* 0x000fe20003fc6270 */
[----:B------:R-:W-:Y:S01]  /*58c0*/  IMAD.MOV R9, RZ, RZ, -R9 ;  /* 0x000000ffff097224 */ /* 0x000fe200078e0a09 */
[----:B------:R-:W-:Y:S01]  /*58d0*/  LOP3.LUT R5, R19, 0x156, RZ, 0xfc, !PT ;  /* 0x0000015613057812 */ /* 0x000fe200078efcff */
[----:B------:R-:W-:Y:S01]  /*58e0*/  @!P4 IMAD.IADD R3, R3, 0x1, -R21 ;  /* 0x000000010303c824 */ /* 0x000fe200078e0a15 */
[C---:B------:R-:W-:Y:S01]  /*58f0*/  ISETP.GT.U32.AND P4, PT, R21.reuse, R6, PT ;  /* 0x000000061500720c */ /* 0x040fe20003f84070 */
[----:B0-----:R-:W-:Y:S02]  /*5900*/  IMAD.MOV.U32 R0, RZ, RZ, R4 ;  /* 0x000000ffff007224 */ /* 0x001fe400078e0004 */
[----:B------:R-:W-:Y:S02]  /*5910*/  IMAD.MOV R13, RZ, RZ, -R13 ;  /* 0x000000ffff0d7224 */ /* 0x000fe400078e0a0d */
[C---:B------:R-:W-:Y:S01]  /*5920*/  IMAD R7, R21.reuse, R9, R7 ;  /* 0x0000000915077224 */ /* 0x040fe200078e0207 */
[----:B------:R-:W-:Y:S01]  /*5930*/  IABS R9, R2 ;  /* 0x0000000200097213 */ /* 0x000fe20000000000 */
[----:B------:R-:W-:Y:S01]  /*5940*/  @!P1 IMAD.MOV R0, RZ, RZ, -R0 ;  /* 0x000000ffff009224 */ /* 0x000fe200078e0a00 */
[C---:B------:R-:W-:Y:S01]  /*5950*/  ISETP.GT.U32.AND P1, PT, R21.reuse, R3, PT ;  /* 0x000000031500720c */ /* 0x040fe20003f24070 */
[----:B------:R-:W-:Y:S01]  /*5960*/  IMAD R16, R21, R13, R16 ;  /* 0x0000000d15107224 */ /* 0x000fe200078e0210 */
[----:B------:R-:W-:Y:S01]  /*5970*/  IABS R13, R5 ;  /* 0x00000005000d7213 */ /* 0x000fe20000000000 */
[----:B------:R-:W-:Y:S01]  /*5980*/  IMAD.HI.U32 R4, R23, R9, RZ ;  /* 0x0000000917047227 */ /* 0x000fe200078e00ff */
[----:B------:R0:W-:Y:S01]  /*5990*/  STL [R1+0x2bc], R0 ;  /* 0x0002bc0001007387 */ /* 0x0001e20000100800 */
[----:B------:R-:W-:-:S02]  /*59a0*/  ISETP.GT.U32.AND P2, PT, R21, R7, PT ;  /* 0x000000071500720c */ /* 0x000fc40003f44070 */
[----:B------:R-:W-:Y:S01]  /*59b0*/  @!P3 IMAD.MOV R12, RZ, RZ, -R12 ;  /* 0x000000ffff0cb224 */ /* 0x000fe200078e0a0c */
[----:B------:R-:W-:Y:S01]  /*59c0*/  ISETP.GT.U32.AND P3, PT, R21, R16, PT ;  /* 0x000000101500720c */ /* 0x000fe20003f64070 */
[--C-:B------:R-:W-:Y:S01]  /*59d0*/  @!P4 IMAD.IADD R6, R6, 0x1, -R21.reuse ;  /* 0x000000010606c824 */ /* 0x100fe200078e0a15 */
[----:B------:R-:W-:Y:S01]  /*59e0*/  ISETP.GE.AND P4, PT, R8, RZ, PT ;  /* 0x000000ff0800720c */ /* 0x000fe20003f86270 */
[----:B------:R-:W-:Y:S01]  /*59f0*/  IMAD.MOV R4, RZ, RZ, -R4 ;  /* 0x000000ffff047224 */ /* 0x000fe200078e0a04 */
[----:B------:R1:W-:Y:S01]  /*5a00*/  STL [R1+0x2a4], R12 ;  /* 0x0002a40c01007387 */ /* 0x0003e20000100800 */
[----:B------:R-:W-:Y:S01]  /*5a10*/  @!P1 IMAD.IADD R3, R3, 0x1, -R21 ;  /* 0x0000000103039824 */ /* 0x000fe200078e0a15 */
[----:B------:R-:W-:Y:S01]  /*5a20*/  ISETP.GE.AND P1, PT, R2, RZ, PT ;  /* 0x000000ff0200720c */ /* 0x000fe20003f26270 */
[----:B0-----:R-:W-:Y:S01]  /*5a30*/  IMAD.MOV.U32 R0, RZ, RZ, R11 ;  /* 0x000000ffff007224 */ /* 0x001fe200078e000b */
[----:B------:R-:W-:Y:S01]  /*5a40*/  LOP3.LUT R2, R19, 0x154, RZ, 0xfc, !PT ;  /* 0x0000015413027812 */ /* 0x000fe200078efcff */
[----:B------:R-:W-:Y:S01]  /*5a50*/  IMAD.HI.U32 R11, R23, R13, RZ ;  /* 0x0000000d170b7227 */ /* 0x000fe200078e00ff */
[----:B------:R-:W-:-:S03]  /*5a60*/  LOP3.LUT R8, R19, 0x14c, RZ, 0xfc, !PT ;  /* 0x0000014c13087812 */ /* 0x000fc600078efcff */
[----:B------:R-:W-:Y:S01]  /*5a70*/  @!P0 IMAD.MOV R0, RZ, RZ, -R0 ;  /* 0x000000ffff008224 */ /* 0x000fe200078e0a00 */
[----:B------:R-:W-:Y:S01]  /*5a80*/  ISETP.GE.AND P0, PT, R10, RZ, PT ;  /* 0x000000ff0a00720c */ /* 0x000fe20003f06270 */
[----:B------:R-:W-:Y:S01]  /*5a90*/  IMAD.MOV R11, RZ, RZ, -R11 ;  /* 0x000000ffff0b7224 */ /* 0x000fe200078e0a0b */
[----:B------:R-:W-:Y:S01]  /*5aa0*/  IABS R15, R8 ;  /* 0x00000008000f7213 */ /* 0x000fe20000000000 */
[----:B------:R-:W-:Y:S01]  /*5ab0*/  IMAD R9, R21, R4, R9 ;  /* 0x0000000415097224 */ /* 0x000fe200078e0209 */
[----:B------:R0:W-:Y:S01]  /*5ac0*/  STL [R1+0x2b8], R0 ;  /* 0x0002b80001007387 */ /* 0x0001e20000100800 */
[----:B-1----:R-:W-:Y:S01]  /*5ad0*/  IMAD.MOV.U32 R12, RZ, RZ, R6 ;  /* 0x000000ffff0c7224 */ /* 0x002fe200078e0006 */
[----:B------:R-:W-:Y:S01]  /*5ae0*/  LOP3.LUT R4, R19, 0x152, RZ, 0xfc, !PT ;  /* 0x0000015213047812 */ /* 0x000fe200078efcff */
[C---:B------:R-:W-:Y:S01]  /*5af0*/  IMAD R13, R21.reuse, R11, R13 ;  /* 0x0000000b150d7224 */ /* 0x040fe200078e020d */
[----:B------:R-:W-:Y:S01]  /*5b00*/  IABS R11, R2 ;  /* 0x00000002000b7213 */ /* 0x000fe20000000000 */
[----:B------:R-:W-:Y:S01]  /*5b10*/  @!P5 IMAD.MOV R12, RZ, RZ, -R12 ;  /* 0x000000ffff0cd224 */ /* 0x000fe200078e0a0c */
[----:B------:R-:W-:Y:S01]  /*5b20*/  ISETP.GT.U32.AND P5, PT, R21, R9, PT ;  /* 0x000000091500720c */ /* 0x000fe20003fa4070 */
[----:B------:R-:W-:-:S02]  /*5b30*/  @!P3 IMAD.IADD R16, R16, 0x1, -R21 ;  /* 0x000000011010b824 */ /* 0x000fc400078e0a15 */
[----:B------:R-:W-:Y:S01]  /*5b40*/  @!P2 IMAD.IADD R7, R7, 0x1, -R21 ;  /* 0x000000010707a824 */ /* 0x000fe200078e0a15 */
[----:B------:R-:W-:Y:S01]  /*5b50*/  STL [R1+0x2ac], R12 ;  /* 0x0002ac0c01007387 */ /* 0x000fe20000100800 */
[----:B0-----:R-:W-:Y:S01]  /*5b60*/  IMAD.MOV.U32 R0, RZ, RZ, R3 ;  /* 0x000000ffff007224 */ /* 0x001fe200078e0003 */
[----:B------:R-:W-:Y:S01]  /*5b70*/  ISETP.GT.U32.AND P3, PT, R21, R16, PT ;  /* 0x000000101500720c */ /* 0x000fe20003f64070 */
[----:B------:R-:W-:Y:S01]  /*5b80*/  IMAD.HI.U32 R6, R23, R11, RZ ;  /* 0x0000000b17067227 */ /* 0x000fe200078e00ff */
[C---:B------:R-:W-:Y:S02]  /*5b90*/  ISETP.GT.U32.AND P2, PT, R21.reuse, R7, PT ;  /* 0x000000071500720c */ /* 0x040fe40003f44070 */
[----:B------:R-:W-:Y:S01]  /*5ba0*/  IABS R3, R4 ;  /* 0x0000000400037213 */ /* 0x000fe20000000000 */
[----:B------:R-:W-:Y:S01]  /*5bb0*/  @!P6 IMAD.MOV R0, RZ, RZ, -R0 ;  /* 0x000000ffff00e224 */ /* 0x000fe200078e0a00 */
[----:B------:R-:W-:Y:S01]  /*5bc0*/  ISETP.GT.U32.AND P6, PT, R21, R13, PT ;  /* 0x0000000d1500720c */ /* 0x000fe20003fc4070 */
[----:B------:R-:W-:-:S02]  /*5bd0*/  @!P5 IMAD.IADD R9, R9, 0x1, -R21 ;  /* 0x000000010909d824 */ /* 0x000fc400078e0a15 */
[----:B------:R-:W-:Y:S01]  /*5be0*/  IMAD.MOV R6, RZ, RZ, -R6 ;  /* 0x000000ffff067224 */ /* 0x000fe200078e0a06 */
[----:B------:R0:W-:Y:S01]  /*5bf0*/  STL [R1+0x2b4], R0 ;  /* 0x0002b40001007387 */ /* 0x0001e20000100800 */
[----:B------:R-:W-:Y:S01]  /*5c00*/  IMAD.HI.U32 R14, R23, R15, RZ ;  /* 0x0000000f170e7227 */ /* 0x000fe200078e00ff */
[----:B------:R-:W-:-:S03]  /*5c10*/  ISETP.GT.U32.AND P5, PT, R21, R9, PT ;  /* 0x000000091500720c */ /* 0x000fc60003fa4070 */
[----:B------:R-:W-:Y:S01]  /*5c20*/  @!P3 IMAD.IADD R16, R16, 0x1, -R21 ;  /* 0x000000011010b824 */ /* 0x000fe200078e0a15 */
[----:B------:R-:W-:Y:S01]  /*5c30*/  ISETP.GE.AND P3, PT, R2, RZ, PT ;  /* 0x000000ff0200720c */ /* 0x000fe20003f66270 */
[----:B------:R-:W-:-:S04]  /*5c40*/  IMAD.HI.U32 R2, R23, R3, RZ ;  /* 0x0000000317027227 */ /* 0x000fc800078e00ff */
[----:B------:R-:W-:Y:S02]  /*5c50*/  @!P6 IMAD.IADD R13, R13, 0x1, -R21 ;  /* 0x000000010d0de824 */ /* 0x000fe400078e0a15 */
[----:B------:R-:W-:Y:S02]  /*5c60*/  IMAD.MOV R2, RZ, RZ, -R2 ;  /* 0x000000ffff027224 */ /* 0x000fe400078e0a02 */
[C---:B------:R-:W-:Y:S01]  /*5c70*/  IMAD R11, R21.reuse, R6, R11 ;  /* 0x00000006150b7224 */ /* 0x040fe200078e020b */
[----:B------:R-:W-:Y:S01]  /*5c80*/  ISETP.GT.U32.AND P6, PT, R21, R13, PT ;  /* 0x0000000d1500720c */ /* 0x000fe20003fc4070 */
[----:B------:R-:W-:Y:S01]  /*5c90*/  @!P2 IMAD.IADD R7, R7, 0x1, -R21 ;  /* 0x000000010707a824 */ /* 0x000fe200078e0a15 */
[----:B------:R-:W-:Y:S01]  /*5ca0*/  ISETP.GE.AND P2, PT, R5, RZ, PT ;  /* 0x000000ff0500720c */ /* 0x000fe20003f46270 */
[----:B------:R-:W-:Y:S01]  /*5cb0*/  IMAD R3, R21, R2, R3 ;  /* 0x0000000215037224 */ /* 0x000fe200078e0203 */
[----:B------:R-:W-:Y:S01]  /*5cc0*/  LOP3.LUT R5, R19, 0x150, RZ, 0xfc, !PT ;  /* 0x0000015013057812 */ /* 0x000fe200078efcff */
[----:B------:R-:W-:Y:S01]  /*5cd0*/  @!P5 IMAD.IADD R9, R9, 0x1, -R21 ;  /* 0x000000010909d824 */ /* 0x000fe200078e0a15 */
[----:B------:R-:W-:Y:S01]  /*5ce0*/  ISETP.GT.U32.AND P5, PT, R21, R11, PT ;  /* 0x0000000b1500720c */ /* 0x000fe20003fa4070 */
[----:B0-----:R-:W-:Y:S01]  /*5cf0*/  IMAD.MOV.U32 R0, RZ, RZ, R7 ;  /* 0x000000ffff007224 */ /* 0x001fe200078e0007 */
[----:B------:R-:W-:Y:S01]  /*5d00*/  IABS R10, R5 ;  /* 0x00000005000a7213 */ /* 0x000fe20000000000 */
[----:B------:R-:W-:Y:S01]  /*5d10*/  IMAD.MOV R14, RZ, RZ, -R14 ;  /* 0x000000ffff0e7224 */ /* 0x000fe200078e0a0e */
[----:B------:R-:W-:Y:S01]  /*5d20*/  LOP3.LUT R6, R19, 0x14e, RZ, 0xfc, !PT ;  /* 0x0000014e13067812 */ /* 0x000fe200078efcff */
[----:B------:R-:W-:Y:S01]  /*5d30*/  @!P0 IMAD.MOV R0, RZ, RZ, -R0 ;  /* 0x000000ffff008224 */ /* 0x000fe200078e0a00 */
[----:B------:R-:W-:Y:S01]  /*5d40*/  ISETP.GE.AND P0, PT, R4, RZ, PT ;  /* 0x000000ff0400720c */ /* 0x000fe20003f06270 */
[----:B------:R-:W-:Y:S01]  /*5d50*/  @!P6 IMAD.IADD R13, R13, 0x1, -R21 ;  /* 0x000000010d0de824 */ /* 0x000fe200078e0a15 */
[----:B------:R-:W-:Y:S01]  /*5d60*/  ISETP.GT.U32.AND P6, PT, R21, R3, PT ;  /* 0x000000031500720c */ /* 0x000fe20003fc4070 */
[----:B------:R-:W-:Y:S01]  /*5d70*/  IMAD.HI.U32 R2, R23, R10, RZ ;  /* 0x0000000a17027227 */ /* 0x000fe200078e00ff */
[----:B------:R0:W-:Y:S01]  /*5d80*/  STL [R1+0x2b0], R0 ;  /* 0x0002b00001007387 */ /* 0x0001e20000100800 */
[----:B------:R-:W-:-:S02]  /*5d90*/  IABS R7, R6 ;  /* 0x0000000600077213 */ /* 0x000fc40000000000 */
[----:B------:R-:W-:Y:S01]  /*5da0*/  IMAD.MOV R2, RZ, RZ, -R2 ;  /* 0x000000ffff027224 */ /* 0x000fe200078e0a02 */
[----:B------:R-:W-:Y:S01]  /*5db0*/  LOP3.LUT R4, R19, 0x14a, RZ, 0xfc, !PT ;  /* 0x0000014a13047812 */ /* 0x000fe200078efcff */
[----:B------:R-:W-:Y:S02]  /*5dc0*/  @!P5 IMAD.IADD R11, R11, 0x1, -R21 ;  /* 0x000000010b0bd824 */ /* 0x000fe400078e0a15 */
[----:B------:R-:W-:Y:S01]  /*5dd0*/  IMAD R10, R21, R2, R10 ;  /* 0x00000002150a7224 */ /* 0x000fe200078e020a */
[----:B------:R-:W-:Y:S01]  /*5de0*/  IABS R12, R4 ;  /* 0x00000004000c7213 */ /* 0x000fe20000000000 */
[----:B------:R-:W-:Y:S01]  /*5df0*/  IMAD.HI.U32 R17, R23, R7, RZ ;  /* 0x0000000717117227 */ /* 0x000fe200078e00ff */
[----:B------:R-:W-:Y:S02]  /*5e00*/  LOP3.LUT R2, R19, 0x148, RZ, 0xfc, !PT ;  /* 0x0000014813027812 */ /* 0x000fe400078efcff */
[----:B------:R-:W-:Y:S01]  /*5e10*/  ISETP.GT.U32.AND P5, PT, R21, R10, PT ;  /* 0x0000000a1500720c */ /* 0x000fe20003fa4070 */
[----:B0-----:R-:W-:-:S02]  /*5e20*/  IMAD.MOV.U32 R0, RZ, RZ, R16 ;  /* 0x000000ffff007224 */ /* 0x001fc400078e0010 */
[----:B------:R-:W-:Y:S01]  /*5e30*/  @!P6 IMAD.IADD R3, R3, 0x1, -R21 ;  /* 0x000000010303e824 */ /* 0x000fe200078e0a15 */
[----:B------:R-:W-:Y:S01]  /*5e40*/  ISETP.GT.U32.AND P6, PT, R21, R11, PT ;  /* 0x0000000b1500720c */ /* 0x000fe20003fc4070 */
[----:B------:R-:W-:Y:S01]  /*5e50*/  @!P4 IMAD.MOV R0, RZ, RZ, -R0 ;  /* 0x000000ffff00c224 */ /* 0x000fe200078e0a00 */
[----:B------:R-:W-:Y:S01]  /*5e60*/  ISETP.GE.AND P4, PT, R5, RZ, PT ;  /* 0x000000ff0500720c */ /* 0x000fe20003f86270 */
[----:B------:R-:W-:Y:S01]  /*5e70*/  IMAD.MOV R17, RZ, RZ, -R17 ;  /* 0x000000ffff117224 */ /* 0x000fe200078e0a11 */
[----:B------:R-:W-:Y:S01]  /*5e80*/  IABS R5, R2 ;  /* 0x0000000200057213 */ /* 0x000fe20000000000 */
[C---:B------:R-:W-:Y:S01]  /*5e90*/  IMAD R15, R21.reuse, R14, R15 ;  /* 0x0000000e150f7224 */ /* 0x040fe200078e020f */
[----:B------:R0:W-:Y:S01]  /*5ea0*/  STL [R1+0x2a8], R0 ;  /* 0x0002a80001007387 */ /* 0x0001e20000100800 */
[----:B------:R-:W-:Y:S02]  /*5eb0*/  IMAD R7, R21, R17, R7 ;  /* 0x0000001115077224 */ /* 0x000fe400078e0207 */
[----:B------:R-:W-:-:S02]  /*5ec0*/  @!P5 IMAD.IADD R10, R10, 0x1, -R21 ;  /* 0x000000010a0ad824 */ /* 0x000fc400078e0a15 */
[----:B------:R-:W-:Y:S02]  /*5ed0*/  IMAD.MOV.U32 R14, RZ, RZ, R13 ;  /* 0x000000ffff0e7224 */ /* 0x000fe400078e000d */
[----:B------:R-:W-:Y:S01]  /*5ee0*/  @!P6 IMAD.IADD R11, R11, 0x1, -R21 ;  /* 0x000000010b0be824 */ /* 0x000fe200078e0a15 */
[C---:B------:R-:W-:Y:S01]  /*5ef0*/  ISETP.GT.U32.AND P6, PT, R21.reuse, R7, PT ;  /* 0x000000071500720c */ /* 0x040fe20003fc4070 */
[----:B------:R-:W-:Y:S01]  /*5f00*/  @!P2 IMAD.MOV R14, RZ, RZ, -R14 ;  /* 0x000000ffff0ea224 */ /* 0x000fe200078e0a0e */
[----:B------:R-:W-:Y:S01]  /*5f10*/  ISETP.GT.U32.AND P5, PT, R21, R10, PT ;  /* 0x0000000a1500720c */ /* 0x000fe20003fa4070 */
[----:B0-----:R-:W-:Y:S01]  /*5f20*/  IMAD.MOV.U32 R0, RZ, RZ, R9 ;  /* 0x000000ffff007224 */ /* 0x001fe200078e0009 */
[----:B------:R-:W-:Y:S01]  /*5f30*/  ISETP.GE.AND P2, PT, R6, RZ, PT ;  /* 0x000000ff0600720c */ /* 0x000fe20003f46270 */
[----:B------:R-:W-:-:S04]  /*5f40*/  IMAD.HI.U32 R9, R23, R12, RZ ;  /* 0x0000000c17097227 */ /* 0x000fc800078e00ff */
[----:B------:R-:W-:Y:S01]  /*5f50*/  @!P1 IMAD.MOV R0, RZ, RZ, -R0 ;  /* 0x000000ffff009224 */ /* 0x000fe200078e0a00 */
[----:B------:R-:W-:Y:S01]  /*5f60*/  ISETP.GT.U32.AND P1, PT, R21, R3, PT ;  /* 0x000000031500720c */ /* 0x000fe20003f24070 */
[----:B------:R-:W-:Y:S02]  /*5f70*/  IMAD.MOV R9, RZ, RZ, -R9 ;  /* 0x000000ffff097224 */ /* 0x000fe400078e0a09 */
[----:B------:R-:W-:Y:S01]  /*5f80*/  @!P6 IMAD.IADD R7, R7, 0x1, -R21 ;  /* 0x000000010707e824 */ /* 0x000fe200078e0a15 */
[----:B------:R0:W-:Y:S01]  /*5f90*/  STL [R1+0x288], R0 ;  /* 0x0002880001007387 */ /* 0x0001e20000100800 */
[----:B------:R-:W-:Y:S01]  /*5fa0*/  IMAD R12, R21, R9, R12 ;  /* 0x00000009150c7224 */ /* 0x000fe200078e020c */
[----:B------:R-:W-:Y:S01]  /*5fb0*/  LOP3.LUT R9, R19, 0x140, RZ, 0xfc, !PT ;  /* 0x0000014013097812 */ /* 0x000fe200078efcff */
[----:B------:R-:W-:Y:S01]  /*5fc0*/  IMAD.HI.U32 R13, R23, R5, RZ ;  /* 0x00000005170d7227 */ /* 0x000fe200078e00ff */
[----:B------:R1:W-:Y:S02]  /*5fd0*/  STL [R1+0x28c], R14 ;  /* 0x00028c0e01007387 */ /* 0x0003e40000100800 */
[----:B------:R-:W-:Y:S01]  /*5fe0*/  ISETP.GT.U32.AND P6, PT, R21, R12, PT ;  /* 0x0000000c1500720c */ /* 0x000fe20003fc4070 */
[----:B------:R-:W-:-:S02]  /*5ff0*/  IMAD.MOV R13, RZ, RZ, -R13 ;  /* 0x000000ffff0d7224 */ /* 0x000fc400078e0a0d */
[----:B------:R-:W-:Y:S01]  /*6000*/  @!P1 IMAD.IADD R3, R3, 0x1, -R21 ;  /* 0x0000000103039824 */ /* 0x000fe200078e0a15 */
[----:B------:R-:W-:Y:S01]  /*6010*/  ISETP.GE.AND P1, PT, R8, RZ, PT ;  /* 0x000000ff0800720c */ /* 0x000fe20003f26270 */
[----:B0-----:R-:W-:Y:S01]  /*6020*/  IMAD.MOV.U32 R0, RZ, RZ, R11 ;  /* 0x000000ffff007224 */ /* 0x001fe200078e000b */
[----:B------:R-:W-:Y:S01]  /*6030*/  IABS R8, R9 ;  /* 0x0000000900087213 */ /* 0x000fe20000000000 */
[----:B------:R-:W-:Y:S01]  /*6040*/  @!P5 IMAD.IADD R10, R10, 0x1, -R21 ;  /* 0x000000010a0ad824 */ /* 0x000fe200078e0a15 */
[----:B------:R-:W-:Y:S01]  /*6050*/  ISETP.GE.AND P5, PT, R4, RZ, PT ;  /* 0x000000ff0400720c */ /* 0x000fe20003fa6270 */
[----:B------:R-:W-:Y:S01]  /*6060*/  @!P3 IMAD.MOV R0, RZ, RZ, -R0 ;  /* 0x000000ffff00b224 */ /* 0x000fe200078e0a00 */
[C---:B------:R-:W-:Y:S01]  /*6070*/  ISETP.GT.U32.AND P3, PT, R21.reuse, R15, PT ;  /* 0x0000000f1500720c */ /* 0x040fe20003f64070 */
[----:B------:R-:W-:Y:S01]  /*6080*/  IMAD R4, R21, R13, R5 ;  /* 0x0000000d15047224 */ /* 0x000fe200078e0205 */
[C---:B------:R-:W-:Y:S01]  /*6090*/  LOP3.LUT R13, R19.reuse, 0x146, RZ, 0xfc, !PT ;  /* 0x00000146130d7812 */ /* 0x040fe200078efcff */
[----:B------:R-:W-:Y:S01]  /*60a0*/  @!P6 IMAD.IADD R12, R12, 0x1, -R21 ;  /* 0x000000010c0ce824 */ /* 0x000fe200078e0a15 */
[----:B------:R0:W-:Y:S01]  /*60b0*/  STL [R1+0x290], R0 ;  /* 0x0002900001007387 */ /* 0x0001e20000100800 */
[C---:B-1----:R-:W-:Y:S01]  /*60c0*/  LOP3.LUT R14, R19.reuse, 0x144, RZ, 0xfc, !PT ;  /* 0x00000144130e7812 */ /* 0x042fe200078efcff */
[----:B------:R-:W-:Y:S01]  /*60d0*/  IMAD.MOV.U32 R18, RZ, RZ, R10 ;  /* 0x000000ffff127224 */ /* 0x000fe200078e000a */
[----:B------:R-:W-:-:S02]  /*60e0*/  LOP3.LUT R5, R19, 0x142, RZ, 0xfc, !PT ;  /* 0x0000014213057812 */ /* 0x000fc400078efcff */
[----:B------:R-:W-:Y:S01]  /*60f0*/  ISETP.GT.U32.AND P6, PT, R21, R12, PT ;  /* 0x0000000c1500720c */ /* 0x000fe20003fc4070 */
[----:B------:R-:W-:Y:S01]  /*6100*/  @!P4 IMAD.MOV R18, RZ, RZ, -R18 ;  /* 0x000000ffff12c224 */ /* 0x000fe200078e0a12 */
[----:B------:R-:W-:Y:S02]  /*6110*/  IABS R16, R14 ;  /* 0x0000000e00107213 */ /* 0x000fe40000000000 */
[----:B------:R-:W-:Y:S01]  /*6120*/  @!P3 IMAD.IADD R15, R15, 0x1, -R21 ;  /* 0x000000010f0fb824 */ /* 0x000fe200078e0a15 */
[----:B------:R-:W-:Y:S01]  /*6130*/  ISETP.GT.U32.AND P3, PT, R21, R7, PT ;  /* 0x000000071500720c */ /* 0x000fe20003f64070 */
[----:B0-----:R-:W-:Y:S01]  /*6140*/  IMAD.MOV.U32 R0, RZ, RZ, R3 ;  /* 0x000000ffff007224 */ /* 0x001fe200078e0003 */
[----:B------:R-:W-:Y:S01]  /*6150*/  IABS R3, R13 ;  /* 0x0000000d00037213 */ /* 0x000fe20000000000 */
[----:B------:R-:W-:Y:S01]  /*6160*/  IMAD.HI.U32 R17, R23, R16, RZ ;  /* 0x0000001017117227 */ /* 0x000fe200078e00ff */
[----:B------:R-:W-:-:S03]  /*6170*/  IABS R11, R5 ;  /* 0x00000005000b7213 */ /* 0x000fc60000000000 */
[----:B------:R-:W-:Y:S01]  /*6180*/  @!P0 IMAD.MOV R0, RZ, RZ, -R0 ;  /* 0x000000ffff008224 */ /* 0x000fe200078e0a00 */
[----:B------:R-:W-:Y:S01]  /*6190*/  ISETP.GT.U32.AND P0, PT, R21, R15, PT ;  /* 0x0000000f1500720c */ /* 0x000fe20003f04070 */
[----:B------:R-:W-:-:S03]  /*61a0*/  IMAD.HI.U32 R6, R23, R3, RZ ;  /* 0x0000000317067227 */ /* 0x000fc600078e00ff */
[----:B------:R0:W-:Y:S01]  /*61b0*/  STL [R1+0x294], R0 ;  /* 0x0002940001007387 */ /* 0x0001e20000100800 */
[----:B------:R-:W-:Y:S02]  /*61c0*/  IMAD.MOV R6, RZ, RZ, -R6 ;  /* 0x000000ffff067224 */ /* 0x000fe400078e0a06 */
[--C-:B------:R-:W-:Y:S01]  /*61d0*/  @!P3 IMAD.IADD R7, R7, 0x1, -R21.reuse ;  /* 0x000000010707b824 */ /* 0x100fe200078e0a15 */
[----:B------:R-:W-:Y:S01]  /*61e0*/  ISETP.GT.U32.AND P3, PT, R21, R4, PT ;  /* 0x000000041500720c */ /* 0x000fe20003f64070 */
[----:B------:R-:W-:Y:S01]  /*61f0*/  @!P6 IMAD.IADD R12, R12, 0x1, -R21 ;  /* 0x000000010c0ce824 */ /* 0x000fe200078e0a15 */
[----:B------:R-:W-:Y:S01]  /*6200*/  STL [R1+0x248], R18 ;  /* 0x0002481201007387 */ /* 0x000fe20000100800 */
[----:B------:R-:W-:Y:S02]  /*6210*/  IMAD.MOV R17, RZ, RZ, -R17 ;  /* 0x000000ffff117224 */ /* 0x000fe400078e0a11 */
[----:B------:R-:W-:Y:S01]  /*6220*/  @!P0 IMAD.IADD R15, R15, 0x1, -R21 ;  /* 0x000000010f0f8824 */ /* 0x000fe200078e0a15 */
[----:B------:R-:W-:Y:S01]  /*6230*/  ISETP.GE.AND P0, PT, R2, RZ, PT ;  /* 0x000000ff0200720c */ /* 0x000fe20003f06270 */
[----:B------:R-:W-:-:S02]  /*6240*/  IMAD R2, R21, R6, R3 ;  /* 0x0000000615027224 */ /* 0x000fc400078e0203 */
[----:B0-----:R-:W-:Y:S02]  /*6250*/  IMAD.MOV.U32 R0, RZ, RZ, R7 ;  /* 0x000000ffff007224 */ /* 0x001fe400078e0007 */
[----:B------:R-:W-:Y:S01]  /*6260*/  IMAD.HI.U32 R3, R23, R11, RZ ;  /* 0x0000000b17037227 */ /* 0x000fe200078e00ff */
[----:B------:R-:W-:-:S03]  /*6270*/  ISETP.GT.U32.AND P6, PT, R21, R2, PT ;  /* 0x000000021500720c */ /* 0x000fc60003fc4070 */
[----:B------:R-:W-:Y:S01]  /*6280*/  @!P3 IMAD.IADD R4, R4, 0x1, -R21 ;  /* 0x000000010404b824 */ /* 0x000fe200078e0a15 */
[----:B------:R-:W-:Y:S01]  /*6290*/  ISETP.GE.AND P3, PT, R13, RZ, PT ;  /* 0x000000ff0d00720c */ /* 0x000fe20003f66270 */
[----:B------:R-:W-:Y:S02]  /*62a0*/  @!P2 IMAD.MOV R0, RZ, RZ, -R0 ;  /* 0x000000ffff00a224 */ /* 0x000fe400078e0a00 */
[----:B------:R-:W-:-:S03]  /*62b0*/  IMAD.HI.U32 R6, R23, R8, RZ ;  /* 0x0000000817067227 */ /* 0x000fc600078e00ff */
[----:B------:R0:W-:Y:S01]  /*62c0*/  STL [R1+0x254], R0 ;  /* 0x0002540001007387 */ /* 0x0001e20000100800 */
[----:B------:R-:W-:Y:S02]  /*62d0*/  IMAD.MOV R3, RZ, RZ, -R3 ;  /* 0x000000ffff037224 */ /* 0x000fe400078e0a03 */
[----:B------:R-:W-:Y:S01]  /*62e0*/  @!P6 IMAD.IADD R2, R2, 0x1, -R21 ;  /* 0x000000010202e824 */ /* 0x000fe200078e0a15 */
[C---:B------:R-:W-:Y:S01]  /*62f0*/  ISETP.GT.U32.AND P6, PT, R21.reuse, R4, PT ;  /* 0x000000041500720c */ /* 0x040fe20003fc4070 */
[C---:B------:R-:W-:Y:S02]  /*6300*/  IMAD R13, R21.reuse, R17, R16 ;  /* 0x00000011150d7224 */ /* 0x040fe400078e0210 */
[----:B------:R-:W-:Y:S01]  /*6310*/  IMAD.MOV R6, RZ, RZ, -R6 ;  /* 0x000000ffff067224 */ /* 0x000fe200078e0a06 */
[C---:B------:R-:W-:Y:S01]  /*6320*/  ISETP.GT.U32.AND P2, PT, R21.reuse, R2, PT ;  /* 0x000000021500720c */ /* 0x040fe20003f44070 */
[----:B------:R-:W-:Y:S01]  /*6330*/  IMAD R11, R21, R3, R11 ;  /* 0x00000003150b7224 */ /* 0x000fe200078e020b */
[----:B------:R-:W-:Y:S01]  /*6340*/  LOP3.LUT R3, R19, 0x13e, RZ, 0xfc, !PT ;  /* 0x0000013e13037812 */ /* 0x000fe200078efcff */
[----:B0-----:R-:W-:Y:S01]  /*6350*/  IMAD.MOV.U32 R0, RZ, RZ, R12 ;  /* 0x000000ffff007224 */ /* 0x001fe200078e000c */
[C---:B------:R-:W-:Y:S01]  /*6360*/  ISETP.GT.U32.AND P4, PT, R21.reuse, R13, PT ;  /* 0x0000000d1500720c */ /* 0x040fe20003f84070 */
[C---:B------:R-:W-:Y:S01]  /*6370*/  IMAD R8, R21.reuse, R6, R8 ;  /* 0x0000000615087224 */ /* 0x040fe200078e0208 */
[----:B------:R-:W-:Y:S01]  /*6380*/  IABS R10, R3 ;  /* 0x00000003000a7213 */ /* 0x000fe20000000000 */
[----:B------:R-:W-:Y:S01]  /*6390*/  @!P1 IMAD.MOV R15, RZ, RZ, -R15 ;  /* 0x000000ffff0f9224 */ /* 0x000fe200078e0a0f */
[----:B------:R-:W-:Y:S01]  /*63a0*/  ISETP.GT.U32.AND P1, PT, R21, R11, PT ;  /* 0x0000000b1500720c */ /* 0x000fe20003f24070 */
[----:B------:R-:W-:Y:S01]  /*63b0*/  @!P5 IMAD.MOV R0, RZ, RZ, -R0 ;  /* 0x000000ffff00d224 */ /* 0x000fe200078e0a00 */
[----:B------:R-:W-:Y:S01]  /*63c0*/  LOP3.LUT R6, R19, 0x13c, RZ, 0xfc, !PT ;  /* 0x0000013c13067812 */ /* 0x000fe200078efcff */
[--C-:B------:R-:W-:Y:S01]  /*63d0*/  @!P6 IMAD.IADD R4, R4, 0x1, -R21.reuse ;  /* 0x000000010404e824 */ /* 0x100fe200078e0a15 */
[----:B------:R-:W-:Y:S01]  /*63e0*/  STL [R1+0x258], R15 ;  /* 0x0002580f01007387 */ /* 0x000fe20000100800 */
[----:B------:R-:W-:Y:S01]  /*63f0*/  ISETP.GT.U32.AND P6, PT, R21, R8, PT ;  /* 0x000000081500720c */ /* 0x000fe20003fc4070 */
[----:B------:R-:W-:Y:S01]  /*6400*/  IMAD.HI.U32 R12, R23, R10, RZ ;  /* 0x0000000a170c7227 */ /* 0x000fe200078e00ff */
[----:B------:R-:W-:Y:S01]  /*6410*/  IABS R7, R6 ;  /* 0x0000000600077213 */ /* 0x000fe20000000000 */
[----:B------:R0:W-:Y:S01]  /*6420*/  STL [R1+0x284], R0 ;  /* 0x0002840001007387 */ /* 0x0001e20000100800 */
[----:B------:R-:W-:Y:S01]  /*6430*/  ISETP.GE.AND P5, PT, R14, RZ, PT ;  /* 0x000000ff0e00720c */ /* 0x000fe20003fa6270 */
[----:B------:R-:W-:Y:S01]  /*6440*/  IMAD.MOV R12, RZ, RZ, -R12 ;  /* 0x000000ffff0c7224 */ /* 0x000fe200078e0a0c */
[----:B------:R-:W-:Y:S01]  /*6450*/  LOP3.LUT R14, R19, 0x12a, RZ, 0xfc, !PT ;  /* 0x0000012a130e7812 */ /* 0x000fe200078efcff */
[--C-:B------:R-:W-:Y:S01]  /*6460*/  @!P2 IMAD.IADD R2, R2, 0x1, -R21.reuse ;  /* 0x000000010202a824 */ /* 0x100fe200078e0a15 */
[----:B------:R-:W-:Y:S01]  /*6470*/  ISETP.GE.AND P2, PT, R5, RZ, PT ;  /* 0x000000ff0500720c */ /* 0x000fe20003f46270 */
[--C-:B------:R-:W-:Y:S01]  /*6480*/  @!P4 IMAD.IADD R13, R13, 0x1, -R21.reuse ;  /* 0x000000010d0dc824 */ /* 0x100fe200078e0a15 */
[----:B------:R-:W-:Y:S01]  /*6490*/  ISETP.GE.AND P4, PT, R9, RZ, PT ;  /* 0x000000ff0900720c */ /* 0x000fe20003f86270 */
[----:B------:R-:W-:-:S02]  /*64a0*/  @!P1 IMAD.IADD R11, R11, 0x1, -R21 ;  /* 0x000000010b0b9824 */ /* 0x000fc400078e0a15 */
[----:B0-----:R-:W-:Y:S01]  /*64b0*/  IMAD.MOV.U32 R0, RZ, RZ, R4 ;  /* 0x000000ffff007224 */ /* 0x001fe200078e0004 */
[C---:B------:R-:W-:Y:S01]  /*64c0*/  ISETP.GT.U32.AND P1, PT, R21.reuse, R13, PT ;  /* 0x0000000d1500720c */ /* 0x040fe20003f24070 */
[C---:B------:R-:W-:Y:S02]  /*64d0*/  IMAD R10, R21.reuse, R12, R10 ;  /* 0x0000000c150a7224 */ /* 0x040fe400078e020a */
[----:B------:R-:W-:Y:S02]  /*64e0*/  @!P0 IMAD.MOV R0, RZ, RZ, -R0 ;  /* 0x000000ffff008224 */ /* 0x000fe400078e0a00 */
[----:B------:R-:W-:Y:S01]  /*64f0*/  @!P6 IMAD.IADD R8, R8, 0x1, -R21 ;  /* 0x000000010808e824 */ /* 0x000fe200078e0a15 */
[----:B------:R-:W-:Y:S01]  /*6500*/  ISETP.GT.U32.AND P6, PT, R21, R11, PT ;  /* 0x0000000b1500720c */ /* 0x000fe20003fc4070 */
[----:B------:R-:W-:Y:S01]  /*6510*/  IMAD.HI.U32 R5, R23, R7, RZ ;  /* 0x0000000717057227 */ /* 0x000fe200078e00ff */
[----:B------:R0:W-:Y:S02]  /*6520*/  STL [R1+0x25c], R0 ;  /* 0x00025c0001007387 */ /* 0x0001e40000100800 */
[----:B------:R-:W-:Y:S01]  /*6530*/  ISETP.GT.U32.AND P0, PT, R21, R8, PT ;  /* 0x000000081500720c */ /* 0x000fe20003f04070 */
[----:B------:R-:W-:Y:S01]  /*6540*/  IMAD.MOV R4, RZ, RZ, -R5 ;  /* 0x000000ffff047224 */ /* 0x000fe200078e0a05 */
[----:B------:R-:W-:Y:S01]  /*6550*/  LOP3.LUT R5, R19, 0x13a, RZ, 0xfc, !PT ;  /* 0x0000013a13057812 */ /* 0x000fe200078efcff */
[----:B------:R-:W-:Y:S01]  /*6560*/  @!P1 IMAD.IADD R13, R13, 0x1, -R21 ;  /* 0x000000010d0d9824 */ /* 0x000fe200078e0a15 */
[----:B------:R-:W-:Y:S01]  /*6570*/  ISETP.GE.AND P1, PT, R3, RZ, PT ;  /* 0x000000ff0300720c */ /* 0x000fe20003f26270 */
[----:B------:R-:W-:Y:S01]  /*6580*/  IMAD R7, R21, R4, R7 ;  /* 0x0000000415077224 */ /* 0x000fe200078e0207 */
[----:B------:R-:W-:Y:S01]  /*6590*/  IABS R4, R5 ;  /* 0x0000000500047213 */ /* 0x000fe20000000000 */
[----:B0-----:R-:W-:Y:S01]  /*65a0*/  IMAD.MOV.U32 R0, RZ, RZ, R2 ;  /* 0x000000ffff007224 */ /* 0x001fe200078e0002 */
[----:B------:R-:W-:Y:S01]  /*65b0*/  LOP3.LUT R2, R19, 0x138, RZ, 0xfc, !PT ;  /* 0x0000013813027812 */ /* 0x000fe200078efcff */
[----:B------:R-:W-:Y:S01]  /*65c0*/  @!P6 IMAD.IADD R11, R11, 0x1, -R21 ;  /* 0x000000010b0be824 */ /* 0x000fe200078e0a15 */
[C---:B------:R-:W-:Y:S01]  /*65d0*/  ISETP.GT.U32.AND P6, PT, R21.reuse, R7, PT ;  /* 0x000000071500720c */ /* 0x040fe20003fc4070 */
[----:B------:R-:W-:Y:S01]  /*65e0*/  @!P3 IMAD.MOV R0, RZ, RZ, -R0 ;  /* 0x000000ffff00b224 */ /* 0x000fe200078e0a00 */
[----:B------:R-:W-:Y:S01]  /*65f0*/  ISETP.GT.U32.AND P3, PT, R21, R10, PT ;  /* 0x0000000a1500720c */ /* 0x000fe20003f64070 */
[----:B------:R-:W-:Y:S01]  /*6600*/  IMAD.HI.U32 R12, R23, R4, RZ ;  /* 0x00000004170c7227 */ /* 0x000fe200078e00ff */
[----:B------:R-:W-:-:S02]  /*6610*/  IABS R3, R2 ;  /* 0x0000000200037213 */ /* 0x000fc40000000000 */
[----:B------:R0:W-:Y:S01]  /*6620*/  STL [R1+0x280], R0 ;  /* 0x0002800001007387 */ /* 0x0001e20000100800 */
[----:B------:R-:W-:Y:S02]  /*6630*/  IMAD.MOV R12, RZ, RZ, -R12 ;  /* 0x000000ffff0c7224 */ /* 0x000fe400078e0a0c */
[----:B------:R-:W-:Y:S01]  /*6640*/  @!P0 IMAD.IADD R8, R8, 0x1, -R21 ;  /* 0x0000000108088824 */ /* 0x000fe200078e0a15 */
[----:B------:R-:W-:Y:S01]  /*6650*/  ISETP.GE.AND P0, PT, R6, RZ, PT ;  /* 0x000000ff0600720c */ /* 0x000fe20003f06270 */
[----:B------:R-:W-:Y:S01]  /*6660*/  IMAD R4, R21, R12, R4 ;  /* 0x0000000c15047224 */ /* 0x000fe200078e0204 */
[----:B------:R-:W-:Y:S01]  /*6670*/  LOP3.LUT R6, R19, 0x136, RZ, 0xfc, !PT ;  /* 0x0000013613067812 */ /* 0x000fe200078efcff */
[----:B------:R-:W-:Y:S02]  /*6680*/  @!P2 IMAD.MOV R11, RZ, RZ, -R11 ;  /* 0x000000ffff0ba224 */ /* 0x000fe400078e0a0b */
[----:B------:R-:W-:Y:S01]  /*6690*/  @!P3 IMAD.IADD R10, R10, 0x1, -R21 ;  /* 0x000000010a0ab824 */ /* 0x000fe200078e0a15 */
[----:B------:R-:W-:Y:S01]  /*66a0*/  ISETP.GE.AND P3, PT, R5, RZ, PT ;  /* 0x000000ff0500720c */ /* 0x000fe20003f66270 */
[----:B0-----:R-:W-:Y:S01]  /*66b0*/  IMAD.MOV.U32 R0, RZ, RZ, R13 ;  /* 0x000000ffff007224 */ /* 0x001fe200078e000d */
[----:B------:R-:W-:Y:S01]  /*66c0*/  IABS R5, R6 ;  /* 0x0000000600057213 */ /* 0x000fe20000000000 */
[----:B------:R-:W-:Y:S01]  /*66d0*/  @!P6 IMAD.IADD R7, R7, 0x1, -R21 ;  /* 0x000000010707e824 */ /* 0x000fe200078e0a15 */
[C---:B------:R-:W-:Y:S01]  /*66e0*/  ISETP.GT.U32.AND P2, PT, R21.reuse, R4, PT ;  /* 0x000000041500720c */ /* 0x040fe20003f44070 */
[----:B------:R-:W-:Y:S01]  /*66f0*/  @!P5 IMAD.MOV R0, RZ, RZ, -R0 ;  /* 0x000000ffff00d224 */ /* 0x000fe200078e0a00 */
[----:B------:R-:W-:Y:S01]  /*6700*/  ISETP.GT.U32.AND P5, PT, R21, R10, PT ;  /* 0x0000000a1500720c */ /* 0x000fe20003fa4070 */
[----:B------:R-:W-:Y:S01]  /*6710*/  IMAD.HI.U32 R9, R23, R3, RZ ;  /* 0x0000000317097227 */ /* 0x000fe200078e00ff */
[----:B------:R-:W-:-:S02]  /*6720*/  ISETP.GT.U32.AND P6, PT, R21, R7, PT ;  /* 0x000000071500720c */ /* 0x000fc40003fc4070 */
[----:B------:R0:W-:Y:S01]  /*6730*/  STL [R1+0x260], R0 ;  /* 0x0002600001007387 */ /* 0x0001e20000100800 */
[----:B------:R-:W-:-:S03]  /*6740*/  IMAD.MOV R9, RZ, RZ, -R9 ;  /* 0x000000ffff097224 */ /* 0x000fc600078e0a09 */
[----:B------:R1:W-:Y:S01]  /*6750*/  STL [R1+0x278], R11 ;  /* 0x0002780b01007387 */ /* 0x0003e20000100800 */
[----:B------:R-:W-:Y:S01]  /*6760*/  IMAD R3, R21, R9, R3 ;  /* 0x0000000915037224 */ /* 0x000fe200078e0203 */
[----:B------:R-:W-:Y:S01]  /*6770*/  LOP3.LUT R9, R19, 0x132, RZ, 0xfc, !PT ;  /* 0x0000013213097812 */ /* 0x000fe200078efcff */
[--C-:B------:R-:W-:Y:S02]  /*6780*/  @!P2 IMAD.IADD R4, R4, 0x1, -R21.reuse ;  /* 0x000000010404a824 */ /* 0x100fe400078e0a15 */
[----:B------:R-:W-:Y:S01]  /*6790*/  @!P5 IMAD.IADD R10, R10, 0x1, -R21 ;  /* 0x000000010a0ad824 */ /* 0x000fe200078e0a15 */
[C---:B------:R-:W-:Y:S01]  /*67a0*/  ISETP.GT.U32.AND P5, PT, R21.reuse, R3, PT ;  /* 0x000000031500720c */ /* 0x040fe20003fa4070 */
[----:B0-----:R-:W-:Y:S01]  /*67b0*/  IMAD.MOV.U32 R0, RZ, RZ, R8 ;  /* 0x000000ffff007224 */ /* 0x001fe200078e0008 */
[----:B------:R-:W-:Y:S01]  /*67c0*/  ISETP.GT.U32.AND P2, PT, R21, R4, PT ;  /* 0x000000041500720c */ /* 0x000fe20003f44070 */
[----:B------:R-:W-:Y:S01]  /*67d0*/  IMAD.HI.U32 R8, R23, R5, RZ ;  /* 0x0000000517087227 */ /* 0x000fe200078e00ff */
[----:B------:R-:W-:-:S03]  /*67e0*/  IABS R18, R9 ;  /* 0x0000000900127213 */ /* 0x000fc60000000000 */
[----:B------:R-:W-:Y:S01]  /*67f0*/  @!P4 IMAD.MOV R0, RZ, RZ, -R0 ;  /* 0x000000ffff00c224 */ /* 0x000fe200078e0a00 */
[----:B------:R-:W-:Y:S01]  /*6800*/  ISETP.GE.AND P4, PT, R2, RZ, PT ;  /* 0x000000ff0200720c */ /* 0x000fe20003f86270 */
[----:B------:R-:W-:Y:S01]  /*6810*/  IMAD.MOV R2, RZ, RZ, -R8 ;  /* 0x000000ffff027224 */ /* 0x000fe200078e0a08 */
[----:B------:R-:W-:Y:S01]  /*6820*/  LOP3.LUT R8, R19, 0x130, RZ, 0xfc, !PT ;  /* 0x0000013013087812 */ /* 0x000fe200078efcff */
[----:B-1----:R-:W-:Y:S01]  /*6830*/  IMAD.MOV.U32 R11, RZ, RZ, R10 ;  /* 0x000000ffff0b7224 */ /* 0x002fe200078e000a */
[----:B------:R0:W-:Y:S01]  /*6840*/  STL [R1+0x27c], R0 ;  /* 0x00027c0001007387 */ /* 0x0001e20000100800 */
[----:B------:R-:W-:Y:S01]  /*6850*/  IMAD R5, R21, R2, R5 ;  /* 0x0000000215057224 */ /* 0x000fe200078e0205 */
[----:B------:R-:W-:Y:S01]  /*6860*/  IABS R2, R8 ;  /* 0x0000000800027213 */ /* 0x000fe20000000000 */
[----:B------:R-:W-:Y:S02]  /*6870*/  @!P1 IMAD.MOV R11, RZ, RZ, -R11 ;  /* 0x000000ffff0b9224 */ /* 0x000fe400078e0a0b */
[--C-:B------:R-:W-:Y:S01]  /*6880*/  @!P6 IMAD.IADD R7, R7, 0x1, -R21.reuse ;  /* 0x000000010707e824 */ /* 0x100fe200078e0a15 */
[----:B------:R-:W-:Y:S01]  /*6890*/  ISETP.GT.U32.AND P1, PT, R21, R5, PT ;  /* 0x000000051500720c */ /* 0x000fe20003f24070 */
[--C-:B------:R-:W-:Y:S01]  /*68a0*/  @!P5 IMAD.IADD R3, R3, 0x1, -R21.reuse ;  /* 0x000000010303d824 */ /* 0x100fe200078e0a15 */
[----:B------:R-:W-:Y:S01]  /*68b0*/  ISETP.GE.AND P6, PT, R6, RZ, PT ;  /* 0x000000ff0600720c */ /* 0x000fe20003fc6270 */
[----:B------:R-:W-:Y:S01]  /*68c0*/  @!P2 IMAD.IADD R4, R4, 0x1, -R21 ;  /* 0x000000010404a824 */ /* 0x000fe200078e0a15 */
[----:B------:R-:W-:Y:S01]  /*68d0*/  LOP3.LUT R6, R19, 0x134, RZ, 0xfc, !PT ;  /* 0x0000013413067812 */ /* 0x000fe200078efcff */
[----:B0-----:R-:W-:Y:S01]  /*68e0*/  IMAD.MOV.U32 R0, RZ, RZ, R7 ;  /* 0x000000ffff007224 */ /* 0x001fe200078e0007 */
[----:B------:R-:W-:Y:S01]  /*68f0*/  ISETP.GE.AND P2, PT, R9, RZ, PT ;  /* 0x000000ff0900720c */ /* 0x000fe20003f46270 */
[----:B------:R-:W-:Y:S01]  /*6900*/  IMAD.HI.U32 R7, R23, R18, RZ ;  /* 0x0000001217077227 */ /* 0x000fe200078e00ff */
[----:B------:R-:W-:Y:S01]  /*6910*/  IABS R17, R6 ;  /* 0x0000000600117213 */ /* 0x000fe20000000000 */
[----:B------:R0:W-:Y:S01]  /*6920*/  STL [R1+0x270], R11 ;  /* 0x0002700b01007387 */ /* 0x0001e20000100800 */
[----:B------:R-:W-:Y:S01]  /*6930*/  ISETP.GT.U32.AND P5, PT, R21, R3, PT ;  /* 0x000000031500720c */ /* 0x000fe20003fa4070 */
[----:B------:R-:W-:-:S02]  /*6940*/  IMAD.MOV R7, RZ, RZ, -R7 ;  /* 0x000000ffff077224 */ /* 0x000fc400078e0a07 */
[----:B------:R-:W-:-:S04]  /*6950*/  IMAD.HI.U32 R10, R23, R17, RZ ;  /* 0x00000011170a7227 */ /* 0x000fc800078e00ff */
[----:B------:R-:W-:Y:S02]  /*6960*/  @!P1 IMAD.IADD R5, R5, 0x1, -R21 ;  /* 0x0000000105059824 */ /* 0x000fe400078e0a15 */
[----:B------:R-:W-:Y:S02]  /*6970*/  IMAD.MOV R9, RZ, RZ, -R10 ;  /* 0x000000ffff097224 */ /* 0x000fe400078e0a0a */
[----:B0-----:R-:W-:Y:S01]  /*6980*/  IMAD.MOV.U32 R11, RZ, RZ, R4 ;  /* 0x000000ffff0b7224 */ /* 0x001fe200078e0004 */
[C---:B------:R-:W-:Y:S01]  /*6990*/  ISETP.GT.U32.AND P1, PT, R21.reuse, R5, PT ;  /* 0x000000051500720c */ /* 0x040fe20003f24070 */
[----:B------:R-:W-:Y:S01]  /*69a0*/  IMAD R17, R21, R9, R17 ;  /* 0x0000000915117224 */ /* 0x000fe200078e0211 */
[C---:B------:R-:W-:Y:S01]  /*69b0*/  LOP3.LUT R9, R19.reuse, 0x12e, RZ, 0xfc, !PT ;  /* 0x0000012e13097812 */ /* 0x040fe200078efcff */
[----:B------:R-:W-:Y:S01]  /*69c0*/  @!P3 IMAD.MOV R11, RZ, RZ, -R11 ;  /* 0x000000ffff0bb224 */ /* 0x000fe200078e0a0b */
[----:B------:R-:W-:Y:S01]  /*69d0*/  LOP3.LUT R4, R19, 0x128, RZ, 0xfc, !PT ;  /* 0x0000012813047812 */ /* 0x000fe200078efcff */
[C---:B------:R-:W-:Y:S01]  /*69e0*/  IMAD R18, R21.reuse, R7, R18 ;  /* 0x0000000715127224 */ /* 0x040fe200078e0212 */
[----:B------:R-:W-:Y:S01]  /*69f0*/  ISETP.GT.U32.AND P3, PT, R21, R17, PT ;  /* 0x000000111500720c */ /* 0x000fe20003f64070 */
[----:B------:R-:W-:Y:S01]  /*6a00*/  @!P0 IMAD.MOV R0, RZ, RZ, -R0 ;  /* 0x000000ffff008224 */ /* 0x000fe200078e0a00 */
[----:B------:R-:W-:Y:S01]  /*6a10*/  ISETP.GE.AND P0, PT, R6, RZ, PT ;  /* 0x000000ff0600720c */ /* 0x000fe20003f06270 */
[----:B------:R-:W-:Y:S01]  /*6a20*/  @!P5 IMAD.IADD R3, R3, 0x1, -R21 ;  /* 0x000000010303d824 */ /* 0x000fe200078e0a15 */
[----:B------:R-:W-:Y:S01]  /*6a30*/  ISETP.GE.AND P5, PT, R8, RZ, PT ;  /* 0x000000ff0800720c */ /* 0x000fe20003fa6270 */
[----:B------:R-:W-:Y:S01]  /*6a40*/  IMAD.HI.U32 R6, R23, R2, RZ ;  /* 0x0000000217067227 */ /* 0x000fe200078e00ff */
[----:B------:R0:W-:Y:S01]  /*6a50*/  STL [R1+0x274], R0 ;  /* 0x0002740001007387 */ /* 0x0001e20000100800 */
[----:B------:R-:W-:-:S02]  /*6a60*/  LOP3.LUT R8, R19, 0x12c, RZ, 0xfc, !PT ;  /* 0x0000012c13087812 */ /* 0x000fc400078efcff */
[--C-:B------:R-:W-:Y:S01]  /*6a70*/  @!P1 IMAD.IADD R5, R5, 0x1, -R21.reuse ;  /* 0x0000000105059824 */ /* 0x100fe200078e0a15 */
[----:B------:R-:W-:Y:S01]  /*6a80*/  ISETP.GT.U32.AND P1, PT, R21, R18, PT ;  /* 0x000000121500720c */ /* 0x000fe20003f24070 */
[----:B------:R-:W-:Y:S01]  /*6a90*/  IMAD.MOV R6, RZ, RZ, -R6 ;  /* 0x000000ffff067224 */ /* 0x000fe200078e0a06 */
[----:B------:R1:W-:Y:S01]  /*6aa0*/  STL [R1+0x268], R11 ;  /* 0x0002680b01007387 */ /* 0x0003e20000100800 */
[----:B------:R-:W-:Y:S01]  /*6ab0*/  @!P3 IMAD.IADD R17, R17, 0x1, -R21 ;  /* 0x000000011111b824 */ /* 0x000fe200078e0a15 */
[----:B------:R-:W-:Y:S01]  /*6ac0*/  IABS R12, R8 ;  /* 0x00000008000c7213 */ /* 0x000fe20000000000 */
[C---:B------:R-:W-:Y:S01]  /*6ad0*/  IMAD R2, R21.reuse, R6, R2 ;  /* 0x0000000615027224 */ /* 0x040fe200078e0202 */
[----:B------:R-:W-:Y:S01]  /*6ae0*/  IABS R6, R14 ;  /* 0x0000000e00067213 */ /* 0x000fe20000000000 */
[----:B0-----:R-:W-:Y:S01]  /*6af0*/  IMAD.MOV.U32 R0, RZ, RZ, R3 ;  /* 0x000000ffff007224 */ /* 0x001fe200078e0003 */
[----:B------:R-:W-:Y:S01]  /*6b00*/  ISETP.GT.U32.AND P3, PT, R21, R17, PT ;  /* 0x000000111500720c */ /* 0x000fe20003f64070 */
[----:B------:R-:W-:Y:S01]  /*6b10*/  IMAD.HI.U32 R7, R23, R12, RZ ;  /* 0x0000000c17077227 */ /* 0x000fe200078e00ff */
[----:B------:R-:W-:-:S03]  /*6b20*/  IABS R13, R4 ;  /* 0x00000004000d7213 */ /* 0x000fc60000000000 */
[----:B------:R-:W-:Y:S01]  /*6b30*/  @!P4 IMAD.MOV R0, RZ, RZ, -R0 ;  /* 0x000000ffff00c224 */ /* 0x000fe200078e0a00 */
[----:B------:R-:W-:Y:S01]  /*6b40*/  ISETP.GE.AND P4, PT, R9, RZ, PT ;  /* 0x000000ff0900720c */ /* 0x000fe20003f86270 */
[----:B------:R-:W-:Y:S01]  /*6b50*/  @!P1 IMAD.IADD R18, R18, 0x1, -R21 ;  /* 0x0000000112129824 */ /* 0x000fe200078e0a15 */
[----:B------:R-:W-:Y:S01]  /*6b60*/  IABS R9, R9 ;  /* 0x0000000900097213 */ /* 0x000fe20000000000 */
[----:B------:R-:W-:Y:S01]  /*6b70*/  IMAD.MOV R7, RZ, RZ, -R7 ;  /* 0x000000ffff077224 */ /* 0x000fe200078e0a07 */
[----:B------:R0:W-:Y:S01]  /*6b80*/  STL [R1+0x26c], R0 ;  /* 0x00026c0001007387 */ /* 0x0001e20000100800 */
[----:B-1----:R-:W-:Y:S01]  /*6b90*/  IMAD.HI.U32 R11, R23, R6, RZ ;  /* 0x00000006170b7227 */ /* 0x002fe200078e00ff */
[----:B------:R-:W-:-:S03]  /*6ba0*/  ISETP.GT.U32.AND P1, PT, R21, R18, PT ;  /* 0x000000121500720c */ /* 0x000fc60003f24070 */
[----:B------:R-:W-:-:S04]  /*6bb0*/  IMAD.HI.U32 R10, R23, R9, RZ ;  /* 0x00000009170a7227 */ /* 0x000fc800078e00ff */
[----:B------:R-:W-:Y:S02]  /*6bc0*/  IMAD.MOV R10, RZ, RZ, -R10 ;  /* 0x000000ffff0a7224 */ /* 0x000fe400078e0a0a */
[----:B0-----:R-:W-:Y:S02]  /*6bd0*/  IMAD.MOV.U32 R0, RZ, RZ, R5 ;  /* 0x000000ffff007224 */ /* 0x001fe400078e0005 */
[----:B------:R-:W-:Y:S01]  /*6be0*/  @!P3 IMAD.IADD R17, R17, 0x1, -R21 ;  /* 0x000000011111b824 */ /* 0x000fe200078e0a15 */
[----:B------:R-:W-:Y:S01]  /*6bf0*/  ISETP.GE.AND P3, PT, R8, RZ, PT ;  /* 0x000000ff0800720c */ /* 0x000fe20003f66270 */
[----:B------:R-:W-:Y:S01]  /*6c00*/  @!P6 IMAD.MOV R0, RZ, RZ, -R0 ;  /* 0x000000ffff00e224 */ /* 0x000fe200078e0a00 */
[C---:B------:R-:W-:Y:S01]  /*6c10*/  ISETP.GT.U32.AND P6, PT, R21.reuse, R2, PT ;  /* 0x000000021500720c */ /* 0x040fe20003fc4070 */
[----:B------:R-:W-:Y:S01]  /*6c20*/  IMAD R8, R21, R10, R9 ;  /* 0x0000000a15087224 */ /* 0x000fe200078e0209 */
[----:B------:R-:W-:Y:S01]  /*6c30*/  LOP3.LUT R10, R19, 0x126, RZ, 0xfc, !PT ;  /* 0x00000126130a7812 */ /* 0x000fe200078efcff */
[C---:B------:R-:W-:Y:S01]  /*6c40*/  IMAD R12, R21.reuse, R7, R12 ;  /* 0x00000007150c7224 */ /* 0x040fe200078e020c */
[----:B------:R0:W-:Y:S01]  /*6c50*/  STL [R1+0x264], R0 ;  /* 0x0002640001007387 */ /* 0x0001e20000100800 */
[----:B------:R-:W-:Y:S01]  /*6c60*/  @!P1 IMAD.IADD R18, R18, 0x1, -R21 ;  /* 0x0000000112129824 */ /* 0x000fe200078e0a15 */
[----:B------:R-:W-:Y:S01]  /*6c70*/  ISETP.GT.U32.AND P1, PT, R21, R8, PT ;  /* 0x000000081500720c */ /* 0x000fe20003f24070 */
[----:B------:R-:W-:Y:S01]  /*6c80*/  IMAD.MOV R5, RZ, RZ, -R11 ;  /* 0x000000ffff057224 */ /* 0x000fe200078e0a0b */
[----:B------:R-:W-:Y:S01]  /*6c90*/  IABS R7, R10 ;  /* 0x0000000a00077213 */ /* 0x000fe20000000000 */
[----:B------:R-:W-:Y:S01]  /*6ca0*/  IMAD.HI.U32 R3, R23, R13, RZ ;  /* 0x0000000d17037227 */ /* 0x000fe200078e00ff */
[----:B------:R-:W-:-:S02]  /*6cb0*/  LOP3.LUT R9, R19, 0x122, RZ, 0xfc, !PT ;  /* 0x0000012213097812 */ /* 0x000fc400078efcff */
[----:B------:R-:W-:Y:S01]  /*6cc0*/  LOP3.LUT R11, R19, 0x120, RZ, 0xfc, !PT ;  /* 0x00000120130b7812 */ /* 0x000fe200078efcff */
[----:B------:R-:W-:Y:S01]  /*6cd0*/  @!P6 IMAD.IADD R2, R2, 0x1, -R21 ;  /* 0x000000010202e824 */ /* 0x000fe200078e0a15 */
[C---:B------:R-:W-:Y:S01]  /*6ce0*/  ISETP.GT.U32.AND P6, PT, R21.reuse, R12, PT ;  /* 0x0000000c1500720c */ /* 0x040fe20003fc4070 */
[----:B------:R-:W-:Y:S01]  /*6cf0*/  IMAD R6, R21, R5, R6 ;  /* 0x0000000515067224 */ /* 0x000fe200078e0206 */
[----:B------:R-:W-:Y:S01]  /*6d00*/  LOP3.LUT R5, R19, 0x124, RZ, 0xfc, !PT ;  /* 0x0000012413057812 */ /* 0x000fe200078efcff */
[----:B0-----:R-:W-:Y:S01]  /*6d10*/  IMAD.MOV.U32 R0, RZ, RZ, R17 ;  /* 0x000000ffff007224 */ /* 0x001fe200078e0011 */
[----:B------:R-:W-:Y:S01]  /*6d20*/  IABS R16, R9 ;  /* 0x0000000900107213 */ /* 0x000fe20000000000 */
[----:B------:R-:W-:Y:S01]  /*6d30*/  @!P1 IMAD.IADD R8, R8, 0x1, -R21 ;  /* 0x0000000108089824 */ /* 0x000fe200078e0a15 */
[----:B------:R-:W-:Y:S01]  /*6d40*/  IABS R15, R5 ;  /* 0x00000005000f7213 */ /* 0x000fe20000000000 */
[----:B------:R-:W-:Y:S01]  /*6d50*/  @!P0 IMAD.MOV R0, RZ, RZ, -R0 ;  /* 0x000000ffff008224 */ /* 0x000fe200078e0a00 */
[----:B------:R-:W-:Y:S01]  /*6d60*/  ISETP.GT.U32.AND P1, PT, R21, R2, PT ;  /* 0x000000021500720c */ /* 0x000fe20003f24070 */
[----:B------:R-:W-:Y:S01]  /*6d70*/  IMAD.HI.U32 R20, R23, R7, RZ ;  /* 0x0000000717147227 */ /* 0x000fe200078e00ff */
[----:B------:R-:W-:-:S02]  /*6d80*/  ISETP.GT.U32.AND P0, PT, R21, R8, PT ;  /* 0x000000081500720c */ /* 0x000fc40003f04070 */
[----:B------:R0:W-:Y:S01]  /*6d90*/  STL [R1+0x250], R0 ;  /* 0x0002500001007387 */ /* 0x0001e20000100800 */
[----:B------:R-:W-:Y:S02]  /*6da0*/  @!P6 IMAD.IADD R12, R12, 0x1, -R21 ;  /* 0x000000010c0ce824 */ /* 0x000fe400078e0a15 */
[----:B------:R-:W-:Y:S02]  /*6db0*/  IMAD.MOV R3, RZ, RZ, -R3 ;  /* 0x000000ffff037224 */ /* 0x000fe400078e0a03 */
[----:B------:R-:W-:Y:S01]  /*6dc0*/  IMAD.HI.U32 R17, R23, R15, RZ ;  /* 0x0000000f17117227 */ /* 0x000fe200078e00ff */
[----:B------:R-:W-:-:S03]  /*6dd0*/  ISETP.GT.U32.AND P6, PT, R21, R12, PT ;  /* 0x0000000c1500720c */ /* 0x000fc60003fc4070 */
[----:B------:R-:W-:Y:S02]  /*6de0*/  IMAD.MOV R20, RZ, RZ, -R20 ;  /* 0x000000ffff147224 */ /* 0x000fe400078e0a14 */
[----:B0-----:R-:W-:Y:S02]  /*6df0*/  IMAD.MOV.U32 R0, RZ, RZ, R18 ;  /* 0x000000ffff007224 */ /* 0x001fe400078e0012 */
[C---:B------:R-:W-:Y:S01]  /*6e00*/  IMAD R13, R21.reuse, R3, R13 ;  /* 0x00000003150d7224 */ /* 0x040fe200078e020d */
[----:B------:R-:W-:Y:S01]  /*6e10*/  IABS R3, R11 ;  /* 0x0000000b00037213 */ /* 0x000fe20000000000 */
[----:B------:R-:W-:Y:S02]  /*6e20*/  IMAD.MOV R17, RZ, RZ, -R17 ;  /* 0x000000ffff117224 */ /* 0x000fe400078e0a11 */
[----:B------:R-:W-:Y:S01]  /*6e30*/  @!P2 IMAD.MOV R0, RZ, RZ, -R0 ;  /* 0x000000ffff00a224 */ /* 0x000fe200078e0a00 */
[C---:B------:R-:W-:Y:S01]  /*6e40*/  ISETP.GT.U32.AND P2, PT, R21.reuse, R6, PT ;  /* 0x000000061500720c */ /* 0x040fe20003f44070 */
[----:B------:R-:W-:-:S02]  /*6e50*/  IMAD R7, R21, R20, R7 ;  /* 0x0000001415077224 */ /* 0x000fc400078e0207 */
[----:B------:R-:W-:Y:S01]  /*6e60*/  @!P1 IMAD.IADD R2, R2, 0x1, -R21 ;  /* 0x0000000102029824 */ /* 0x000fe200078e0a15 */
[C---:B------:R-:W-:Y:S01]  /*6e70*/  ISETP.GT.U32.AND P1, PT, R21.reuse, R13, PT ;  /* 0x0000000d1500720c */ /* 0x040fe20003f24070 */
[C---:B------:R-:W-:Y:S01]  /*6e80*/  IMAD R15, R21.reuse, R17, R15 ;  /* 0x00000011150f7224 */ /* 0x040fe200078e020f */
[----:B------:R0:W-:Y:S01]  /*6e90*/  STL [R1+0x24c], R0 ;  /* 0x00024c0001007387 */ /* 0x0001e20000100800 */
[--C-:B------:R-:W-:Y:S01]  /*6ea0*/  @!P0 IMAD.IADD R8, R8, 0x1, -R21.reuse ;  /* 0x0000000108088824 */ /* 0x100fe200078e0a15 */
[C---:B------:R-:W-:Y:S01]  /*6eb0*/  ISETP.GT.U32.AND P0, PT, R21.reuse, R7, PT ;  /* 0x000000071500720c */ /* 0x040fe20003f04070 */
[----:B------:R-:W-:Y:S01]  /*6ec0*/  @!P6 IMAD.IADD R12, R12, 0x1, -R21 ;  /* 0x000000010c0ce824 */ /* 0x000fe200078e0a15 */
[----:B------:R-:W-:Y:S01]  /*6ed0*/  ISETP.GT.U32.AND P6, PT, R21, R15, PT ;  /* 0x0000000f1500720c */ /* 0x000fe20003fc4070 */
[----:B------:R-:W-:Y:S02]  /*6ee0*/  IMAD.MOV.U32 R22, RZ, RZ, R2 ;  /* 0x000000ffff167224 */ /* 0x000fe400078e0002 */
[----:B------:R-:W-:-:S04]  /*6ef0*/  IMAD.HI.U32 R18, R23, R16, RZ ;  /* 0x0000001017127227 */ /* 0x000fc800078e00ff */
[----:B0-----:R-:W-:Y:S02]  /*6f00*/  IMAD.MOV.U32 R0, RZ, RZ, R8 ;  /* 0x000000ffff007224 */ /* 0x001fe400078e0008 */
[----:B------:R-:W-:Y:S02]  /*6f10*/  @!P5 IMAD.MOV R22, RZ, RZ, -R22 ;  /* 0x000000ffff16d224 */ /* 0x000fe400078e0a16 */
[--C-:B------:R-:W-:Y:S01]  /*6f20*/  @!P2 IMAD.IADD R6, R6, 0x1, -R21.reuse ;  /* 0x000000010606a824 */ /* 0x100fe200078e0a15 */
[----:B------:R-:W-:Y:S01]  /*6f30*/  ISETP.GE.AND P2, PT, R14, RZ, PT ;  /* 0x000000ff0e00720c */ /* 0x000fe20003f46270 */
[----:B------:R-:W-:Y:S01]  /*6f40*/  @!P4 IMAD.MOV R0, RZ, RZ, -R0 ;  /* 0x000000ffff00c224 */ /* 0x000fe200078e0a00 */
[----:B------:R-:W-:Y:S01]  /*6f50*/  STL [R1+0x244], R22 ;  /* 0x0002441601007387 */ /* 0x000fe20000100800 */
[--C-:B------:R-:W-:Y:S01]  /*6f60*/  @!P1 IMAD.IADD R13, R13, 0x1, -R21.reuse ;  /* 0x000000010d0d9824 */ /* 0x100fe200078e0a15 */
[----:B------:R-:W-:Y:S01]  /*6f70*/  LOP3.LUT R14, R19, 0x11e, RZ, 0xfc, !PT ;  /* 0x0000011e130e7812 */ /* 0x000fe200078efcff */
[----:B------:R-:W-:Y:S01]  /*6f80*/  IMAD.MOV R18, RZ, RZ, -R18 ;  /* 0x000000ffff127224 */ /* 0x000fe200078e0a12 */
[----:B------:R0:W-:Y:S01]  /*6f90*/  STL [R1+0x240], R0 ;  /* 0x0002400001007387 */ /* 0x0001e20000100800 */
[--C-:B------:R-:W-:Y:S01]  /*6fa0*/  @!P0 IMAD.IADD R7, R7, 0x1, -R21.reuse ;  /* 0x0000000107078824 */ /* 0x100fe200078e0a15 */
[----:B------:R-:W-:Y:S01]  /*6fb0*/  ISETP.GT.U32.AND P0, PT, R21, R6, PT ;  /* 0x000000061500720c */ /* 0x000fe20003f04070 */
[----:B------:R-:W-:Y:S01]  /*6fc0*/  @!P6 IMAD.IADD R15, R15, 0x1, -R21 ;  /* 0x000000010f0fe824 */ /* 0x000fe200078e0a15 */
[C---:B------:R-:W-:Y:S01]  /*6fd0*/  ISETP.GT.U32.AND P5, PT, R21.reuse, R13, PT ;  /* 0x0000000d1500720c */ /* 0x040fe20003fa4070 */
[C---:B------:R-:W-:Y:S01]  /*6fe0*/  IMAD R16, R21.reuse, R18, R16 ;  /* 0x0000001215107224 */ /* 0x040fe200078e0210 */
[----:B------:R-:W-:Y:S01]  /*6ff0*/  ISETP.GT.U32.AND P6, PT, R21, R7, PT ;  /* 0x000000071500720c */ /* 0x000fe20003fc4070 */
[----:B------:R-:W-:Y:S01]  /*7000*/  IMAD.HI.U32 R20, R23, R3, RZ ;  /* 0x0000000317147227 */ /* 0x000fe200078e00ff */
[----:B------:R-:W-:-:S02]  /*7010*/  ISETP.GT.U32.AND P4, PT, R21, R15, PT ;  /* 0x0000000f1500720c */ /* 0x000fc40003f84070 */
[----:B------:R-:W-:Y:S01]  /*7020*/  ISETP.GE.AND P1, PT, R4, RZ, PT ;  /* 0x000000ff0400720c */ /* 0x000fe20003f26270 */
[----:B0-----:R-:W-:Y:S01]  /*7030*/  IMAD.MOV.U32 R0, RZ, RZ, R12 ;  /* 0x000000ffff007224 */ /* 0x001fe200078e000c */
[----:B------:R-:W-:Y:S01]  /*7040*/  LOP3.LUT R4, R19, 0x11c, RZ, 0xfc, !PT ;  /* 0x0000011c13047812 */ /* 0x000fe200078efcff */
[----:B------:R-:W-:Y:S01]  /*7050*/  IMAD.MOV R20, RZ, RZ, -R20 ;  /* 0x000000ffff147224 */ /* 0x000fe200078e0a14 */
[----:B------:R-:W-:Y:S01]  /*7060*/  IABS R8, R14 ;  /* 0x0000000e00087213 */ /* 0x000fe20000000000 */
[----:B------:R-:W-:Y:S01]  /*7070*/  @!P3 IMAD.MOV R0, RZ, RZ, -R0 ;  /* 0x000000ffff00b224 */ /* 0x000fe200078e0a00 */
[C---:B------:R-:W-:Y:S01]  /*7080*/  ISETP.GT.U32.AND P3, PT, R21.reuse, R16, PT ;  /* 0x000000101500720c */ /* 0x040fe20003f64070 */
[----:B------:R-:W-:Y:S01]  /*7090*/  IMAD R3, R21, R20, R3 ;  /* 0x0000001415037224 */ /* 0x000fe200078e0203 */
[----:B------:R-:W-:Y:S01]  /*70a0*/  IABS R2, R4 ;  /* 0x0000000400027213 */ /* 0x000fe20000000000 */
[--C-:B------:R-:W-:Y:S01]  /*70b0*/  @!P0 IMAD.IADD R6, R6, 0x1, -R21.reuse ;  /* 0x0000000106068824 */ /* 0x100fe200078e0a15 */
[----:B------:R-:W-:Y:S01]  /*70c0*/  ISETP.GE.AND P0, PT, R10, RZ, PT ;  /* 0x000000ff0a00720c */ /* 0x000fe20003f06270 */
[----:B------:R-:W-:Y:S01]  /*70d0*/  @!P5 IMAD.IADD R13, R13, 0x1, -R21 ;  /* 0x000000010d0dd824 */ /* 0x000fe200078e0a15 */
[----:B------:R-:W-:Y:S01]  /*70e0*/  ISETP.GT.U32.AND P5, PT, R21, R3, PT ;  /* 0x000000031500720c */ /* 0x000fe20003fa4070 */
[----:B------:R-:W-:Y:S01]  /*70f0*/  IMAD.HI.U32 R10, R23, R8, RZ ;  /* 0x00000008170a7227 */ /* 0x000fe200078e00ff */
[----:B------:R0:W-:Y:S03]  /*7100*/  STL [R1+0x23c], R0 ;  /* 0x00023c0001007387 */ /* 0x0001e60000100800 */
[----:B------:R-:W-:-:S02]  /*7110*/  IMAD.MOV.U32 R12, RZ, RZ, R6 ;  /* 0x000000ffff0c7224 */ /* 0x000fc400078e0006 */
[--C-:B------:R-:W-:Y:S01]  /*7120*/  @!P6 IMAD.IADD R7, R7, 0x1, -R21.reuse ;  /* 0x000000010707e824 */ /* 0x100fe200078e0a15 */
[----:B------:R-:W-:Y:S01]  /*7130*/  ISETP.GE.AND P6, PT, R5, RZ, PT ;  /* 0x000000ff0500720c */ /* 0x000fe20003fc6270 */
[--C-:B------:R-:W-:Y:S01]  /*7140*/  @!P4 IMAD.IADD R15, R15, 0x1, -R21.reuse ;  /* 0x000000010f0fc824 */ /* 0x100fe200078e0a15 */
[----:B------:R-:W-:Y:S01]  /*7150*/  ISETP.GE.AND P4, PT, R9, RZ, PT ;  /* 0x000000ff0900720c */ /* 0x000fe20003f86270 */
[----:B------:R-:W-:Y:S01]  /*7160*/  @!P3 IMAD.IADD R16, R16, 0x1, -R21 ;  /* 0x000000011010b824 */ /* 0x000fe200078e0a15 */
[----:B------:R-:W-:Y:S01]  /*7170*/  ISETP.GE.AND P3, PT, R11, RZ, PT ;  /* 0x000000ff0b00720c */ /* 0x000fe20003f66270 */
[----:B0-----:R-:W-:Y:S01]  /*7180*/  IMAD.MOV.U32 R0, RZ, RZ, R13 ;  /* 0x000000ffff007224 */ /* 0x001fe200078e000d */
[----:B------:R-:W-:Y:S01]  /*7190*/  LOP3.LUT R13, R19, 0x10c, RZ, 0xfc, !PT ;  /* 0x0000010c130d7812 */ /* 0x000fe200078efcff */
[----:B------:R-:W-:-:S04]  /*71a0*/  IMAD.HI.U32 R5, R23, R2, RZ ;  /* 0x0000000217057227 */ /* 0x000fc800078e00ff */
[----:B------:R-:W-:Y:S01]  /*71b0*/  IMAD.MOV R9, RZ, RZ, -R10 ;  /* 0x000000ffff097224 */ /* 0x000fe200078e0a0a */
[----:B------:R-:W-:Y:S01]  /*71c0*/  LOP3.LUT R10, R19, 0x116, RZ, 0xfc, !PT ;  /* 0x00000116130a7812 */ /* 0x000fe200078efcff */
[----:B------:R-:W-:Y:S01]  /*71d0*/  @!P2 IMAD.MOV R12, RZ, RZ, -R12 ;  /* 0x000000ffff0ca224 */ /* 0x000fe200078e0a0c */
[C---:B------:R-:W-:Y:S01]  /*71e0*/  ISETP.GT.U32.AND P2, PT, R21.reuse, R16, PT ;  /* 0x000000101500720c */ /* 0x040fe20003f44070 */
[----:B------:R-:W-:Y:S01]  /*71f0*/  @!P1 IMAD.MOV R0, RZ, RZ, -R0 ;  /* 0x000000ffff009224 */ /* 0x000fe200078e0a00 */
[----:B------:R-:W-:Y:S01]  /*7200*/  ISETP.GE.AND P1, PT, R14, RZ, PT ;  /* 0x000000ff0e00720c */ /* 0x000fe20003f26270 */
[----:B------:R-:W-:Y:S01]  /*7210*/  IMAD.MOV R5, RZ, RZ, -R5 ;  /* 0x000000ffff057224 */ /* 0x000fe200078e0a05 */
[----:B------:R-:W-:Y:S01]  /*7220*/  STL [R1+0x238], R12 ;  /* 0x0002380c01007387 */ /* 0x000fe20000100800 */
[----:B------:R-:W-:Y:S01]  /*7230*/  IMAD R6, R21, R9, R8 ;  /* 0x0000000915067224 */ /* 0x000fe200078e0208 */
[----:B------:R-:W-:Y:S01]  /*7240*/  LOP3.LUT R9, R19, 0x112, RZ, 0xfc, !PT ;  /* 0x0000011213097812 */ /* 0x000fe200078efcff */
[----:B------:R-:W-:Y:S01]  /*7250*/  @!P5 IMAD.IADD R3, R3, 0x1, -R21 ;  /* 0x000000010303d824 */ /* 0x000fe200078e0a15 */
[----:B------:R0:W-:Y:S01]  /*7260*/  STL [R1+0x234], R0 ;  /* 0x0002340001007387 */ /* 0x0001e20000100800 */
[----:B------:R-:W-:Y:S01]  /*7270*/  IMAD R5, R21, R5, R2 ;  /* 0x0000000515057224 */ /* 0x000fe200078e0202 */
[----:B------:R-:W-:Y:S01]  /*7280*/  LOP3.LUT R2, R19, 0x118, RZ, 0xfc, !PT ;  /* 0x0000011813027812 */ /* 0x000fe200078efcff */
[----:B------:R-:W-:Y:S01]  /*7290*/  @!P0 IMAD.MOV R7, RZ, RZ, -R7 ;  /* 0x000000ffff078224 */ /* 0x000fe200078e0a07 */
[C---:B------:R-:W-:Y:S01]  /*72a0*/  ISETP.GT.U32.AND P0, PT, R21.reuse, R6, PT ;  /* 0x000000061500720c */ /* 0x040fe20003f04070 */
[----:B------:R-:W-:Y:S01]  /*72b0*/  @!P2 IMAD.IADD R16, R16, 0x1, -R21 ;  /* 0x000000011010a824 */ /* 0x000fe200078e0a15 */
[----:B------:R-:W-:-:S02]  /*72c0*/  ISETP.GT.U32.AND P5, PT, R21, R3, PT ;  /* 0x000000031500720c */ /* 0x000fc40003fa4070 */
[----:B------:R1:W-:Y:S01]  /*72d0*/  STL [R1+0x20c], R7 ;  /* 0x00020c0701007387 */ /* 0x0003e20000100800 */
[----:B------:R-:W-:Y:S01]  /*72e0*/  ISETP.GE.AND P2, PT, R4, RZ, PT ;  /* 0x000000ff0400720c */ /* 0x000fe20003f46270 */
[----:B0-----:R-:W-:Y:S01]  /*72f0*/  IMAD.MOV.U32 R0, RZ, RZ, R15 ;  /* 0x000000ffff007224 */ /* 0x001fe200078e000f */
[----:B------:R-:W-:Y:S02]  /*7300*/  IABS R4, R2 ;  /* 0x0000000200047213 */ /* 0x000fe40000000000 */
[----:B------:R-:W-:Y:S01]  /*7310*/  IABS R12, R13 ;  /* 0x0000000d000c7213 */ /* 0x000fe20000000000 */
[----:B------:R-:W-:Y:S01]  /*7320*/  @!P6 IMAD.MOV R0, RZ, RZ, -R0 ;  /* 0x000000ffff00e224 */ /* 0x000fe200078e0a00 */
[----:B------:R-:W-:Y:S02]  /*7330*/  ISETP.GT.U32.AND P6, PT, R21, R5, PT ;  /* 0x000000051500720c */ /* 0x000fe40003fc4070 */
[--C-:B------:R-:W-:Y:S01]  /*7340*/  @!P0 IMAD.IADD R6, R6, 0x1, -R21.reuse ;  /* 0x0000000106068824 */ /* 0x100fe200078e0a15 */
[----:B-1----:R-:W-:Y:S01]  /*7350*/  LOP3.LUT R7, R19, 0x11a, RZ, 0xfc, !PT ;  /* 0x0000011a13077812 */ /* 0x002fe200078efcff */
[----:B------:R0:W-:Y:S01]  /*7360*/  STL [R1+0x4], R0 ;  /* 0x0000040001007387 */ /* 0x0001e20000100800 */
[----:B------:R-:W-:Y:S01]  /*7370*/  @!P5 IMAD.IADD R3, R3, 0x1, -R21 ;  /* 0x000000010303d824 */ /* 0x000fe200078e0a15 */
[----:B------:R-:W-:Y:S01]  /*7380*/  ISETP.GE.AND P0, PT, R2, RZ, PT ;  /* 0x000000ff0200720c */ /* 0x000fe20003f06270 */
[----:B------:R-:W-:Y:S01]  /*7390*/  IMAD.HI.U32 R2, R23, R4, RZ ;  /* 0x0000000417027227 */ /* 0x000fe200078e00ff */
[----:B------:R-:W-:-:S02]  /*73a0*/  IABS R11, R7 ;  /* 0x00000007000b7213 */ /* 0x000fc40000000000 */
[----:B------:R-:W-:Y:S01]  /*73b0*/  ISETP.GE.AND P5, PT, R7, RZ, PT ;  /* 0x000000ff0700720c */ /* 0x000fe20003fa6270 */
[----:B------:R-:W-:Y:S02]  /*73c0*/  IMAD.MOV R2, RZ, RZ, -R2 ;  /* 0x000000ffff027224 */ /* 0x000fe400078e0a02 */
[----:B------:R-:W-:Y:S01]  /*73d0*/  @!P6 IMAD.IADD R5, R5, 0x1, -R21 ;  /* 0x000000010505e824 */ /* 0x000fe200078e0a15 */
[----:B------:R-:W-:Y:S01]  /*73e0*/  ISETP.GT.U32.AND P6, PT, R21, R6, PT ;  /* 0x000000061500720c */ /* 0x000fe20003fc4070 */
[----:B0-----:R-:W-:Y:S01]  /*73f0*/  IMAD.MOV.U32 R0, RZ, RZ, R16 ;  /* 0x000000ffff007224 */ /* 0x001fe200078e0010 */
[----:B------:R-:W-:Y:S01]  /*7400*/  LOP3.LUT R16, R19, 0x10e, RZ, 0xfc, !PT ;  /* 0x0000010e13107812 */ /* 0x000fe200078efcff */
[----:B------:R-:W-:-:S04]  /*7410*/  IMAD.HI.U32 R7, R23, R11, RZ ;  /* 0x0000000b17077227 */ /* 0x000fc800078e00ff */
[----:B------:R-:W-:Y:S01]  /*7420*/  @!P4 IMAD.MOV R0, RZ, RZ, -R0 ;  /* 0x000000ffff00c224 */ /* 0x000fe200078e0a00 */
[C---:B------:R-:W-:Y:S01]  /*7430*/  ISETP.GT.U32.AND P4, PT, R21.reuse, R5, PT ;  /* 0x000000051500720c */ /* 0x040fe20003f84070 */
[----:B------:R-:W-:Y:S01]  /*7440*/  IMAD R4, R21, R2, R4 ;  /* 0x0000000215047224 */ /* 0x000fe200078e0204 */
[----:B------:R-:W-:Y:S02]  /*7450*/  LOP3.LUT R2, R19, 0x110, RZ, 0xfc, !PT ;  /* 0x0000011013027812 */ /* 0x000fe400078efcff */
[----:B------:R0:W-:Y:S01]  /*7460*/  STL [R1+0x214], R0 ;  /* 0x0002140001007387 */ /* 0x0001e20000100800 */
[----:B------:R-:W-:-:S04]  /*7470*/  @!P6 IMAD.IADD R6, R6, 0x1, -R21 ;  /* 0x000000010606e824 */ /* 0x000fc800078e0a15 */
[----:B------:R-:W-:-:S04]  /*7480*/  IMAD.MOV.U32 R8, RZ, RZ, R6 ;  /* 0x000000ffff087224 */ /* 0x000fc800078e0006 */
[----:B------:R-:W-:Y:S01]  /*7490*/  @!P1 IMAD.MOV R8, RZ, RZ, -R8 ;  /* 0x000000ffff089224 */ /* 0x000fe200078e0a08 */
[----:B------:R-:W-:Y:S01]  /*74a0*/  ISETP.GT.U32.AND P1, PT, R21, R4, PT ;  /* 0x000000041500720c */ /* 0x000fe20003f24070 */
[----:B0-----:R-:W-:Y:S02]  /*74b0*/  IMAD.MOV.U32 R0, RZ, RZ, R3 ;  /* 0x000000ffff007224 */ /* 0x001fe400078e0003 */
[----:B------:R-:W-:Y:S01]  /*74c0*/  IMAD.MOV R3, RZ, RZ, -R7 ;  /* 0x000000ffff037224 */ /* 0x000fe200078e0a07 */
[----:B------:R-:W-:Y:S01]  /*74d0*/  LOP3.LUT R7, R19, 0x114, RZ, 0xfc, !PT ;  /* 0x0000011413077812 */ /* 0x000fe200078efcff */
[----:B------:R-:W-:Y:S01]  /*74e0*/  @!P3 IMAD.MOV R0, RZ, RZ, -R0 ;  /* 0x000000ffff00b224 */ /* 0x000fe200078e0a00 */
[----:B------:R-:W-:Y:S01]  /*74f0*/  ISETP.GE.AND P3, PT, R10, RZ, PT ;  /* 0x000000ff0a00720c */ /* 0x000fe20003f66270 */
[----:B------:R-:W-:Y:S01]  /*7500*/  IMAD R11, R21, R3, R11 ;  /* 0x00000003150b7224 */ /* 0x000fe200078e020b */
[----:B------:R-:W-:Y:S01]  /*7510*/  IABS R10, R10 ;  /* 0x0000000a000a7213 */ /* 0x000fe20000000000 */
[----:B------:R-:W-:Y:S01]  /*7520*/  @!P4 IMAD.IADD R5, R5, 0x1, -R21 ;  /* 0x000000010505c824 */ /* 0x000fe200078e0a15 */
[----:B------:R0:W-:Y:S01]  /*7530*/  STL [R1+0x218], R0 ;  /* 0x0002180001007387 */ /* 0x0001e20000100800 */
[----:B------:R-:W-:-:S02]  /*7540*/  ISETP.GE.AND P4, PT, R7, RZ, PT ;  /* 0x000000ff0700720c */ /* 0x000fc40003f86270 */
[----:B------:R-:W-:Y:S01]  /*7550*/  ISETP.GT.U32.AND P6, PT, R21, R11, PT ;  /* 0x0000000b1500720c */ /* 0x000fe20003fc4070 */
[----:B------:R-:W-:Y:S01]  /*7560*/  IMAD.HI.U32 R3, R23, R10, RZ ;  /* 0x0000000a17037227 */ /* 0x000fe200078e00ff */
[----:B------:R1:W-:Y:S01]  /*7570*/  STL [R1+0x21c], R8 ;  /* 0x00021c0801007387 */ /* 0x0003e20000100800 */
[----:B------:R-:W-:Y:S02]  /*7580*/  IABS R7, R7 ;  /* 0x0000000700077213 */ /* 0x000fe40000000000 */
[----:B------:R-:W-:Y:S02]  /*7590*/  IMAD.MOV R6, RZ, RZ, -R3 ;  /* 0x000000ffff067224 */ /* 0x000fe400078e0a03 */
[----:B0-----:R-:W-:Y:S02]  /*75a0*/  IMAD.MOV.U32 R0, RZ, RZ, R5 ;  /* 0x000000ffff007224 */ /* 0x001fe400078e0005 */
[--C-:B------:R-:W-:Y:S02]  /*75b0*/  @!P1 IMAD.IADD R4, R4, 0x1, -R21.reuse ;  /* 0x0000000104049824 */ /* 0x100fe400078e0a15 */
[----:B------:R-:W-:Y:S01]  /*75c0*/  @!P2 IMAD.MOV R0, RZ, RZ, -R0 ;  /* 0x000000ffff00a224 */ /* 0x000fe200078e0a00 */
[----:B------:R-:W-:Y:S01]  /*75d0*/  ISETP.GE.AND P2, PT, R9, RZ, PT ;  /* 0x000000ff0900720c */ /* 0x000fe20003f46270 */
[----:B------:R-:W-:Y:S01]  /*75e0*/  @!P6 IMAD.IADD R11, R11, 0x1, -R21 ;  /* 0x000000010b0be824 */ /* 0x000fe200078e0a15 */
[----:B------:R-:W-:Y:S01]  /*75f0*/  IABS R9, R9 ;  /* 0x0000000900097213 */ /* 0x000fe20000000000 */
[----:B------:R-:W-:Y:S01]  /*7600*/  IMAD R10, R21, R6, R10 ;  /* 0x00000006150a7224 */ /* 0x000fe200078e020a */
[----:B-1----:R-:W-:Y:S01]  /*7610*/  IABS R8, R2 ;  /* 0x0000000200087213 */ /* 0x002fe20000000000 */
[----:B------:R-:W-:Y:S01]  /*7620*/  IMAD.HI.U32 R3, R23, R7, RZ ;  /* 0x0000000717037227 */ /* 0x000fe200078e00ff */
[C---:B------:R-:W-:Y:S01]  /*7630*/  ISETP.GT.U32.AND P6, PT, R21.reuse, R11, PT ;  /* 0x0000000b1500720c */ /* 0x040fe20003fc4070 */
[----:B------:R0:W-:Y:S01]  /*7640*/  STL [R1+0x230], R0 ;  /* 0x0002300001007387 */ /* 0x0001e20000100800 */
[----:B------:R-:W-:Y:S01]  /*7650*/  ISETP.GT.U32.AND P1, PT, R21, R4, PT ;  /* 0x000000041500720c */ /* 0x000fe20003f24070 */
[----:B------:R-:W-:-:S04]  /*7660*/  IMAD.HI.U32 R5, R23, R9, RZ ;  /* 0x0000000917057227 */ /* 0x000fc800078e00ff */
[----:B------:R-:W-:-:S04]  /*7670*/  IMAD.HI.U32 R6, R23, R8, RZ ;  /* 0x0000000817067227 */ /* 0x000fc800078e00ff */
[----:B------:R-:W-:Y:S02]  /*7680*/  IMAD.MOV R5, RZ, RZ, -R5 ;  /* 0x000000ffff057224 */ /* 0x000fe400078e0a05 */
[----:B------:R-:W-:Y:S01]  /*7690*/  @!P6 IMAD.IADD R11, R11, 0x1, -R21 ;  /* 0x000000010b0be824 */ /* 0x000fe200078e0a15 */
[C---:B------:R-:W-:Y:S01]  /*76a0*/  ISETP.GT.U32.AND P6, PT, R21.reuse, R10, PT ;  /* 0x0000000a1500720c */ /* 0x040fe20003fc4070 */
[----:B------:R-:W-:Y:S02]  /*76b0*/  IMAD.MOV R3, RZ, RZ, -R3 ;  /* 0x000000ffff037224 */ /* 0x000fe400078e0a03 */
[----:B------:R-:W-:Y:S02]  /*76c0*/  IMAD.MOV R6, RZ, RZ, -R6 ;  /* 0x000000ffff067224 */ /* 0x000fe400078e0a06 */
[C---:B------:R-:W-:Y:S02]  /*76d0*/  IMAD R9, R21.reuse, R5, R9 ;  /* 0x0000000515097224 */ /* 0x040fe400078e0209 */
[----:B------:R-:W-:Y:S01]  /*76e0*/  IMAD R7, R21, R3, R7 ;  /* 0x0000000315077224 */ /* 0x000fe200078e0207 */
[----:B------:R-:W-:Y:S01]  /*76f0*/  IABS R3, R16 ;  /* 0x0000001000037213 */ /* 0x000fe20000000000 */
[----:B0-----:R-:W-:-:S02]  /*7700*/  IMAD.MOV.U32 R0, RZ, RZ, R11 ;  /* 0x000000ffff007224 */ /* 0x001fc400078e000b */
[----:B------:R-:W-:Y:S01]  /*7710*/  IMAD R8, R21, R6, R8 ;  /* 0x0000000615087224 */ /* 0x000fe200078e0208 */
[----:B------:R-:W-:Y:S01]  /*7720*/  LOP3.LUT R6, R19, 0x10a, RZ, 0xfc, !PT ;  /* 0x0000010a13067812 */ /* 0x000fe200078efcff */
[--C-:B------:R-:W-:Y:S01]  /*7730*/  @!P1 IMAD.IADD R4, R4, 0x1, -R21.reuse ;  /* 0x0000000104049824 */ /* 0x100fe200078e0a15 */
[C---:B------:R-:W-:Y:S01]  /*7740*/  ISETP.GT.U32.AND P1, PT, R21.reuse, R9, PT ;  /* 0x000000091500720c */ /* 0x040fe20003f24070 */
[----:B------:R-:W-:Y:S01]  /*7750*/  @!P5 IMAD.MOV R0, RZ, RZ, -R0 ;  /* 0x000000ffff00d224 */ /* 0x000fe200078e0a00 */
[C---:B------:R-:W-:Y:S01]  /*7760*/  ISETP.GT.U32.AND P5, PT, R21.reuse, R7, PT ;  /* 0x000000071500720c */ /* 0x040fe20003fa4070 */
[----:B------:R-:W-:Y:S01]  /*7770*/  @!P6 IMAD.IADD R10, R10, 0x1, -R21 ;  /* 0x000000010a0ae824 */ /* 0x000fe200078e0a15 */
[----:B------:R-:W-:Y:S01]  /*7780*/  ISETP.GT.U32.AND P6, PT, R21, R8, PT ;  /* 0x000000081500720c */ /* 0x000fe20003fc4070 */
[----:B------:R-:W-:Y:S01]  /*7790*/  IMAD.HI.U32 R5, R23, R3, RZ ;  /* 0x0000000317057227 */ /* 0x000fe200078e00ff */
[----:B------:R0:W-:Y:S01]  /*77a0*/  STL [R1+0x22c], R0 ;  /* 0x00022c0001007387 */ /* 0x0001e20000100800 */
[----:B------:R-:W-:-:S02]  /*77b0*/  IABS R15, R6 ;  /* 0x00000006000f7213 */ /* 0x000fc40000000000 */
[----:B------:R-:W-:-:S03]  /*77c0*/  IMAD.MOV R5, RZ, RZ, -R5 ;  /* 0x000000ffff057224 */ /* 0x000fc600078e0a05 */
[----:B------:R-:W-:-:S04]  /*77d0*/  IMAD.HI.U32 R11, R23, R15, RZ ;  /* 0x0000000f170b7227 */ /* 0x000fc800078e00ff */
[--C-:B------:R-:W-:Y:S02]  /*77e0*/  @!P1 IMAD.IADD R9, R9, 0x1, -R21.reuse ;  /* 0x0000000109099824 */ /* 0x100fe400078e0a15 */
[--C-:B------:R-:W-:Y:S01]  /*77f0*/  @!P5 IMAD.IADD R7, R7, 0x1, -R21.reuse ;  /* 0x000000010707d824 */ /* 0x100fe200078e0a15 */
[C---:B------:R-:W-:Y:S01]  /*7800*/  ISETP.GT.U32.AND P5, PT, R21.reuse, R10, PT ;  /* 0x0000000a1500720c */ /* 0x040fe20003fa4070 */
[----:B------:R-:W-:Y:S01]  /*7810*/  @!P6 IMAD.IADD R8, R8, 0x1, -R21 ;  /* 0x000000010808e824 */ /* 0x000fe200078e0a15 */
[C---:B------:R-:W-:Y:S01]  /*7820*/  ISETP.GT.U32.AND P6, PT, R21.reuse, R9, PT ;  /* 0x000000091500720c */ /* 0x040fe20003fc4070 */
[----:B0-----:R-:W-:Y:S01]  /*7830*/  IMAD.MOV.U32 R0, RZ, RZ, R4 ;  /* 0x000000ffff007224 */ /* 0x001fe200078e0004 */
[----:B------:R-:W-:Y:S01]  /*7840*/  ISETP.GT.U32.AND P1, PT, R21, R7, PT ;  /* 0x000000071500720c */ /* 0x000fe20003f24070 */
[----:B------:R-:W-:-:S04]  /*7850*/  IMAD.HI.U32 R4, R23, R12, RZ ;  /* 0x0000000c17047227 */ /* 0x000fc800078e00ff */
[----:B------:R-:W-:Y:S02]  /*7860*/  IMAD.MOV R4, RZ, RZ, -R4 ;  /* 0x000000ffff047224 */ /* 0x000fe400078e0a04 */
[----:B------:R-:W-:Y:S01]  /*7870*/  @!P0 IMAD.MOV R0, RZ, RZ, -R0 ;  /* 0x000000ffff008224 */ /* 0x000fe200078e0a00 */
[C---:B------:R-:W-:Y:S01]  /*7880*/  ISETP.GT.U32.AND P0, PT, R21.reuse, R8, PT ;  /* 0x000000081500720c */ /* 0x040fe20003f04070 */
[----:B------:R-:W-:Y:S01]  /*7890*/  IMAD R3, R21, R5, R3 ;  /* 0x0000000515037224 */ /* 0x000fe200078e0203 */
[----:B------:R-:W-:Y:S01]  /*78a0*/  LOP3.LUT R5, R19, 0x108, RZ, 0xfc, !PT ;  /* 0x0000010813057812 */ /* 0x000fe200078efcff */
[----:B------:R-:W-:Y:S01]  /*78b0*/  IMAD R12, R21, R4, R12 ;  /* 0x00000004150c7224 */ /* 0x000fe200078e020c */
[----:B------:R-:W-:Y:S01]  /*78c0*/  LOP3.LUT R4, R19, 0x106, RZ, 0xfc, !PT ;  /* 0x0000010613047812 */ /* 0x000fe200078efcff */
[--C-:B------:R-:W-:Y:S01]  /*78d0*/  @!P5 IMAD.IADD R10, R10, 0x1, -R21.reuse ;  /* 0x000000010a0ad824 */ /* 0x100fe200078e0a15 */
[----:B------:R-:W-:Y:S01]  /*78e0*/  ISETP.GT.U32.AND P5, PT, R21, R3, PT ;  /* 0x000000031500720c */ /* 0x000fe20003fa4070 */
[--C-:B------:R-:W-:Y:S01]  /*78f0*/  @!P6 IMAD.IADD R9, R9, 0x1, -R21.reuse ;  /* 0x000000010909e824 */ /* 0x100fe200078e0a15 */
[----:B------:R-:W-:Y:S01]  /*7900*/  ISETP.GT.U32.AND P6, PT, R21, R12, PT ;  /* 0x0000000c1500720c */ /* 0x000fe20003fc4070 */
[--C-:B------:R-:W-:Y:S01]  /*7910*/  @!P1 IMAD.IADD R7, R7, 0x1, -R21.reuse ;  /* 0x0000000107079824 */ /* 0x100fe200078e0a15 */
[----:B------:R0:W-:Y:S01]  /*7920*/  STL [R1+0x224], R0 ;  /* 0x0002240001007387 */ /* 0x0001e20000100800 */
[----:B------:R-:W-:Y:S01]  /*7930*/  IMAD.MOV.U32 R17, RZ, RZ, R10 ;  /* 0x000000ffff117224 */ /* 0x000fe200078e000a */
[----:B------:R-:W-:Y:S01]  /*7940*/  ISETP.GE.AND P1, PT, R2, RZ, PT ;  /* 0x000000ff0200720c */ /* 0x000fe20003f26270 */
[----:B------:R-:W-:Y:S01]  /*7950*/  @!P0 IMAD.IADD R8, R8, 0x1, -R21 ;  /* 0x0000000108088824 */ /* 0x000fe200078e0a15 */
[----:B------:R-:W-:Y:S01]  /*7960*/  ISETP.GE.AND P0, PT, R16, RZ, PT ;  /* 0x000000ff1000720c */ /* 0x000fe20003f06270 */
[----:B------:R-:W-:Y:S01]  /*7970*/  IMAD.MOV R11, RZ, RZ, -R11 ;  /* 0x000000ffff0b7224 */ /* 0x000fe200078e0a0b */
[----:B------:R-:W-:Y:S01]  /*7980*/  IABS R16, R4 ;  /* 0x0000000400107213 */ /* 0x000fe20000000000 */
[----:B------:R-:W-:Y:S01]  /*7990*/  @!P3 IMAD.MOV R17, RZ, RZ, -R17 ;  /* 0x000000ffff11b224 */ /* 0x000fe200078e0a11 */
[----:B------:R-:W-:Y:S01]  /*79a0*/  IABS R14, R5 ;  /* 0x00000005000e7213 */ /* 0x000fe20000000000 */
[--C-:B------:R-:W-:Y:S01]  /*79b0*/  @!P5 IMAD.IADD R3, R3, 0x1, -R21.reuse ;  /* 0x000000010303d824 */ /* 0x100fe200078e0a15 */
[----:B------:R-:W-:Y:S01]  /*79c0*/  ISETP.GE.AND P5, PT, R13, RZ, PT ;  /* 0x000000ff0d00720c */ /* 0x000fe20003fa6270 */
[----:B------:R-:W-:Y:S01]  /*79d0*/  @!P6 IMAD.IADD R12, R12, 0x1, -R21 ;  /* 0x000000010c0ce824 */ /* 0x000fe200078e0a15 */
[----:B------:R-:W-:Y:S01]  /*79e0*/  STL [R1+0x1f0], R17 ;  /* 0x0001f01101007387 */ /* 0x000fe20000100800 */
[----:B------:R-:W-:Y:S01]  /*79f0*/  IMAD.MOV.U32 R13, RZ, RZ, R16 ;  /* 0x000000ffff0d7224 */ /* 0x000fe200078e0010 */
[C---:B------:R-:W-:Y:S01]  /*7a00*/  ISETP.GT.U32.AND P3, PT, R21.reuse, R3, PT ;  /* 0x000000031500720c */ /* 0x040fe20003f64070 */
[----:B0-----:R-:W-:Y:S01]  /*7a10*/  IMAD.MOV.U32 R0, RZ, RZ, R7 ;  /* 0x000000ffff007224 */ /* 0x001fe200078e0007 */
[----:B------:R-:W-:Y:S01]  /*7a20*/  ISETP.GT.U32.AND P6, PT, R21, R12, PT ;  /* 0x0000000c1500720c */ /* 0x000fe20003fc4070 */
[----:B------:R-:W-:-:S04]  /*7a30*/  IMAD.HI.U32 R10, R23, R13, RZ ;  /* 0x0000000d170a7227 */ /* 0x000fc800078e00ff */
[----:B------:R-:W-:Y:S02]  /*7a40*/  IMAD.MOV R7, RZ, RZ, -R10 ;  /* 0x000000ffff077224 */ /* 0x000fe400078e0a0a */
[C---:B------:R-:W-:Y:S02]  /*7a50*/  IMAD R15, R21.reuse, R11, R15 ;  /* 0x0000000b150f7224 */ /* 0x040fe400078e020f */
[C---:B------:R-:W-:Y:S02]  /*7a60*/  IMAD R13, R21.reuse, R7, R13 ;  /* 0x00000007150d7224 */ /* 0x040fe400078e020d */
[----:B------:R-:W-:Y:S01]  /*7a70*/  @!P4 IMAD.MOV R0, RZ, RZ, -R0 ;  /* 0x000000ffff00c224 */ /* 0x000fe200078e0a00 */
[C---:B------:R-:W-:Y:S01]  /*7a80*/  ISETP.GT.U32.AND P4, PT, R21.reuse, R15, PT ;  /* 0x0000000f1500720c */ /* 0x040fe20003f84070 */
[--C-:B------:R-:W-:Y:S01]  /*7a90*/  @!P6 IMAD.IADD R12, R12, 0x1, -R21.reuse ;  /* 0x000000010c0ce824 */ /* 0x100fe200078e0a15 */
[----:B------:R-:W-:Y:S01]  /*7aa0*/  ISETP.GT.U32.AND P6, PT, R21, R13, PT ;  /* 0x0000000d1500720c */ /* 0x000fe20003fc4070 */
[----:B------:R-:W-:Y:S01]  /*7ab0*/  IMAD.HI.U32 R2, R23, R14, RZ ;  /* 0x0000000e17027227 */ /* 0x000fe200078e00ff */
[----:B------:R0:W-:Y:S03]  /*7ac0*/  STL [R1+0x1f4], R0 ;  /* 0x0001f40001007387 */ /* 0x0001e60000100800 */
[----:B------:R-:W-:Y:S01]  /*7ad0*/  @!P3 IMAD.IADD R3, R3, 0x1, -R21 ;  /* 0x000000010303b824 */ /* 0x000fe200078e0a15 */
[----:B------:R-:W-:Y:S01]  /*7ae0*/  ISETP.GE.AND P3, PT, R5, RZ, PT ;  /* 0x000000ff0500720c */ /* 0x000fe20003f66270 */
[----:B------:R-:W-:Y:S01]  /*7af0*/  IMAD.MOV R2, RZ, RZ, -R2 ;  /* 0x000000ffff027224 */ /* 0x000fe200078e0a02 */
[----:B------:R-:W-:Y:S01]  /*7b00*/  LOP3.LUT R5, R19, 0x102, RZ, 0xfc, !PT ;  /* 0x0000010213057812 */ /* 0x000fe200078efcff */
[----:B------:R-:W-:Y:S01]  /*7b10*/  @!P2 IMAD.MOV R9, RZ, RZ, -R9 ;  /* 0x000000ffff09a224 */ /* 0x000fe200078e0a09 */
[----:B------:R-:W-:Y:S01]  /*7b20*/  ISETP.GE.AND P2, PT, R6, RZ, PT ;  /* 0x000000ff0600720c */ /* 0x000fe20003f46270 */
[--C-:B------:R-:W-:Y:S01]  /*7b30*/  @!P4 IMAD.IADD R15, R15, 0x1, -R21.reuse ;  /* 0x000000010f0fc824 */ /* 0x100fe200078e0a15 */
[----:B------:R-:W-:Y:S01]  /*7b40*/  ISETP.GE.AND P4, PT, R4, RZ, PT ;  /* 0x000000ff0400720c */ /* 0x000fe20003f86270 */
[----:B0-----:R-:W-:Y:S01]  /*7b50*/  IMAD.MOV.U32 R0, RZ, RZ, R8 ;  /* 0x000000ffff007224 */ /* 0x001fe200078e0008 */
[----:B------:R-:W-:Y:S01]  /*7b60*/  IABS R4, R5 ;  /* 0x0000000500047213 */ /* 0x000fe20000000000 */
[----:B------:R-:W-:Y:S01]  /*7b70*/  @!P6 IMAD.IADD R13, R13, 0x1, -R21 ;  /* 0x000000010d0de824 */ /* 0x000fe200078e0a15 */
[----:B------:R-:W-:Y:S01]  /*7b80*/  STL [R1+0x1f8], R9 ;  /* 0x0001f80901007387 */ /* 0x000fe20000100800 */
[----:B------:R-:W-:Y:S01]  /*7b90*/  @!P1 IMAD.MOV R0, RZ, RZ, -R0 ;  /* 0x000000ffff009224 */ /* 0x000fe200078e0a00 */
[----:B------:R-:W-:Y:S01]  /*7ba0*/  LOP3.LUT R8, R19, 0x100, RZ, 0xfc, !PT ;  /* 0x0000010013087812 */ /* 0x000fe200078efcff */
[----:B------:R-:W-:Y:S01]  /*7bb0*/  IMAD R14, R21, R2, R14 ;  /* 0x00000002150e7224 */ /* 0x000fe200078e020e */
[----:B------:R-:W-:Y:S01]  /*7bc0*/  LOP3.LUT R2, R19, 0x104, RZ, 0xfc, !PT ;  /* 0x0000010413027812 */ /* 0x000fe200078efcff */
[----:B------:R-:W-:Y:S01]  /*7bd0*/  IMAD.HI.U32 R6, R23, R4, RZ ;  /* 0x0000000417067227 */ /* 0x000fe200078e00ff */
[----:B------:R0:W-:Y:S01]  /*7be0*/  STL [R1+0x1fc], R0 ;  /* 0x0001fc0001007387 */ /* 0x0001e20000100800 */
[----:B------:R-:W-:-:S02]  /*7bf0*/  ISETP.GT.U32.AND P6, PT, R21, R13, PT ;  /* 0x0000000d1500720c */ /* 0x000fc40003fc4070 */
[----:B------:R-:W-:Y:S01]  /*7c00*/  IABS R10, R2 ;  /* 0x00000002000a7213 */ /* 0x000fe20000000000 */
[----:B------:R-:W-:Y:S01]  /*7c10*/  IMAD.MOV R6, RZ, RZ, -R6 ;  /* 0x000000ffff067224 */ /* 0x000fe200078e0a06 */
[----:B------:R-:W-:Y:S01]  /*7c20*/  ISETP.GT.U32.AND P1, PT, R21, R14, PT ;  /* 0x0000000e1500720c */ /* 0x000fe20003f24070 */
[----:B------:R-:W-:Y:S01]  /*7c30*/  IMAD.MOV.U32 R17, RZ, RZ, R12 ;  /* 0x000000ffff117224 */ /* 0x000fe200078e000c */
[----:B------:R-:W-:Y:S01]  /*7c40*/  IABS R11, R8 ;  /* 0x00000008000b7213 */ /* 0x000fe20000000000 */
[----:B------:R-:W-:-:S04]  /*7c50*/  IMAD.HI.U32 R7, R23, R10, RZ ;  /* 0x0000000a17077227 */ /* 0x000fc800078e00ff */
[----:B0-----:R-:W-:Y:S01]  /*7c60*/  IMAD.MOV.U32 R0, RZ, RZ, R3 ;  /* 0x000000ffff007224 */ /* 0x001fe200078e0003 */
[----:B------:R-:W-:Y:S01]  /*7c70*/  LOP3.LUT R3, R19, 0xfe, RZ, 0xfc, !PT ;  /* 0x000000fe13037812 */ /* 0x000fe200078efcff */
[----:B------:R-:W-:Y:S01]  /*7c80*/  IMAD R4, R21, R6, R4 ;  /* 0x0000000615047224 */ /* 0x000fe200078e0204 */
[----:B------:R-:W-:Y:S01]  /*7c90*/  LOP3.LUT R6, R19, 0xfc, RZ, 0xfc, !PT ;  /* 0x000000fc13067812 */ /* 0x000fe200078efcff */
[----:B------:R-:W-:Y:S01]  /*7ca0*/  @!P0 IMAD.MOV R0, RZ, RZ, -R0 ;  /* 0x000000ffff008224 */ /* 0x000fe200078e0a00 */
[----:B------:R-:W-:Y:S01]  /*7cb0*/  ISETP.GT.U32.AND P0, PT, R21, R15, PT ;  /* 0x0000000f1500720c */ /* 0x000fe20003f04070 */
[----:B------:R-:W-:Y:S01]  /*7cc0*/  IMAD.MOV R7, RZ, RZ, -R7 ;  /* 0x000000ffff077224 */ /* 0x000fe200078e0a07 */
[----:B------:R-:W-:Y:S01]  /*7cd0*/  IABS R9, R6 ;  /* 0x0000000600097213 */ /* 0x000fe20000000000 */
[--C-:B------:R-:W-:Y:S01]  /*7ce0*/  @!P6 IMAD.IADD R13, R13, 0x1, -R21.reuse ;  /* 0x000000010d0de824 */ /* 0x100fe200078e0a15 */
[C---:B------:R-:W-:Y:S01]  /*7cf0*/  ISETP.GT.U32.AND P6, PT, R21.reuse, R4, PT ;  /* 0x000000041500720c */ /* 0x040fe20003fc4070 */
[----:B------:R-:W-:Y:S01]  /*7d00*/  IMAD R10, R21, R7, R10 ;  /* 0x00000007150a7224 */ /* 0x000fe200078e020a */
[----:B------:R0:W-:Y:S01]  /*7d10*/  STL [R1+0x200], R0 ;  /* 0x0002000001007387 */ /* 0x0001e20000100800 */
[----:B------:R-:W-:Y:S01]  /*7d20*/  @!P1 IMAD.IADD R14, R14, 0x1, -R21 ;  /* 0x000000010e0e9824 */ /* 0x000fe200078e0a15 */
[----:B------:R-:W-:Y:S01]  /*7d30*/  IABS R7, R3 ;  /* 0x0000000300077213 */ /* 0x000fe20000000000 */
[----:B------:R-:W-:-:S03]  /*7d40*/  IMAD.HI.U32 R12, R23, R9, RZ ;  /* 0x00000009170c7227 */ /* 0x000fc600078e00ff */
[----:B------:R-:W-:Y:S01]  /*7d50*/  ISETP.GT.U32.AND P1, PT, R21, R14, PT ;  /* 0x0000000e1500720c */ /* 0x000fe20003f24070 */
[----:B------:R-:W-:Y:S01]  /*7d60*/  @!P0 IMAD.IADD R15, R15, 0x1, -R21 ;  /* 0x000000010f0f8824 */ /* 0x000fe200078e0a15 */
[----:B------:R-:W-:Y:S01]  /*7d70*/  ISETP.GT.U32.AND P0, PT, R21, R10, PT ;  /* 0x0000000a1500720c */ /* 0x000fe20003f04070 */
[----:B------:R-:W-:-:S04]  /*7d80*/  IMAD.HI.U32 R16, R23, R11, RZ ;  /* 0x0000000b17107227 */ /* 0x000fc800078e00ff */
[----:B------:R-:W-:Y:S02]  /*7d90*/  @!P6 IMAD.IADD R4, R4, 0x1, -R21 ;  /* 0x000000010404e824 */ /* 0x000fe400078e0a15 */
[----:B0-----:R-:W-:Y:S02]  /*7da0*/  IMAD.MOV.U32 R0, RZ, RZ, R15 ;  /* 0x000000ffff007224 */ /* 0x001fe400078e000f */
[----:B------:R-:W-:Y:S01]  /*7db0*/  @!P5 IMAD.MOV R17, RZ, RZ, -R17 ;  /* 0x000000ffff11d224 */ /* 0x000fe200078e0a11 */
[----:B------:R-:W-:Y:S01]  /*7dc0*/  ISETP.GT.U32.AND P6, PT, R21, R4, PT ;  /* 0x000000041500720c */ /* 0x000fe20003fc4070 */
[--C-:B------:R-:W-:Y:S01]  /*7dd0*/  @!P1 IMAD.IADD R14, R14, 0x1, -R21.reuse ;  /* 0x000000010e0e9824 */ /* 0x100fe200078e0a15 */
[----:B------:R-:W-:Y:S01]  /*7de0*/  ISETP.GE.AND P1, PT, R2, RZ, PT ;  /* 0x000000ff0200720c */ /* 0x000fe20003f26270 */
[----:B------:R-:W-:Y:S01]  /*7df0*/  @!P0 IMAD.IADD R10, R10, 0x1, -R21 ;  /* 0x000000010a0a8824 */ /* 0x000fe200078e0a15 */
[----:B------:R-:W-:Y:S01]  /*7e00*/  STL [R1+0x16c], R17 ;  /* 0x00016c1101007387 */ /* 0x000fe20000100800 */
[----:B------:R-:W-:Y:S01]  /*7e10*/  IMAD.MOV R12, RZ, RZ, -R12 ;  /* 0x000000ffff0c7224 */ /* 0x000fe200078e0a0c */
[----:B------:R-:W-:Y:S01]  /*7e20*/  ISETP.GE.AND P0, PT, R5, RZ, PT ;  /* 0x000000ff0500720c */ /* 0x000fe20003f06270 */
[----:B------:R-:W-:Y:S01]  /*7e30*/  @!P2 IMAD.MOV R0, RZ, RZ, -R0 ;  /* 0x000000ffff00a224 */ /* 0x000fe200078e0a00 */
[----:B------:R-:W-:Y:S01]  /*7e40*/  ISETP.GT.U32.AND P5, PT, R21, R10, PT ;  /* 0x0000000a1500720c */ /* 0x000fe20003fa4070 */
[----:B------:R-:W-:Y:S01]  /*7e50*/  IMAD.MOV R16, RZ, RZ, -R16 ;  /* 0x000000ffff107224 */ /* 0x000fe200078e0a10 */
[----:B------:R-:W-:Y:S01]  /*7e60*/  LOP3.LUT R5, R19, 0xfa, RZ, 0xfc, !PT ;  /* 0x000000fa13057812 */ /* 0x000fe200078efcff */
[----:B------:R-:W-:Y:S01]  /*7e70*/  @!P3 IMAD.MOV R14, RZ, RZ, -R14 ;  /* 0x000000ffff0eb224 */ /* 0x000fe200078e0a0e */
[----:B------:R-:W-:Y:S01]  /*7e80*/  ISETP.GE.AND P3, PT, R8, RZ, PT ;  /* 0x000000ff0800720c */ /* 0x000fe20003f66270 */
[----:B------:R-:W-:Y:S01]  /*7e90*/  IMAD R8, R21, R12, R9 ;  /* 0x0000000c15087224 */ /* 0x000fe200078e0209 */
[----:B------:R0:W-:Y:S01]  /*7ea0*/  STL [R1+0x170], R0 ;  /* 0x0001700001007387 */ /* 0x0001e20000100800 */
[----:B------:R-:W-:-:S03]  /*7eb0*/  IMAD.HI.U32 R2, R23, R7, RZ ;  /* 0x0000000717027227 */ /* 0x000fc600078e00ff */
[----:B------:R-:W-:Y:S01]  /*7ec0*/  STL [R1+0x180], R14 ;  /* 0x0001800e01007387 */ /* 0x000fe20000100800 */
[----:B------:R-:W-:Y:S01]  /*7ed0*/  IMAD R11, R21, R16, R11 ;  /* 0x00000010150b7224 */ /* 0x000fe200078e020b */
[----:B------:R-:W-:Y:S01]  /*7ee0*/  LOP3.LUT R16, R19, 0xd0, RZ, 0xfc, !PT ;  /* 0x000000d013107812 */ /* 0x000fe200078efcff */
[----:B------:R-:W-:Y:S01]  /*7ef0*/  @!P6 IMAD.IADD R4, R4, 0x1, -R21 ;  /* 0x000000010404e824 */ /* 0x000fe200078e0a15 */
[C---:B------:R-:W-:Y:S01]  /*7f00*/  ISETP.GT.U32.AND P6, PT, R21.reuse, R8, PT ;  /* 0x000000081500720c */ /* 0x040fe20003fc4070 */
[----:B------:R-:W-:Y:S01]  /*7f10*/  IMAD.MOV R2, RZ, RZ, -R2 ;  /* 0x000000ffff027224 */ /* 0x000fe200078e0a02 */
[C---:B------:R-:W-:Y:S01]  /*7f20*/  ISETP.GT.U32.AND P2, PT, R21.reuse, R11, PT ;  /* 0x0000000b1500720c */ /* 0x040fe20003f44070 */
[----:B0-----:R-:W-:Y:S01]  /*7f30*/  IMAD.MOV.U32 R0, RZ, RZ, R13 ;  /* 0x000000ffff007224 */ /* 0x001fe200078e000d */
[----:B------:R-:W-:Y:S01]  /*7f40*/  IABS R17, R16 ;  /* 0x0000001000117213 */ /* 0x000fe20000000000 */
[----:B------:R-:W-:Y:S01]  /*7f50*/  IMAD R7, R21, R2, R7 ;  /* 0x0000000215077224 */ /* 0x000fe200078e0207 */
[----:B------:R-:W-:Y:S01]  /*7f60*/  IABS R2, R5 ;  /* 0x0000000500027213 */ /* 0x000fe20000000000 */
[----:B------:R-:W-:-:S02]  /*7f70*/  @!P4 IMAD.MOV R0, RZ, RZ, -R0 ;  /* 0x000000ffff00c224 */ /* 0x000fc400078e0a00 */
[--C-:B------:R-:W-:Y:S01]  /*7f80*/  @!P5 IMAD.IADD R10, R10, 0x1, -R21.reuse ;  /* 0x000000010a0ad824 */ /* 0x100fe200078e0a15 */
[----:B------:R-:W-:Y:S01]  /*7f90*/  ISETP.GT.U32.AND P4, PT, R21, R7, PT ;  /* 0x000000071500720c */ /* 0x000fe20003f84070 */
[----:B------:R-:W-:Y:S01]  /*7fa0*/  IMAD.HI.U32 R9, R23, R2, RZ ;  /* 0x0000000217097227 */ /* 0x000fe200078e00ff */
[----:B------:R0:W-:Y:S01]  /*7fb0*/  STL [R1+0x1dc], R0 ;  /* 0x0001dc0001007387 */ /* 0x0001e20000100800 */
[----:B------:R-:W-:Y:S02]  /*7fc0*/  ISETP.GE.AND P5, PT, R3, RZ, PT ;  /* 0x000000ff0300720c */ /* 0x000fe40003fa6270 */
[----:B------:R-:W-:Y:S01]  /*7fd0*/  LOP3.LUT R3, R19, 0xf8, RZ, 0xfc, !PT ;  /* 0x000000f813037812 */ /* 0x000fe200078efcff */
[--C-:B------:R-:W-:Y:S02]  /*7fe0*/  @!P6 IMAD.IADD R8, R8, 0x1, -R21.reuse ;  /* 0x000000010808e824 */ /* 0x100fe400078e0a15 */
[----:B------:R-:W-:Y:S01]  /*7ff0*/  @!P2 IMAD.IADD R11, R11, 0x1, -R21 ;  /* 0x000000010b0ba824 */ /* 0x000fe200078e0a15 */
[----:B------:R-:W-:Y:S01]  /*8000*/  ISETP.GE.AND P2, PT, R6, RZ, PT ;  /* 0x000000ff0600720c */ /* 0x000fe20003f46270 */
[----:B------:R-:W-:Y:S01]  /*8010*/  IMAD.MOV R9, RZ, RZ, -R9 ;  /* 0x000000ffff097224 */ /* 0x000fe200078e0a09 */
[----:B------:R-:W-:Y:S01]  /*8020*/  ISETP.GT.U32.AND P6, PT, R21, R8, PT ;  /* 0x000000081500720c */ /* 0x000fe20003fc4070 */
[----:B0-----:R-:W-:Y:S01]  /*8030*/  IMAD.MOV.U32 R0, RZ, RZ, R10 ;  /* 0x000000ffff007224 */ /* 0x001fe200078e000a */
[----:B------:R-:W-:Y:S01]  /*8040*/  IABS R10, R3 ;  /* 0x00000003000a7213 */ /* 0x000fe20000000000 */
[----:B------:R-:W-:Y:S01]  /*8050*/  @!P4 IMAD.IADD R7, R7, 0x1, -R21 ;  /* 0x000000010707c824 */ /* 0x000fe200078e0a15 */
[----:B------:R-:W-:Y:S01]  /*8060*/  LOP3.LUT R6, R19, 0xf6, RZ, 0xfc, !PT ;  /* 0x000000f613067812 */ /* 0x000fe200078efcff */
[----:B------:R-:W-:Y:S01]  /*8070*/  @!P1 IMAD.MOV R0, RZ, RZ, -R0 ;  /* 0x000000ffff009224 */ /* 0x000fe200078e0a00 */
[C---:B------:R-:W-:Y:S01]  /*8080*/  ISETP.GT.U32.AND P1, PT, R21.reuse, R11, PT ;  /* 0x0000000b1500720c */ /* 0x040fe20003f24070 */
[C---:B------:R-:W-:Y:S01]  /*8090*/  IMAD R2, R21.reuse, R9, R2 ;  /* 0x0000000915027224 */ /* 0x040fe200078e0202 */
[----:B------:R-:W-:Y:S01]  /*80a0*/  ISETP.GT.U32.AND P4, PT, R21, R7, PT ;  /* 0x000000071500720c */ /* 0x000fe20003f84070 */
[----:B------:R-:W-:Y:S01]  /*80b0*/  IMAD.HI.U32 R22, R23, R17, RZ ;  /* 0x0000001117167227 */ /* 0x000fe200078e00ff */
[----:B------:R0:W-:Y:S01]  /*80c0*/  STL [R1+0x1e4], R0 ;  /* 0x0001e40001007387 */ /* 0x0001e20000100800 */
[----:B------:R-:W-:-:S02]  /*80d0*/  IABS R9, R6 ;  /* 0x0000000600097213 */ /* 0x000fc40000000000 */
[----:B------:R-:W-:Y:S02]  /*80e0*/  @!P6 IMAD.IADD R8, R8, 0x1, -R21 ;  /* 0x000000010808e824 */ /* 0x000fe400078e0a15 */
[----:B------:R-:W-:Y:S02]  /*80f0*/  IMAD.MOV R22, RZ, RZ, -R22 ;  /* 0x000000ffff167224 */ /* 0x000fe400078e0a16 */
[----:B------:R-:W-:-:S04]  /*8100*/  IMAD.HI.U32 R13, R23, R9, RZ ;  /* 0x00000009170d7227 */ /* 0x000fc800078e00ff */
[----:B0-----:R-:W-:Y:S02]  /*8110*/  IMAD.MOV.U32 R0, RZ, RZ, R4 ;  /* 0x000000ffff007224 */ /* 0x001fe400078e0004 */
[----:B------:R-:W-:-:S04]  /*8120*/  IMAD.HI.U32 R4, R23, R10, RZ ;  /* 0x0000000a17047227 */ /* 0x000fc800078e00ff */
[----:B------:R-:W-:Y:S02]  /*8130*/  IMAD.MOV R4, RZ, RZ, -R4 ;  /* 0x000000ffff047224 */ /* 0x000fe400078e0a04 */
[--C-:B------:R-:W-:Y:S01]  /*8140*/  @!P1 IMAD.IADD R11, R11, 0x1, -R21.reuse ;  /* 0x000000010b0b9824 */ /* 0x100fe200078e0a15 */
[C---:B------:R-:W-:Y:S01]  /*8150*/  ISETP.GT.U32.AND P1, PT, R21.reuse, R2, PT ;  /* 0x000000021500720c */ /* 0x040fe20003f24070 */
[----:B------:R-:W-:Y:S01]  /*8160*/  IMAD R10, R21, R4, R10 ;  /* 0x00000004150a7224 */ /* 0x000fe200078e020a */
[----:B------:R-:W-:Y:S01]  /*8170*/  LOP3.LUT R4, R19, 0xf2, RZ, 0xfc, !PT ;  /* 0x000000f213047812 */ /* 0x000fe200078efcff */
[----:B------:R-:W-:Y:S01]  /*8180*/  @!P0 IMAD.MOV R0, RZ, RZ, -R0 ;  /* 0x000000ffff008224 */ /* 0x000fe200078e0a00 */
[----:B------:R-:W-:Y:S01]  /*8190*/  ISETP.GE.AND P0, PT, R5, RZ, PT ;  /* 0x000000ff0500720c */ /* 0x000fe20003f06270 */
[----:B------:R-:W-:Y:S01]  /*81a0*/  @!P4 IMAD.IADD R7, R7, 0x1, -R21 ;  /* 0x000000010707c824 */ /* 0x000fe200078e0a15 */
[----:B------:R-:W-:Y:S01]  /*81b0*/  ISETP.GT.U32.AND P6, PT, R21, R10, PT ;  /* 0x0000000a1500720c */ /* 0x000fe20003fc4070 */
[----:B------:R-:W-:Y:S01]  /*81c0*/  IMAD.MOV R13, RZ, RZ, -R13 ;  /* 0x000000ffff0d7224 */ /* 0x000fe200078e0a0d */
[----:B------:R-:W-:Y:S01]  /*81d0*/  ISETP.GE.AND P4, PT, R3, RZ, PT ;  /* 0x000000ff0300720c */ /* 0x000fe20003f86270 */
[----:B------:R0:W-:Y:S01]  /*81e0*/  STL [R1+0x1ec], R0 ;  /* 0x0001ec0001007387 */ /* 0x0001e20000100800 */
[----:B------:R-:W-:Y:S01]  /*81f0*/  LOP3.LUT R3, R19, 0xf4, RZ, 0xfc, !PT ;  /* 0x000000f413037812 */ /* 0x000fe200078efcff */
[C---:B------:R-:W-:Y:S01]  /*8200*/  IMAD R9, R21.reuse, R13, R9 ;  /* 0x0000000d15097224 */ /* 0x040fe200078e0209 */
[----:B------:R-:W-:Y:S01]  /*8210*/  IABS R12, R4 ;  /* 0x00000004000c7213 */ /* 0x000fe20000000000 */
[----:B------:R-:W-:Y:S01]  /*8220*/  @!P1 IMAD.IADD R2, R2, 0x1, -R21 ;  /* 0x0000000102029824 */ /* 0x000fe200078e0a15 */
[----:B------:R-:W-:Y:S01]  /*8230*/  IABS R5, R3 ;  /* 0x0000000300057213 */ /* 0x000fe20000000000 */
[----:B------:R-:W-:-:S03]  /*8240*/  IMAD R17, R21, R22, R17 ;  /* 0x0000001615117224 */ /* 0x000fc600078e0211 */
[C---:B------:R-:W-:Y:S01]  /*8250*/  ISETP.GT.U32.AND P1, PT, R21.reuse, R2, PT ;  /* 0x000000021500720c */ /* 0x040fe20003f24070 */
[----:B0-----:R-:W-:Y:S02]  /*8260*/  IMAD.MOV.U32 R0, RZ, RZ, R11 ;  /* 0x000000ffff007224 */ /* 0x001fe400078e000b */
[----:B------:R-:W-:Y:S02]  /*8270*/  @!P6 IMAD.IADD R10, R10, 0x1, -R21 ;  /* 0x000000010a0ae824 */ /* 0x000fe400078e0a15 */
[----:B------:R-:W-:Y:S01]  /*8280*/  @!P3 IMAD.MOV R0, RZ, RZ, -R0 ;  /* 0x000000ffff00b224 */ /* 0x000fe200078e0a00 */
[----:B------:R-:W-:Y:S01]  /*8290*/  ISETP.GE.AND P3, PT, R6, RZ, PT ;  /* 0x000000ff0600720c */ /* 0x000fe20003f66270 */
[----:B------:R-:W-:Y:S01]  /*82a0*/  IMAD.MOV.U32 R11, RZ, RZ, R7 ;  /* 0x000000ffff0b7224 */ /* 0x000fe200078e0007 */
[----:B------:R-:W-:Y:S01]  /*82b0*/  ISETP.GT.U32.AND P6, PT, R21, R10, PT ;  /* 0x0000000a1500720c */ /* 0x000fe20003fc4070 */
[----:B------:R-:W-:Y:S01]  /*82c0*/  IMAD.HI.U32 R6, R23, R5, RZ ;  /* 0x0000000517067227 */ /* 0x000fe200078e00ff */
[----:B------:R0:W-:Y:S03]  /*82d0*/  STL [R1+0x1e8], R0 ;  /* 0x0001e80001007387 */ /* 0x0001e60000100800 */
[----:B------:R-:W-:Y:S01]  /*82e0*/  @!P5 IMAD.MOV R11, RZ, RZ, -R11 ;  /* 0x000000ffff0bd224 */ /* 0x000fe200078e0a0b */
[----:B------:R-:W-:Y:S01]  /*82f0*/  ISETP.GT.U32.AND P5, PT, R21, R9, PT ;  /* 0x000000091500720c */ /* 0x000fe20003fa4070 */
[----:B------:R-:W-:-:S02]  /*8300*/  IMAD.MOV R6, RZ, RZ, -R6 ;  /* 0x000000ffff067224 */ /* 0x000fc400078e0a06 */
[----:B------:R-:W-:Y:S01]  /*8310*/  IMAD.HI.U32 R7, R23, R12, RZ ;  /* 0x0000000c17077227 */ /* 0x000fe200078e00ff */
[----:B------:R1:W-:Y:S03]  /*8320*/  STL [R1+0x1bc], R11 ;  /* 0x0001bc0b01007387 */ /* 0x0003e60000100800 */
[C---:B------:R-:W-:Y:S02]  /*8330*/  IMAD R5, R21.reuse, R6, R5 ;  /* 0x0000000615057224 */ /* 0x040fe400078e0205 */
[----:B------:R-:W-:Y:S02]  /*8340*/  @!P6 IMAD.IADD R10, R10, 0x1, -R21 ;  /* 0x000000010a0ae824 */ /* 0x000fe400078e0a15 */
[----:B------:R-:W-:Y:S01]  /*8350*/  IMAD.MOV R7, RZ, RZ, -R7 ;  /* 0x000000ffff077224 */ /* 0x000fe200078e0a07 */
[----:B------:R-:W-:Y:S01]  /*8360*/  ISETP.GT.U32.AND P6, PT, R21, R5, PT ;  /* 0x000000051500720c */ /* 0x000fe20003fc4070 */
[--C-:B------:R-:W-:Y:S01]  /*8370*/  @!P1 IMAD.IADD R2, R2, 0x1, -R21.reuse ;  /* 0x0000000102029824 */ /* 0x100fe200078e0a15 */
[----:B------:R-:W-:Y:S01]  /*8380*/  ISETP.GE.AND P1, PT, R4, RZ, PT ;  /* 0x000000ff0400720c */ /* 0x000fe20003f26270 */
[----:B------:R-:W-:-:S02]  /*8390*/  @!P5 IMAD.IADD R9, R9, 0x1, -R21 ;  /* 0x000000010909d824 */ /* 0x000fc400078e0a15 */
[----:B0-----:R-:W-:Y:S01]  /*83a0*/  IMAD.MOV.U32 R0, RZ, RZ, R8 ;  /* 0x000000ffff007224 */ /* 0x001fe200078e0008 */
[----:B------:R-:W-:Y:S01]  /*83b0*/  LOP3.LUT R8, R19, 0xf0, RZ, 0xfc, !PT ;  /* 0x000000f013087812 */ /* 0x000fe200078efcff */
[C---:B------:R-:W-:Y:S01]  /*83c0*/  IMAD R12, R21.reuse, R7, R12 ;  /* 0x00000007150c7224 */ /* 0x040fe200078e020c */
[----:B------:R-:W-:Y:S01]  /*83d0*/  ISETP.GT.U32.AND P5, PT, R21, R9, PT ;  /* 0x000000091500720c */ /* 0x000fe20003fa4070 */
[----:B-1----:R-:W-:Y:S01]  /*83e0*/  IMAD.MOV.U32 R11, RZ, RZ, R2 ;  /* 0x000000ffff0b7224 */ /* 0x002fe200078e0002 */
[----:B------:R-:W-:Y:S01]  /*83f0*/  LOP3.LUT R7, R19, 0xee, RZ, 0xfc, !PT ;  /* 0x000000ee13077812 */ /* 0x000fe200078efcff */
[----:B------:R-:W-:Y:S01]  /*8400*/  @!P2 IMAD.MOV R0, RZ, RZ, -R0 ;  /* 0x000000ffff00a224 */ /* 0x000fe200078e0a00 */
[----:B------:R-:W-:Y:S01]  /*8410*/  IABS R4, R8 ;  /* 0x0000000800047213 */ /* 0x000fe20000000000 */
[----:B------:R-:W-:Y:S01]  /*8420*/  @!P0 IMAD.MOV R11, RZ, RZ, -R11 ;  /* 0x000000ffff0b8224 */ /* 0x000fe200078e0a0b */
[----:B------:R-:W-:Y:S01]  /*8430*/  ISETP.GT.U32.AND P0, PT, R21, R12, PT ;  /* 0x0000000c1500720c */ /* 0x000fe20003f04070 */
[----:B------:R-:W-:Y:S01]  /*8440*/  @!P6 IMAD.IADD R5, R5, 0x1, -R21 ;  /* 0x000000010505e824 */ /* 0x000fe200078e0a15 */
[----:B------:R0:W-:Y:S01]  /*8450*/  STL [R1+0x1c0], R0 ;  /* 0x0001c00001007387 */ /* 0x0001e20000100800 */
[----:B------:R-:W-:-:S02]  /*8460*/  IABS R6, R7 ;  /* 0x0000000700067213 */ /* 0x000fc40000000000 */
[----:B------:R-:W-:Y:S01]  /*8470*/  ISETP.GE.AND P2, PT, R3, RZ, PT ;  /* 0x000000ff0300720c */ /* 0x000fe20003f46270 */
[----:B------:R-:W-:Y:S01]  /*8480*/  STL [R1+0x1d8], R11 ;  /* 0x0001d80b01007387 */ /* 0x000fe20000100800 */
[----:B------:R-:W-:Y:S01]  /*8490*/  ISETP.GT.U32.AND P6, PT, R21, R5, PT ;  /* 0x000000051500720c */ /* 0x000fe20003fc4070 */
[----:B------:R-:W-:Y:S01]  /*84a0*/  @!P5 IMAD.IADD R9, R9, 0x1, -R21 ;  /* 0x000000010909d824 */ /* 0x000fe200078e0a15 */
[----:B------:R-:W-:Y:S01]  /*84b0*/  ISETP.GE.AND P5, PT, R7, RZ, PT ;  /* 0x000000ff0700720c */ /* 0x000fe20003fa6270 */
[----:B------:R-:W-:Y:S01]  /*84c0*/  IMAD.HI.U32 R7, R23, R6, RZ ;  /* 0x0000000617077227 */ /* 0x000fe200078e00ff */
[----:B------:R-:W-:-:S03]  /*84d0*/  LOP3.LUT R3, R19, 0xec, RZ, 0xfc, !PT ;  /* 0x000000ec13037812 */ /* 0x000fc600078efcff */
[----:B0-----:R-:W-:Y:S01]  /*84e0*/  IMAD.MOV.U32 R0, RZ, RZ, R10 ;  /* 0x000000ffff007224 */ /* 0x001fe200078e000a */
[----:B------:R-:W-:Y:S01]  /*84f0*/  IABS R2, R3 ;  /* 0x0000000300027213 */ /* 0x000fe20000000000 */
        /* <DEDUP_REMOVED lines=9> */
[----:B------:R-:W-:Y:S02]  /*8590*/  IMAD R4, R21, R10, R4 ;  /* 0x0000000a15047224 */ /* 0x000fe400078e0204 */
[----:B------:R-:W-:-:S03]  /*85a0*/  IMAD.HI.U32 R8, R23, R2, RZ ;  /* 0x0000000217087227 */ /* 0x000fc600078e00ff */
[----:B------:R-:W-:Y:S01]  /*85b0*/  ISETP.GT.U32.AND P6, PT, R21, R4, PT ;  /* 0x000000041500720c */ /* 0x000fe20003fc4070 */
[----:B0-----:R-:W-:Y:S02]  /*85c0*/  IMAD.MOV.U32 R0, RZ, RZ, R9 ;  /* 0x000000ffff007224 */ /* 0x001fe400078e0009 */
[----:B------:R-:W-:Y:S02]  /*85d0*/  IMAD.MOV R8, RZ, RZ, -R8 ;  /* 0x000000ffff087224 */ /* 0x000fe400078e0a08 */
[----:B------:R-:W-:Y:S01]  /*85e0*/  @!P3 IMAD.MOV R0, RZ, RZ, -R0 ;  /* 0x000000ffff00b224 */ /* 0x000fe200078e0a00 */
[----:B------:R-:W-:Y:S01]  /*85f0*/  ISETP.GE.AND P3, PT, R3, RZ, PT ;  /* 0x000000ff0300720c */ /* 0x000fe20003f66270 */
[----:B------:R-:W-:Y:S01]  /*8600*/  IMAD R3, R21, R7, R6 ;  /* 0x0000000715037224 */ /* 0x000fe200078e0206 */
[----:B------:R-:W-:Y:S01]  /*8610*/  LOP3.LUT R7, R19, 0xe4, RZ, 0xfc, !PT ;  /* 0x000000e413077812 */ /* 0x000fe200078efcff */
[--C-:B------:R-:W-:Y:S01]  /*8620*/  @!P0 IMAD.IADD R12, R12, 0x1, -R21.reuse ;  /* 0x000000010c0c8824 */ /* 0x100fe200078e0a15 */
[----:B------:R0:W-:Y:S01]  /*8630*/  STL [R1+0x1c8], R0 ;  /* 0x0001c80001007387 */ /* 0x0001e20000100800 */
[----:B------:R-:W-:Y:S01]  /*8640*/  IMAD R2, R21, R8, R2 ;  /* 0x0000000815027224 */ /* 0x000fe200078e0202 */
[----:B------:R-:W-:Y:S01]  /*8650*/  LOP3.LUT R8, R19, 0xea, RZ, 0xfc, !PT ;  /* 0x000000ea13087812 */ /* 0x000fe200078efcff */
[----:B------:R-:W-:Y:S01]  /*8660*/  @!P6 IMAD.IADD R4, R4, 0x1, -R21 ;  /* 0x000000010404e824 */ /* 0x000fe200078e0a15 */
[----:B------:R-:W-:-:S02]  /*8670*/  IABS R11, R7 ;  /* 0x00000007000b7213 */ /* 0x000fc40000000000 */
[----:B------:R-:W-:Y:S02]  /*8680*/  ISETP.GE.AND P0, PT, R8, RZ, PT ;  /* 0x000000ff0800720c */ /* 0x000fe40003f06270 */
[----:B------:R-:W-:Y:S01]  /*8690*/  ISETP.GT.U32.AND P6, PT, R21, R4, PT ;  /* 0x000000041500720c */ /* 0x000fe20003fc4070 */
[----:B0-----:R-:W-:Y:S01]  /*86a0*/  IMAD.MOV.U32 R0, RZ, RZ, R5 ;  /* 0x000000ffff007224 */ /* 0x001fe200078e0005 */
[----:B------:R-:W-:Y:S02]  /*86b0*/  IABS R8, R8 ;  /* 0x0000000800087213 */ /* 0x000fe40000000000 */
[----:B------:R-:W-:Y:S01]  /*86c0*/  LOP3.LUT R5, R19, 0xe8, RZ, 0xfc, !PT ;  /* 0x000000e813057812 */ /* 0x000fe200078efcff */
[----:B------:R-:W-:Y:S01]  /*86d0*/  @!P2 IMAD.MOV R0, RZ, RZ, -R0 ;  /* 0x000000ffff00a224 */ /* 0x000fe200078e0a00 */
[----:B------:R-:W-:Y:S02]  /*86e0*/  ISETP.GT.U32.AND P2, PT, R21, R3, PT ;  /* 0x000000031500720c */ /* 0x000fe40003f44070 */
[----:B------:R-:W-:-:S02]  /*86f0*/  IABS R9, R5 ;  /* 0x0000000500097213 */ /* 0x000fc40000000000 */
[----:B------:R0:W-:Y:S01]  /*8700*/  STL [R1+0x1cc], R0 ;  /* 0x0001cc0001007387 */ /* 0x0001e20000100800 */
[----:B------:R-:W-:Y:S02]  /*8710*/  LOP3.LUT R6, R19, 0xe6, RZ, 0xfc, !PT ;  /* 0x000000e613067812 */ /* 0x000fe400078efcff */
[----:B------:R-:W-:Y:S01]  /*8720*/  @!P6 IMAD.IADD R4, R4, 0x1, -R21 ;  /* 0x000000010404e824 */ /* 0x000fe200078e0a15 */
[----:B------:R-:W-:Y:S01]  /*8730*/  ISETP.GE.AND P6, PT, R5, RZ, PT ;  /* 0x000000ff0500720c */ /* 0x000fe20003fc6270 */
[----:B------:R-:W-:Y:S01]  /*8740*/  IMAD.HI.U32 R5, R23, R11, RZ ;  /* 0x0000000b17057227 */ /* 0x000fe200078e00ff */
[----:B------:R-:W-:-:S03]  /*8750*/  IABS R10, R6 ;  /* 0x00000006000a7213 */ /* 0x000fc60000000000 */
[----:B------:R-:W-:Y:S02]  /*8760*/  IMAD.MOV.U32 R15, RZ, RZ, R4 ;  /* 0x000000ffff0f7224 */ /* 0x000fe400078e0004 */
[----:B0-----:R-:W-:Y:S02]  /*8770*/  IMAD.MOV.U32 R0, RZ, RZ, R12 ;  /* 0x000000ffff007224 */ /* 0x001fe400078e000c */
[----:B------:R-:W-:Y:S02]  /*8780*/  @!P2 IMAD.IADD R3, R3, 0x1, -R21 ;  /* 0x000000010303a824 */ /* 0x000fe400078e0a15 */
[----:B------:R-:W-:Y:S01]  /*8790*/  @!P1 IMAD.MOV R0, RZ, RZ, -R0 ;  /* 0x000000ffff009224 */ /* 0x000fe200078e0a00 */
[----:B------:R-:W-:Y:S01]  /*87a0*/  ISETP.GT.U32.AND P1, PT, R21, R2, PT ;  /* 0x000000021500720c */ /* 0x000fe20003f24070 */
[----:B------:R-:W-:Y:S01]  /*87b0*/  IMAD.HI.U32 R12, R23, R8, RZ ;  /* 0x00000008170c7227 */ /* 0x000fe200078e00ff */
[----:B------:R-:W-:Y:S02]  /*87c0*/  ISETP.GT.U32.AND P2, PT, R21, R3, PT ;  /* 0x000000031500720c */ /* 0x000fe40003f44070 */
[----:B------:R0:W-:Y:S01]  /*87d0*/  STL [R1+0x1c4], R0 ;  /* 0x0001c40001007387 */ /* 0x0001e20000100800 */
[----:B------:R-:W-:-:S02]  /*87e0*/  IMAD.MOV R12, RZ, RZ, -R12 ;  /* 0x000000ffff0c7224 */ /* 0x000fc400078e0a0c */
[----:B------:R-:W-:Y:S02]  /*87f0*/  @!P4 IMAD.MOV R15, RZ, RZ, -R15 ;  /* 0x000000ffff0fc224 */ /* 0x000fe400078e0a0f */
[----:B------:R-:W-:Y:S02]  /*8800*/  IMAD R8, R21, R12, R8 ;  /* 0x0000000c15087224 */ /* 0x000fe400078e0208 */
[----:B------:R-:W-:Y:S01]  /*8810*/  IMAD.MOV R4, RZ, RZ, -R5 ;  /* 0x000000ffff047224 */ /* 0x000fe200078e0a05 */
[----:B------:R-:W-:Y:S01]  /*8820*/  STL [R1+0x1b4], R15 ;  /* 0x0001b40f01007387 */ /* 0x000fe20000100800 */
[--C-:B------:R-:W-:Y:S01]  /*8830*/  @!P1 IMAD.IADD R2, R2, 0x1, -R21.reuse ;  /* 0x0000000102029824 */ /* 0x100fe200078e0a15 */
[----:B------:R-:W-:Y:S01]  /*8840*/  LOP3.LUT R5, R19, 0xde, RZ, 0xfc, !PT ;  /* 0x000000de13057812 */ /* 0x000fe200078efcff */
[----:B------:R-:W-:Y:S01]  /*8850*/  @!P2 IMAD.IADD R3, R3, 0x1, -R21 ;  /* 0x000000010303a824 */ /* 0x000fe200078e0a15 */
[----:B------:R-:W-:Y:S01]  /*8860*/  ISETP.GT.U32.AND P2, PT, R21, R8, PT ;  /* 0x000000081500720c */ /* 0x000fe20003f44070 */
[----:B------:R-:W-:Y:S01]  /*8870*/  IMAD.HI.U32 R13, R23, R9, RZ ;  /* 0x00000009170d7227 */ /* 0x000fe200078e00ff */
[----:B------:R-:W-:-:S03]  /*8880*/  ISETP.GT.U32.AND P1, PT, R21, R2, PT ;  /* 0x000000021500720c */ /* 0x000fc60003f24070 */
[----:B0-----:R-:W-:Y:S01]  /*8890*/  IMAD.MOV.U32 R0, RZ, RZ, R3 ;  /* 0x000000ffff007224 */ /* 0x001fe200078e0003 */
[----:B------:R-:W-:Y:S01]  /*88a0*/  LOP3.LUT R3, R19, 0xe2, RZ, 0xfc, !PT ;  /* 0x000000e213037812 */ /* 0x000fe200078efcff */
[----:B------:R-:W-:Y:S01]  /*88b0*/  IMAD R11, R21, R4, R11 ;  /* 0x00000004150b7224 */ /* 0x000fe200078e020b */
[----:B------:R-:W-:Y:S01]  /*88c0*/  LOP3.LUT R4, R19, 0xe0, RZ, 0xfc, !PT ;  /* 0x000000e013047812 */ /* 0x000fe200078efcff */
[----:B------:R-:W-:Y:S01]  /*88d0*/  @!P5 IMAD.MOV R0, RZ, RZ, -R0 ;  /* 0x000000ffff00d224 */ /* 0x000fe200078e0a00 */
[----:B------:R-:W-:Y:S01]  /*88e0*/  ISETP.GE.AND P5, PT, R6, RZ, PT ;  /* 0x000000ff0600720c */ /* 0x000fe20003fa6270 */
[----:B------:R-:W-:Y:S02]  /*88f0*/  IMAD.MOV R13, RZ, RZ, -R13 ;  /* 0x000000ffff0d7224 */ /* 0x000fe400078e0a0d */
[----:B------:R-:W-:Y:S01]  /*8900*/  IMAD.HI.U32 R14, R23, R10, RZ ;  /* 0x0000000a170e7227 */ /* 0x000fe200078e00ff */
[----:B------:R0:W-:Y:S03]  /*8910*/  STL [R1+0x1a8], R0 ;  /* 0x0001a80001007387 */ /* 0x0001e60000100800 */
[----:B------:R-:W-:-:S02]  /*8920*/  @!P1 IMAD.IADD R2, R2, 0x1, -R21 ;  /* 0x0000000102029824 */ /* 0x000fc400078e0a15 */
[C---:B------:R-:W-:Y:S01]  /*8930*/  IMAD R13, R21.reuse, R13, R9 ;  /* 0x0000000d150d7224 */ /* 0x040fe200078e0209 */
[----:B------:R-:W-:Y:S01]  /*8940*/  IABS R9, R3 ;  /* 0x0000000300097213 */ /* 0x000fe20000000000 */
        /* <DEDUP_REMOVED lines=10> */
[----:B------:R-:W-:-:S02]  /*89f0*/  ISETP.GT.U32.AND P1, PT, R21, R10, PT ;  /* 0x0000000a1500720c */ /* 0x000fc40003f24070 */
[----:B------:R-:W-:Y:S01]  /*8a00*/  IABS R14, R5 ;  /* 0x00000005000e7213 */ /* 0x000fe20000000000 */
[----:B------:R-:W-:Y:S01]  /*8a10*/  IMAD.MOV R6, RZ, RZ, -R6 ;  /* 0x000000ffff067224 */ /* 0x000fe200078e0a06 */
[----:B------:R0:W-:Y:S01]  /*8a20*/  STL [R1+0x1a4], R0 ;  /* 0x0001a40001007387 */ /* 0x0001e20000100800 */
[----:B------:R-:W-:Y:S02]  /*8a30*/  @!P4 IMAD.IADD R13, R13, 0x1, -R21 ;  /* 0x000000010d0dc824 */ /* 0x000fe400078e0a15 */
[----:B------:R-:W-:Y:S02]  /*8a40*/  IMAD R9, R21, R6, R9 ;  /* 0x0000000615097224 */ /* 0x000fe400078e0209 */
[----:B------:R-:W-:Y:S01]  /*8a50*/  IMAD.HI.U32 R6, R23, R2, RZ ;  /* 0x0000000217067227 */ /* 0x000fe200078e00ff */
[----:B------:R-:W-:-:S03]  /*8a60*/  ISETP.GT.U32.AND P4, PT, R21, R13, PT ;  /* 0x0000000d1500720c */ /* 0x000fc60003f84070 */
[--C-:B------:R-:W-:Y:S02]  /*8a70*/  @!P3 IMAD.IADD R11, R11, 0x1, -R21.reuse ;  /* 0x000000010b0bb824 */ /* 0x100fe400078e0a15 */
[--C-:B------:R-:W-:Y:S01]  /*8a80*/  @!P2 IMAD.IADD R8, R8, 0x1, -R21.reuse ;  /* 0x000000010808a824 */ /* 0x100fe200078e0a15 */
[----:B------:R-:W-:Y:S01]  /*8a90*/  ISETP.GE.AND P2, PT, R7, RZ, PT ;  /* 0x000000ff0700720c */ /* 0x000fe20003f46270 */
[----:B------:R-:W-:Y:S01]  /*8aa0*/  IMAD.MOV R6, RZ, RZ, -R6 ;  /* 0x000000ffff067224 */ /* 0x000fe200078e0a06 */
[C---:B------:R-:W-:Y:S01]  /*8ab0*/  ISETP.GT.U32.AND P3, PT, R21.reuse, R11, PT ;  /* 0x0000000b1500720c */ /* 0x040fe20003f64070 */
[--C-:B------:R-:W-:Y:S02]  /*8ac0*/  @!P1 IMAD.IADD R10, R10, 0x1, -R21.reuse ;  /* 0x000000010a0a9824 */ /* 0x100fe400078e0a15 */
[----:B------:R-:W-:Y:S02]  /*8ad0*/  IMAD.MOV.U32 R12, RZ, RZ, R8 ;  /* 0x000000ffff0c7224 */ /* 0x000fe400078e0008 */
[C---:B------:R-:W-:Y:S01]  /*8ae0*/  IMAD R8, R21.reuse, R6, R2 ;  /* 0x0000000615087224 */ /* 0x040fe200078e0202 */
[----:B------:R-:W-:Y:S01]  /*8af0*/  ISETP.GT.U32.AND P1, PT, R21, R10, PT ;  /* 0x0000000a1500720c */ /* 0x000fe20003f24070 */
[----:B------:R-:W-:Y:S01]  /*8b00*/  @!P4 IMAD.IADD R13, R13, 0x1, -R21 ;  /* 0x000000010d0dc824 */ /* 0x000fe200078e0a15 */
[----:B------:R-:W-:Y:S01]  /*8b10*/  ISETP.GT.U32.AND P4, PT, R21, R9, PT ;  /* 0x000000091500720c */ /* 0x000fe20003f84070 */
[----:B------:R-:W-:Y:S01]  /*8b20*/  IMAD.HI.U32 R7, R23, R14, RZ ;  /* 0x0000000e17077227 */ /* 0x000fe200078e00ff */
[----:B------:R-:W-:-:S02]  /*8b30*/  LOP3.LUT R2, R19, 0xdc, RZ, 0xfc, !PT ;  /* 0x000000dc13027812 */ /* 0x000fc400078efcff */
[----:B------:R-:W-:Y:S01]  /*8b40*/  LOP3.LUT R6, R19, 0xd6, RZ, 0xfc, !PT ;  /* 0x000000d613067812 */ /* 0x000fe200078efcff */
[----:B------:R-:W-:Y:S01]  /*8b50*/  @!P3 IMAD.IADD R11, R11, 0x1, -R21 ;  /* 0x000000010b0bb824 */ /* 0x000fe200078e0a15 */
[----:B------:R-:W-:Y:S01]  /*8b60*/  ISETP.GT.U32.AND P3, PT, R21, R8, PT ;  /* 0x000000081500720c */ /* 0x000fe20003f64070 */
[----:B------:R-:W-:Y:S01]  /*8b70*/  @!P0 IMAD.MOV R12, RZ, RZ, -R12 ;  /* 0x000000ffff0c8224 */ /* 0x000fe200078e0a0c */
[----:B------:R-:W-:Y:S01]  /*8b80*/  ISETP.GE.AND P0, PT, R3, RZ, PT ;  /* 0x000000ff0300720c */ /* 0x000fe20003f06270 */
[----:B------:R-:W-:Y:S01]  /*8b90*/  IMAD.MOV R7, RZ, RZ, -R7 ;  /* 0x000000ffff077224 */ /* 0x000fe200078e0a07 */
[----:B------:R-:W-:Y:S01]  /*8ba0*/  LOP3.LUT R3, R19, 0xda, RZ, 0xfc, !PT ;  /* 0x000000da13037812 */ /* 0x000fe200078efcff */
[----:B------:R-:W-:Y:S01]  /*8bb0*/  @!P1 IMAD.IADD R10, R10, 0x1, -R21 ;  /* 0x000000010a0a9824 */ /* 0x000fe200078e0a15 */
[----:B------:R-:W-:Y:S01]  /*8bc0*/  ISETP.GE.AND P1, PT, R5, RZ, PT ;  /* 0x000000ff0500720c */ /* 0x000fe20003f26270 */
[----:B0-----:R-:W-:Y:S01]  /*8bd0*/  IMAD.MOV.U32 R0, RZ, RZ, R13 ;  /* 0x000000ffff007224 */ /* 0x001fe200078e000d */
[----:B------:R-:W-:Y:S01]  /*8be0*/  IABS R5, R2 ;  /* 0x0000000200057213 */ /* 0x000fe20000000000 */
[----:B------:R0:W-:Y:S01]  /*8bf0*/  STL [R1+0x1a0], R12 ;  /* 0x0001a00c01007387 */ /* 0x0001e20000100800 */
[----:B------:R-:W-:Y:S01]  /*8c00*/  IMAD R14, R21, R7, R14 ;  /* 0x00000007150e7224 */ /* 0x000fe200078e020e */
[----:B------:R-:W-:Y:S01]  /*8c10*/  LOP3.LUT R13, R19, 0xd4, RZ, 0xfc, !PT ;  /* 0x000000d4130d7812 */ /* 0x000fe200078efcff */
[----:B------:R-:W-:-:S02]  /*8c20*/  @!P4 IMAD.IADD R9, R9, 0x1, -R21 ;  /* 0x000000010909c824 */ /* 0x000fc400078e0a15 */
[----:B------:R-:W-:Y:S02]  /*8c30*/  @!P3 IMAD.IADD R8, R8, 0x1, -R21 ;  /* 0x000000010808b824 */ /* 0x000fe400078e0a15 */
[----:B------:R-:W-:Y:S01]  /*8c40*/  IMAD.HI.U32 R7, R23, R5, RZ ;  /* 0x0000000517077227 */ /* 0x000fe200078e00ff */
[C---:B------:R-:W-:Y:S02]  /*8c50*/  ISETP.GT.U32.AND P4, PT, R21.reuse, R9, PT ;  /* 0x000000091500720c */ /* 0x040fe40003f84070 */
[----:B------:R-:W-:Y:S01]  /*8c60*/  ISETP.GT.U32.AND P3, PT, R21, R8, PT ;  /* 0x000000081500720c */ /* 0x000fe20003f64070 */
[----:B0-----:R-:W-:Y:S01]  /*8c70*/  IMAD.MOV.U32 R12, RZ, RZ, R10 ;  /* 0x000000ffff0c7224 */ /* 0x001fe200078e000a */
[----:B------:R-:W-:Y:S01]  /*8c80*/  IABS R10, R6 ;  /* 0x00000006000a7213 */ /* 0x000fe20000000000 */
[----:B------:R-:W-:Y:S01]  /*8c90*/  @!P6 IMAD.MOV R0, RZ, RZ, -R0 ;  /* 0x000000ffff00e224 */ /* 0x000fe200078e0a00 */
[----:B------:R-:W-:Y:S01]  /*8ca0*/  ISETP.GE.AND P6, PT, R4, RZ, PT ;  /* 0x000000ff0400720c */ /* 0x000fe20003fc6270 */
[----:B------:R-:W-:Y:S01]  /*8cb0*/  @!P5 IMAD.MOV R12, RZ, RZ, -R12 ;  /* 0x000000ffff0cd224 */ /* 0x000fe200078e0a0c */
[----:B------:R-:W-:Y:S01]  /*8cc0*/  ISETP.GE.AND P5, PT, R2, RZ, PT ;  /* 0x000000ff0200720c */ /* 0x000fe20003fa6270 */
[----:B------:R-:W-:Y:S01]  /*8cd0*/  IMAD.MOV R7, RZ, RZ, -R7 ;  /* 0x000000ffff077224 */ /* 0x000fe200078e0a07 */
[----:B------:R0:W-:Y:S01]  /*8ce0*/  STL [R1+0x184], R0 ;  /* 0x0001840001007387 */ /* 0x0001e20000100800 */
[----:B------:R-:W-:-:S02]  /*8cf0*/  LOP3.LUT R2, R19, 0xd8, RZ, 0xfc, !PT ;  /* 0x000000d813027812 */ /* 0x000fc400078efcff */
[----:B------:R-:W-:Y:S01]  /*8d00*/  IMAD R5, R21, R7, R5 ;  /* 0x0000000715057224 */ /* 0x000fe200078e0205 */
[----:B------:R1:W-:Y:S01]  /*8d10*/  STL [R1+0x198], R12 ;  /* 0x0001980c01007387 */ /* 0x0003e20000100800 */
[--C-:B------:R-:W-:Y:S01]  /*8d20*/  @!P3 IMAD.IADD R8, R8, 0x1, -R21.reuse ;  /* 0x000000010808b824 */ /* 0x100fe200078e0a15 */
[----:B------:R-:W-:Y:S01]  /*8d30*/  IABS R4, R2 ;  /* 0x0000000200047213 */ /* 0x000fe20000000000 */
[----:B------:R-:W-:Y:S01]  /*8d40*/  @!P4 IMAD.IADD R9, R9, 0x1, -R21 ;  /* 0x000000010909c824 */ /* 0x000fe200078e0a15 */
[C---:B------:R-:W-:Y:S01]  /*8d50*/  ISETP.GT.U32.AND P3, PT, R21.reuse, R5, PT ;  /* 0x000000051500720c */ /* 0x040fe20003f64070 */
[----:B0-----:R-:W-:Y:S01]  /*8d60*/  IMAD.MOV.U32 R0, RZ, RZ, R11 ;  /* 0x000000ffff007224 */ /* 0x001fe200078e000b */
[----:B------:R-:W-:Y:S01]  /*8d70*/  ISETP.GT.U32.AND P4, PT, R21, R14, PT ;  /* 0x0000000e1500720c */ /* 0x000fe20003f84070 */
[----:B------:R-:W-:Y:S01]  /*8d80*/  IMAD.MOV.U32 R11, RZ, RZ, R9 ;  /* 0x000000ffff0b7224 */ /* 0x000fe200078e0009 */
[----:B------:R-:W-:Y:S01]  /*8d90*/  LOP3.LUT R9, R19, 0xcc, RZ, 0xfc, !PT ;  /* 0x000000cc13097812 */ /* 0x000fe200078efcff */
[----:B------:R-:W-:Y:S01]  /*8da0*/  @!P2 IMAD.MOV R0, RZ, RZ, -R0 ;  /* 0x000000ffff00a224 */ /* 0x000fe200078e0a00 */
[----:B-1----:R-:W-:Y:S01]  /*8db0*/  IABS R12, R3 ;  /* 0x00000003000c7213 */ /* 0x002fe20000000000 */
[----:B------:R-:W-:Y:S01]  /*8dc0*/  @!P0 IMAD.MOV R11, RZ, RZ, -R11 ;  /* 0x000000ffff0b8224 */ /* 0x000fe200078e0a0b */
[----:B------:R-:W-:Y:S01]  /*8dd0*/  ISETP.GE.AND P2, PT, R3, RZ, PT ;  /* 0x000000ff0300720c */ /* 0x000fe20003f46270 */
[C---:B------:R-:W-:Y:S01]  /*8de0*/  IMAD.HI.U32 R7, R23.reuse, R4, RZ ;  /* 0x0000000417077227 */ /* 0x040fe200078e00ff */
[----:B------:R0:W-:Y:S03]  /*8df0*/  STL [R1+0x19c], R0 ;  /* 0x00019c0001007387 */ /* 0x0001e60000100800 */
[----:B------:R-:W-:Y:S01]  /*8e00*/  IMAD.HI.U32 R3, R23, R12, RZ ;  /* 0x0000000c17037227 */ /* 0x000fe200078e00ff */
[----:B------:R1:W-:Y:S03]  /*8e10*/  STL [R1+0x18c], R11 ;  /* 0x00018c0b01007387 */ /* 0x0003e60000100800 */
[----:B------:R-:W-:-:S02]  /*8e20*/  IMAD.MOV R3, RZ, RZ, -R3 ;  /* 0x000000ffff037224 */ /* 0x000fc400078e0a03 */
[----:B------:R-:W-:Y:S02]  /*8e30*/  @!P3 IMAD.IADD R5, R5, 0x1, -R21 ;  /* 0x000000010505b824 */ /* 0x000fe400078e0a15 */
[C---:B------:R-:W-:Y:S02]  /*8e40*/  IMAD R12, R21.reuse, R3, R12 ;  /* 0x00000003150c7224 */ /* 0x040fe400078e020c */
[----:B0-----:R-:W-:Y:S01]  /*8e50*/  IMAD.MOV.U32 R0, RZ, RZ, R8 ;  /* 0x000000ffff007224 */ /* 0x001fe200078e0008 */
[C---:B------:R-:W-:Y:S01]  /*8e60*/  ISETP.GT.U32.AND P3, PT, R21.reuse, R5, PT ;  /* 0x000000051500720c */ /* 0x040fe20003f64070 */
[----:B------:R-:W-:Y:S01]  /*8e70*/  IMAD.MOV R7, RZ, RZ, -R7 ;  /* 0x000000ffff077224 */ /* 0x000fe200078e0a07 */
[C---:B------:R-:W-:Y:S01]  /*8e80*/  ISETP.GT.U32.AND P0, PT, R21.reuse, R12, PT ;  /* 0x0000000c1500720c */ /* 0x040fe20003f04070 */
[----:B------:R-:W-:Y:S01]  /*8e90*/  @!P6 IMAD.MOV R0, RZ, RZ, -R0 ;  /* 0x000000ffff00e224 */ /* 0x000fe200078e0a00 */
[----:B------:R-:W-:Y:S01]  /*8ea0*/  ISETP.GE.AND P6, PT, R2, RZ, PT ;  /* 0x000000ff0200720c */ /* 0x000fe20003fc6270 */
[--C-:B------:R-:W-:Y:S01]  /*8eb0*/  @!P4 IMAD.IADD R14, R14, 0x1, -R21.reuse ;  /* 0x000000010e0ec824 */ /* 0x100fe200078e0a15 */
[----:B------:R-:W-:Y:S01]  /*8ec0*/  IABS R8, R9 ;  /* 0x0000000900087213 */ /* 0x000fe20000000000 */
[----:B------:R-:W-:Y:S01]  /*8ed0*/  IMAD R2, R21, R7, R4 ;  /* 0x0000000715027224 */ /* 0x000fe200078e0204 */
[----:B------:R-:W-:Y:S01]  /*8ee0*/  IABS R7, R13 ;  /* 0x0000000d00077213 */ /* 0x000fe20000000000 */
[----:B------:R-:W-:Y:S01]  /*8ef0*/  IMAD.HI.U32 R3, R23, R10, RZ ;  /* 0x0000000a17037227 */ /* 0x000fe200078e00ff */
[----:B------:R-:W-:Y:S01]  /*8f00*/  ISETP.GT.U32.AND P4, PT, R21, R14, PT ;  /* 0x0000000e1500720c */ /* 0x000fe20003f84070 */
[----:B------:R0:W-:Y:S01]  /*8f10*/  STL [R1+0x194], R0 ;  /* 0x0001940001007387 */ /* 0x0001e20000100800 */
[----:B------:R-:W-:Y:S01]  /*8f20*/  LOP3.LUT R4, R19, 0xce, RZ, 0xfc, !PT ;  /* 0x000000ce13047812 */ /* 0x000fe200078efcff */
[--C-:B------:R-:W-:Y:S01]  /*8f30*/  @!P3 IMAD.IADD R5, R5, 0x1, -R21.reuse ;  /* 0x000000010505b824 */ /* 0x100fe200078e0a15 */
[----:B------:R-:W-:Y:S01]  /*8f40*/  ISETP.GT.U32.AND P3, PT, R21, R2, PT ;  /* 0x000000021500720c */ /* 0x000fe20003f64070 */
[----:B------:R-:W-:-:S02]  /*8f50*/  @!P0 IMAD.IADD R12, R12, 0x1, -R21 ;  /* 0x000000010c0c8824 */ /* 0x000fc400078e0a15 */
[----:B------:R-:W-:Y:S02]  /*8f60*/  IMAD.MOV R3, RZ, RZ, -R3 ;  /* 0x000000ffff037224 */ /* 0x000fe400078e0a03 */
[----:B-1----:R-:W-:Y:S01]  /*8f70*/  IMAD.HI.U32 R11, R23, R7, RZ ;  /* 0x00000007170b7227 */ /* 0x002fe200078e00ff */
[----:B------:R-:W-:-:S03]  /*8f80*/  ISETP.GT.U32.AND P0, PT, R21, R12, PT ;  /* 0x0000000c1500720c */ /* 0x000fc60003f04070 */
[----:B------:R-:W-:Y:S01]  /*8f90*/  IMAD R10, R21, R3, R10 ;  /* 0x00000003150a7224 */ /* 0x000fe200078e020a */
[----:B------:R-:W-:Y:S01]  /*8fa0*/  LOP3.LUT R3, R19, 0xd2, RZ, 0xfc, !PT ;  /* 0x000000d213037812 */ /* 0x000fe200078efcff */
[----:B------:R-:W-:Y:S02]  /*8fb0*/  IMAD.MOV R11, RZ, RZ, -R11 ;  /* 0x000000ffff0b7224 */ /* 0x000fe400078e0a0b */
[----:B------:R-:W-:Y:S01]  /*8fc0*/  @!P4 IMAD.IADD R14, R14, 0x1, -R21 ;  /* 0x000000010e0ec824 */ /* 0x000fe200078e0a15 */
[----:B------:R-:W-:Y:S01]  /*8fd0*/  IABS R20, R3 ;  /* 0x0000000300147213 */ /* 0x000fe20000000000 */
[C---:B------:R-:W-:Y:S01]  /*8fe0*/  IMAD R7, R21.reuse, R11, R7 ;  /* 0x0000000b15077224 */ /* 0x040fe200078e0207 */
[----:B------:R-:W-:Y:S01]  /*8ff0*/  ISETP.GE.AND P4, PT, R6, RZ, PT ;  /* 0x000000ff0600720c */ /* 0x000fe20003f86270 */
[--C-:B------:R-:W-:Y:S01]  /*9000*/  @!P3 IMAD.IADD R2, R2, 0x1, -R21.reuse ;  /* 0x000000010202b824 */ /* 0x100fe200078e0a15 */
[----:B------:R-:W-:Y:S01]  /*9010*/  IABS R6, R4 ;  /* 0x0000000400067213 */ /* 0x000fe20000000000 */
[----:B------:R-:W-:Y:S01]  /*9020*/  @!P0 IMAD.IADD R12, R12, 0x1, -R21 ;  /* 0x000000010c0c8824 */ /* 0x000fe200078e0a15 */
[----:B------:R-:W-:Y:S01]  /*9030*/  ISETP.GT.U32.AND P0, PT, R21, R10, PT ;  /* 0x0000000a1500720c */ /* 0x000fe20003f04070 */
[----:B------:R-:W-:Y:S01]  /*9040*/  IMAD.HI.U32 R18, R23, R20, RZ ;  /* 0x0000001417127227 */ /* 0x000fe200078e00ff */
[----:B------:R-:W-:-:S03]  /*9050*/  ISETP.GT.U32.AND P3, PT, R21, R7, PT ;  /* 0x000000071500720c */ /* 0x000fc60003f64070 */
[----:B0-----:R-:W-:Y:S01]  /*9060*/  IMAD.MOV.U32 R0, RZ, RZ, R14 ;  /* 0x000000ffff007224 */ /* 0x001fe200078e000e */
[----:B------:R-:W-:Y:S01]  /*9070*/  LOP3.LUT R14, R19, 0xc8, RZ, 0xfc, !PT ;  /* 0x000000c8130e7812 */ /* 0x000fe200078efcff */
[----:B------:R-:W-:Y:S02]  /*9080*/  IMAD.MOV R18, RZ, RZ, -R18 ;  /* 0x000000ffff127224 */ /* 0x000fe400078e0a12 */
[----:B------:R-:W-:Y:S01]  /*9090*/  @!P1 IMAD.MOV R0, RZ, RZ, -R0 ;  /* 0x000000ffff009224 */ /* 0x000fe200078e0a00 */
[C---:B------:R-:W-:Y:S01]  /*90a0*/  ISETP.GT.U32.AND P1, PT, R21.reuse, R2, PT ;  /* 0x000000021500720c */ /* 0x040fe20003f24070 */
[----:B------:R-:W-:Y:S02]  /*90b0*/  IMAD R18, R21, R18, R20 ;  /* 0x0000001215127224 */ /* 0x000fe400078e0214 */
[--C-:B------:R-:W-:Y:S01]  /*90c0*/  @!P0 IMAD.IADD R10, R10, 0x1, -R21.reuse ;  /* 0x000000010a0a8824 */ /* 0x100fe200078e0a15 */
[----:B------:R0:W-:Y:S01]  /*90d0*/  STL [R1+0x17c], R0 ;  /* 0x00017c0001007387 */ /* 0x0001e20000100800 */
[----:B------:R-:W-:Y:S01]  /*90e0*/  @!P3 IMAD.IADD R7, R7, 0x1, -R21 ;  /* 0x000000010707b824 */ /* 0x000fe200078e0a15 */
[----:B------:R-:W-:Y:S01]  /*90f0*/  ISETP.GT.U32.AND P0, PT, R21, R18, PT ;  /* 0x000000121500720c */ /* 0x000fe20003f04070 */
[----:B------:R-:W-:Y:S01]  /*9100*/  IMAD.HI.U32 R15, R23, R6, RZ ;  /* 0x00000006170f7227 */ /* 0x000fe200078e00ff */
[----:B------:R-:W-:-:S03]  /*9110*/  ISETP.GT.U32.AND P3, PT, R21, R10, PT ;  /* 0x0000000a1500720c */ /* 0x000fc60003f64070 */
[----:B------:R-:W-:-:S04]  /*9120*/  IMAD.HI.U32 R11, R23, R8, RZ ;  /* 0x00000008170b7227 */ /* 0x000fc800078e00ff */
[----:B0-----:R-:W-:Y:S01]  /*9130*/  IMAD.MOV.U32 R0, RZ, RZ, R5 ;  /* 0x000000ffff007224 */ /* 0x001fe200078e0005 */
[----:B------:R-:W-:Y:S01]  /*9140*/  IABS R5, R14 ;  /* 0x0000000e00057213 */ /* 0x000fe20000000000 */
[----:B------:R-:W-:Y:S02]  /*9150*/  IMAD.MOV R15, RZ, RZ, -R15 ;  /* 0x000000ffff0f7224 */ /* 0x000fe400078e0a0f */
[----:B------:R-:W-:Y:S01]  /*9160*/  @!P5 IMAD.MOV R0, RZ, RZ, -R0 ;  /* 0x000000ffff00d224 */ /* 0x000fe200078e0a00 */
[C---:B------:R-:W-:Y:S01]  /*9170*/  ISETP.GT.U32.AND P5, PT, R21.reuse, R7, PT ;  /* 0x000000071500720c */ /* 0x040fe20003fa4070 */
[----:B------:R-:W-:Y:S02]  /*9180*/  IMAD.MOV R11, RZ, RZ, -R11 ;  /* 0x000000ffff0b7224 */ /* 0x000fe400078e0a0b */
[C---:B------:R-:W-:Y:S01]  /*9190*/  IMAD R6, R21.reuse, R15, R6 ;  /* 0x0000000f15067224 */ /* 0x040fe200078e0206 */
[----:B------:R0:W-:Y:S01]  /*91a0*/  STL [R1+0x178], R0 ;  /* 0x0001780001007387 */ /* 0x0001e20000100800 */
[----:B------:R-:W-:Y:S01]  /*91b0*/  IMAD R8, R21, R11, R8 ;  /* 0x0000000b15087224 */ /* 0x000fe200078e0208 */
[----:B------:R-:W-:Y:S01]  /*91c0*/  LOP3.LUT R15, R19, 0xca, RZ, 0xfc, !PT ;  /* 0x000000ca130f7812 */ /* 0x000fe200078efcff */
[----:B------:R-:W-:-:S02]  /*91d0*/  @!P0 IMAD.IADD R18, R18, 0x1, -R21 ;  /* 0x0000000112128824 */ /* 0x000fc400078e0a15 */
[--C-:B------:R-:W-:Y:S01]  /*91e0*/  @!P1 IMAD.IADD R2, R2, 0x1, -R21.reuse ;  /* 0x0000000102029824 */ /* 0x100fe200078e0a15 */
[C---:B------:R-:W-:Y:S01]  /*91f0*/  ISETP.GT.U32.AND P1, PT, R21.reuse, R6, PT ;  /* 0x000000061500720c */ /* 0x040fe20003f24070 */
[--C-:B------:R-:W-:Y:S01]  /*9200*/  @!P3 IMAD.IADD R10, R10, 0x1, -R21.reuse ;  /* 0x000000010a0ab824 */ /* 0x100fe200078e0a15 */
[----:B------:R-:W-:Y:S01]  /*9210*/  ISETP.GT.U32.AND P0, PT, R21, R18, PT ;  /* 0x000000121500720c */ /* 0x000fe20003f04070 */
[----:B------:R-:W-:Y:S01]  /*9220*/  @!P5 IMAD.IADD R7, R7, 0x1, -R21 ;  /* 0x000000010707d824 */ /* 0x000fe200078e0a15 */
[----:B------:R-:W-:Y:S01]  /*9230*/  ISETP.GT.U32.AND P5, PT, R21, R8, PT ;  /* 0x000000081500720c */ /* 0x000fe20003fa4070 */
[----:B0-----:R-:W-:Y:S01]  /*9240*/  IMAD.MOV.U32 R0, RZ, RZ, R12 ;  /* 0x000000ffff007224 */ /* 0x001fe200078e000c */
[----:B------:R-:W-:Y:S01]  /*9250*/  IABS R11, R15 ;  /* 0x0000000f000b7213 */ /* 0x000fe20000000000 */
[----:B------:R-:W-:Y:S01]  /*9260*/  IMAD.MOV.U32 R20, RZ, RZ, R2 ;  /* 0x000000ffff147224 */ /* 0x000fe200078e0002 */
[----:B------:R-:W-:Y:S01]  /*9270*/  ISETP.GE.AND P3, PT, R13, RZ, PT ;  /* 0x000000ff0d00720c */ /* 0x000fe20003f66270 */
[----:B------:R-:W-:Y:S01]  /*9280*/  @!P2 IMAD.MOV R0, RZ, RZ, -R0 ;  /* 0x000000ffff00a224 */ /* 0x000fe200078e0a00 */
[----:B------:R-:W-:Y:S01]  /*9290*/  ISETP.GT.U32.AND P2, PT, R21, R17, PT ;  /* 0x000000111500720c */ /* 0x000fe20003f44070 */
[----:B------:R-:W-:Y:S01]  /*92a0*/  IMAD.HI.U32 R12, R23, R11, RZ ;  /* 0x0000000b170c7227 */ /* 0x000fe200078e00ff */
[----:B------:R-:W-:-:S02]  /*92b0*/  LOP3.LUT R2, R19, 0xc6, RZ, 0xfc, !PT ;  /* 0x000000c613027812 */ /* 0x000fc400078efcff */
[----:B------:R0:W-:Y:S01]  /*92c0*/  STL [R1+0x174], R0 ;  /* 0x0001740001007387 */ /* 0x0001e20000100800 */
[--C-:B------:R-:W-:Y:S01]  /*92d0*/  @!P1 IMAD.IADD R6, R6, 0x1, -R21.reuse ;  /* 0x0000000106069824 */ /* 0x100fe200078e0a15 */
[----:B------:R-:W-:Y:S01]  /*92e0*/  ISETP.GE.AND P1, PT, R4, RZ, PT ;  /* 0x000000ff0400720c */ /* 0x000fe20003f26270 */
[--C-:B------:R-:W-:Y:S01]  /*92f0*/  @!P0 IMAD.IADD R18, R18, 0x1, -R21.reuse ;  /* 0x0000000112128824 */ /* 0x100fe200078e0a15 */
[----:B------:R-:W-:Y:S01]  /*9300*/  ISETP.GE.AND P0, PT, R3, RZ, PT ;  /* 0x000000ff0300720c */ /* 0x000fe20003f06270 */
[----:B------:R-:W-:Y:S01]  /*9310*/  @!P5 IMAD.IADD R8, R8, 0x1, -R21 ;  /* 0x000000010808d824 */ /* 0x000fe200078e0a15 */
[----:B------:R-:W-:Y:S01]  /*9320*/  LOP3.LUT R3, R19, 0xc4, RZ, 0xfc, !PT ;  /* 0x000000c413037812 */ /* 0x000fe200078efcff */
[----:B------:R-:W-:-:S04]  /*9330*/  IMAD.HI.U32 R13, R23, R5, RZ ;  /* 0x00000005170d7227 */ /* 0x000fc800078e00ff */
[----:B------:R-:W-:Y:S01]  /*9340*/  @!P2 IMAD.IADD R17, R17, 0x1, -R21 ;  /* 0x000000011111a824 */ /* 0x000fe200078e0a15 */
[----:B------:R-:W-:Y:S01]  /*9350*/  ISETP.GE.AND P2, PT, R16, RZ, PT ;  /* 0x000000ff1000720c */ /* 0x000fe20003f46270 */
[----:B0-----:R-:W-:Y:S02]  /*9360*/  IMAD.MOV.U32 R0, RZ, RZ, R10 ;  /* 0x000000ffff007224 */ /* 0x001fe400078e000a */
[----:B------:R-:W-:Y:S01]  /*9370*/  @!P6 IMAD.MOV R20, RZ, RZ, -R20 ;  /* 0x000000ffff14e224 */ /* 0x000fe200078e0a14 */
[C---:B------:R-:W-:Y:S01]  /*9380*/  ISETP.GT.U32.AND P5, PT, R21.reuse, R17, PT ;  /* 0x000000111500720c */ /* 0x040fe20003fa4070 */
[----:B------:R-:W-:Y:S01]  /*9390*/  @!P4 IMAD.MOV R0, RZ, RZ, -R0 ;  /* 0x000000ffff00c224 */ /* 0x000fe200078e0a00 */
[C---:B------:R-:W-:Y:S01]  /*93a0*/  ISETP.GT.U32.AND P4, PT, R21.reuse, R6, PT ;  /* 0x000000061500720c */ /* 0x040fe20003f84070 */
[----:B------:R-:W-:Y:S01]  /*93b0*/  IMAD.MOV R12, RZ, RZ, -R12 ;  /* 0x000000ffff0c7224 */ /* 0x000fe200078e0a0c */
[----:B------:R-:W-:Y:S01]  /*93c0*/  STL [R1+0x168], R20 ;  /* 0x0001681401007387 */ /* 0x000fe20000100800 */
[----:B------:R-:W-:Y:S01]  /*93d0*/  IMAD.MOV R13, RZ, RZ, -R13 ;  /* 0x000000ffff0d7224 */ /* 0x000fe200078e0a0d */
[C---:B------:R-:W-:Y:S01]  /*93e0*/  ISETP.GT.U32.AND P6, PT, R21.reuse, R8, PT ;  /* 0x000000081500720c */ /* 0x040fe20003fc4070 */
[----:B------:R-:W-:Y:S01]  /*93f0*/  IMAD R11, R21, R12, R11 ;  /* 0x0000000c150b7224 */ /* 0x000fe200078e020b */
[----:B------:R0:W-:Y:S01]  /*9400*/  STL [R1+0x15c], R0 ;  /* 0x00015c0001007387 */ /* 0x0001e20000100800 */
[----:B------:R-:W-:-:S02]  /*9410*/  IMAD.MOV.U32 R4, RZ, RZ, R7 ;  /* 0x000000ffff047224 */ /* 0x000fc400078e0007 */
[C---:B------:R-:W-:Y:S02]  /*9420*/  IMAD R5, R21.reuse, R13, R5 ;  /* 0x0000000d15057224 */ /* 0x040fe400078e0205 */
[----:B------:R-:W-:Y:S01]  /*9430*/  @!P3 IMAD.MOV R4, RZ, RZ, -R4 ;  /* 0x000000ffff04b224 */ /* 0x000fe200078e0a04 */
[----:B------:R-:W-:Y:S01]  /*9440*/  ISETP.GT.U32.AND P3, PT, R21, R11, PT ;  /* 0x0000000b1500720c */ /* 0x000fe20003f64070 */
[--C-:B------:R-:W-:Y:S01]  /*9450*/  @!P5 IMAD.IADD R17, R17, 0x1, -R21.reuse ;  /* 0x000000011111d824 */ /* 0x100fe200078e0a15 */
[----:B------:R-:W-:Y:S01]  /*9460*/  ISETP.GT.U32.AND P5, PT, R21, R5, PT ;  /* 0x000000051500720c */ /* 0x000fe20003fa4070 */
[----:B------:R-:W-:Y:S01]  /*9470*/  @!P4 IMAD.IADD R6, R6, 0x1, -R21 ;  /* 0x000000010606c824 */ /* 0x000fe200078e0a15 */
[----:B------:R1:W-:Y:S01]  /*9480*/  STL [R1+0x158], R4 ;  /* 0x0001580401007387 */ /* 0x0003e20000100800 */
[----:B0-----:R-:W-:Y:S01]  /*9490*/  IMAD.MOV.U32 R0, RZ, RZ, R18 ;  /* 0x000000ffff007224 */ /* 0x001fe200078e0012 */
[----:B------:R-:W-:Y:S01]  /*94a0*/  ISETP.GE.AND P4, PT, R15, RZ, PT ;  /* 0x000000ff0f00720c */ /* 0x000fe20003f86270 */
[----:B------:R-:W-:-:S02]  /*94b0*/  IMAD.MOV.U32 R10, RZ, RZ, R17 ;  /* 0x000000ffff0a7224 */ /* 0x000fc400078e0011 */
[----:B------:R-:W-:Y:S01]  /*94c0*/  @!P0 IMAD.MOV R0, RZ, RZ, -R0 ;  /* 0x000000ffff008224 */ /* 0x000fe200078e0a00 */
[----:B------:R-:W-:Y:S01]  /*94d0*/  ISETP.GE.AND P0, PT, R9, RZ, PT ;  /* 0x000000ff0900720c */ /* 0x000fe20003f06270 */
[----:B------:R-:W-:Y:S01]  /*94e0*/  @!P2 IMAD.MOV R10, RZ, RZ, -R10 ;  /* 0x000000ffff0aa224 */ /* 0x000fe200078e0a0a */
[----:B------:R-:W-:Y:S01]  /*94f0*/  IABS R9, R2 ;  /* 0x0000000200097213 */ /* 0x000fe20000000000 */
[--C-:B------:R-:W-:Y:S01]  /*9500*/  @!P6 IMAD.IADD R8, R8, 0x1, -R21.reuse ;  /* 0x000000010808e824 */ /* 0x100fe200078e0a15 */
[----:B------:R0:W-:Y:S01]  /*9510*/  STL [R1+0x154], R0 ;  /* 0x0001540001007387 */ /* 0x0001e20000100800 */
[----:B------:R-:W-:Y:S01]  /*9520*/  @!P3 IMAD.IADD R11, R11, 0x1, -R21 ;  /* 0x000000010b0bb824 */ /* 0x000fe200078e0a15 */
[----:B-1----:R-:W-:Y:S01]  /*9530*/  IABS R4, R3 ;  /* 0x0000000300047213 */ /* 0x002fe20000000000 */
[----:B------:R-:W-:Y:S01]  /*9540*/  IMAD.HI.U32 R7, R23, R9, RZ ;  /* 0x0000000917077227 */ /* 0x000fe200078e00ff */
[----:B------:R-:W-:Y:S01]  /*9550*/  STL [R1+0x150], R10 ;  /* 0x0001500a01007387 */ /* 0x000fe20000100800 */
[----:B------:R-:W-:-:S02]  /*9560*/  ISETP.GE.AND P3, PT, R2, RZ, PT ;  /* 0x000000ff0200720c */ /* 0x000fc40003f66270 */
[----:B------:R-:W-:Y:S01]  /*9570*/  IMAD.MOV R7, RZ, RZ, -R7 ;  /* 0x000000ffff077224 */ /* 0x000fe200078e0a07 */
[----:B------:R-:W-:Y:S01]  /*9580*/  ISETP.GT.U32.AND P2, PT, R21, R11, PT ;  /* 0x0000000b1500720c */ /* 0x000fe20003f44070 */
[----:B------:R-:W-:Y:S01]  /*9590*/  @!P5 IMAD.IADD R5, R5, 0x1, -R21 ;  /* 0x000000010505d824 */ /* 0x000fe200078e0a15 */
[----:B------:R-:W-:Y:S01]  /*95a0*/  ISETP.GE.AND P6, PT, R14, RZ, PT ;  /* 0x000000ff0e00720c */ /* 0x000fe20003fc6270 */
[----:B0-----:R-:W-:Y:S01]  /*95b0*/  IMAD.MOV.U32 R0, RZ, RZ, R6 ;  /* 0x000000ffff007224 */ /* 0x001fe200078e0006 */
[----:B------:R-:W-:Y:S01]  /*95c0*/  ISETP.GE.AND P5, PT, R3, RZ, PT ;  /* 0x000000ff0300720c */ /* 0x000fe20003fa6270 */
[----:B------:R-:W-:Y:S01]  /*95d0*/  IMAD R9, R21, R7, R9 ;  /* 0x0000000715097224 */ /* 0x000fe200078e0209 */
[----:B------:R-:W-:Y:S01]  /*95e0*/  LOP3.LUT R3, R19, 0xc2, RZ, 0xfc, !PT ;  /* 0x000000c213037812 */ /* 0x000fe200078efcff */
[----:B------:R-:W-:Y:S01]  /*95f0*/  @!P1 IMAD.MOV R0, RZ, RZ, -R0 ;  /* 0x000000ffff009224 */ /* 0x000fe200078e0a00 */
[----:B------:R-:W-:Y:S01]  /*9600*/  ISETP.GT.U32.AND P1, PT, R21, R5, PT ;  /* 0x000000051500720c */ /* 0x000fe20003f24070 */
[----:B------:R-:W-:-:S03]  /*9610*/  IMAD.HI.U32 R2, R23, R4, RZ ;  /* 0x0000000417027227 */ /* 0x000fc600078e00ff */
[----:B------:R0:W-:Y:S01]  /*9620*/  STL [R1+0x14c], R0 ;  /* 0x00014c0001007387 */ /* 0x0001e20000100800 */
[----:B------:R-:W-:Y:S02]  /*9630*/  IMAD.MOV R2, RZ, RZ, -R2 ;  /* 0x000000ffff027224 */ /* 0x000fe400078e0a02 */
[--C-:B------:R-:W-:Y:S01]  /*9640*/  @!P2 IMAD.IADD R11, R11, 0x1, -R21.reuse ;  /* 0x000000010b0ba824 */ /* 0x100fe200078e0a15 */
[----:B------:R-:W-:Y:S01]  /*9650*/  ISETP.GE.AND P2, PT, R3, RZ, PT ;  /* 0x000000ff0300720c */ /* 0x000fe20003f46270 */
[----:B------:R-:W-:Y:S01]  /*9660*/  IMAD R14, R21, R2, R4 ;  /* 0x00000002150e7224 */ /* 0x000fe200078e0204 */
[----:B------:R-:W-:Y:S02]  /*9670*/  IABS R3, R3 ;  /* 0x0000000300037213 */ /* 0x000fe40000000000 */
[----:B------:R-:W-:Y:S01]  /*9680*/  LOP3.LUT R2, R19, 0xbe, RZ, 0xfc, !PT ;  /* 0x000000be13027812 */ /* 0x000fe200078efcff */
[----:B------:R-:W-:Y:S01]  /*9690*/  @!P1 IMAD.IADD R5, R5, 0x1, -R21 ;  /* 0x0000000105059824 */ /* 0x000fe200078e0a15 */
[----:B------:R-:W-:Y:S01]  /*96a0*/  ISETP.GT.U32.AND P1, PT, R21, R14, PT ;  /* 0x0000000e1500720c */ /* 0x000fe20003f24070 */
[----:B0-----:R-:W-:Y:S01]  /*96b0*/  IMAD.MOV.U32 R0, RZ, RZ, R8 ;  /* 0x000000ffff007224 */ /* 0x001fe200078e0008 */
[----:B------:R-:W-:Y:S01]  /*96c0*/  LOP3.LUT R4, R19, 0xc0, RZ, 0xfc, !PT ;  /* 0x000000c013047812 */ /* 0x000fe200078efcff */
[----:B------:R-:W-:Y:S01]  /*96d0*/  IMAD.HI.U32 R10, R23, R3, RZ ;  /* 0x00000003170a7227 */ /* 0x000fe200078e00ff */
[----:B------:R-:W-:-:S02]  /*96e0*/  IABS R6, R2 ;  /* 0x0000000200067213 */ /* 0x000fc40000000000 */
[----:B------:R-:W-:Y:S01]  /*96f0*/  IABS R7, R4 ;  /* 0x0000000400077213 */ /* 0x000fe20000000000 */
[----:B------:R-:W-:Y:S01]  /*9700*/  @!P0 IMAD.MOV R0, RZ, RZ, -R0 ;  /* 0x000000ffff008224 */ /* 0x000fe200078e0a00 */
[----:B------:R-:W-:Y:S01]  /*9710*/  ISETP.GT.U32.AND P0, PT, R21, R9, PT ;  /* 0x000000091500720c */ /* 0x000fe20003f04070 */
[----:B------:R-:W-:Y:S02]  /*9720*/  IMAD.MOV R10, RZ, RZ, -R10 ;  /* 0x000000ffff0a7224 */ /* 0x000fe400078e0a0a */
[----:B------:R-:W-:Y:S01]  /*9730*/  IMAD.HI.U32 R8, R23, R7, RZ ;  /* 0x0000000717087227 */ /* 0x000fe200078e00ff */
[----:B------:R0:W-:Y:S03]  /*9740*/  STL [R1+0x148], R0 ;  /* 0x0001480001007387 */ /* 0x0001e60000100800 */
[----:B------:R-:W-:Y:S02]  /*9750*/  @!P1 IMAD.IADD R14, R14, 0x1, -R21 ;  /* 0x000000010e0e9824 */ /* 0x000fe400078e0a15 */
[----:B------:R-:W-:-:S03]  /*9760*/  IMAD.MOV R8, RZ, RZ, -R8 ;  /* 0x000000ffff087224 */ /* 0x000fc600078e0a08 */
[----:B------:R-:W-:Y:S01]  /*9770*/  ISETP.GT.U32.AND P1, PT, R21, R14, PT ;  /* 0x0000000e1500720c */ /* 0x000fe20003f24070 */
[----:B------:R-:W-:Y:S01]  /*9780*/  @!P0 IMAD.IADD R9, R9, 0x1, -R21 ;  /* 0x0000000109098824 */ /* 0x000fe200078e0a15 */
[----:B------:R-:W-:Y:S01]  /*9790*/  ISETP.GE.AND P0, PT, R4, RZ, PT ;  /* 0x000000ff0400720c */ /* 0x000fe20003f06270 */
[----:B0-----:R-:W-:Y:S02]  /*97a0*/  IMAD.MOV.U32 R0, RZ, RZ, R11 ;  /* 0x000000ffff007224 */ /* 0x001fe400078e000b */
[----:B------:R-:W-:Y:S01]  /*97b0*/  IMAD R11, R21, R10, R3 ;  /* 0x0000000a150b7224 */ /* 0x000fe200078e0203 */
[----:B------:R-:W-:Y:S01]  /*97c0*/  LOP3.LUT R10, R19, 0xba, RZ, 0xfc, !PT ;  /* 0x000000ba130a7812 */ /* 0x000fe200078efcff */
[----:B------:R-:W-:Y:S01]  /*97d0*/  @!P4 IMAD.MOV R0, RZ, RZ, -R0 ;  /* 0x000000ffff00c224 */ /* 0x000fe200078e0a00 */
[----:B------:R-:W-:Y:S01]  /*97e0*/  ISETP.GT.U32.AND P4, PT, R21, R9, PT ;  /* 0x000000091500720c */ /* 0x000fe20003f84070 */
[----:B------:R-:W-:Y:S01]  /*97f0*/  IMAD.HI.U32 R4, R23, R6, RZ ;  /* 0x0000000617047227 */ /* 0x000fe200078e00ff */
[----:B------:R-:W-:-:S02]  /*9800*/  LOP3.LUT R3, R19, 0xb6, RZ, 0xfc, !PT ;  /* 0x000000b613037812 */ /* 0x000fc400078efcff */
[----:B------:R0:W-:Y:S01]  /*9810*/  STL [R1+0xc0], R0 ;  /* 0x0000c00001007387 */ /* 0x0001e20000100800 */
[----:B------:R-:W-:Y:S01]  /*9820*/  IMAD.MOV R4, RZ, RZ, -R4 ;  /* 0x000000ffff047224 */ /* 0x000fe200078e0a04 */
[----:B------:R-:W-:Y:S01]  /*9830*/  IABS R13, R10 ;  /* 0x0000000a000d7213 */ /* 0x000fe20000000000 */
[C---:B------:R-:W-:Y:S01]  /*9840*/  IMAD R7, R21.reuse, R8, R7 ;  /* 0x0000000815077224 */ /* 0x040fe200078e0207 */
[----:B------:R-:W-:Y:S01]  /*9850*/  IABS R8, R3 ;  /* 0x0000000300087213 */ /* 0x000fe20000000000 */
[----:B------:R-:W-:Y:S01]  /*9860*/  IMAD R6, R21, R4, R6 ;  /* 0x0000000415067224 */ /* 0x000fe200078e0206 */
[----:B------:R-:W-:Y:S01]  /*9870*/  LOP3.LUT R4, R19, 0xb8, RZ, 0xfc, !PT ;  /* 0x000000b813047812 */ /* 0x000fe200078efcff */
[--C-:B------:R-:W-:Y:S01]  /*9880*/  @!P1 IMAD.IADD R14, R14, 0x1, -R21.reuse ;  /* 0x000000010e0e9824 */ /* 0x100fe200078e0a15 */
[----:B------:R-:W-:Y:S01]  /*9890*/  ISETP.GT.U32.AND P1, PT, R21, R7, PT ;  /* 0x000000071500720c */ /* 0x000fe20003f24070 */
[----:B------:R-:W-:Y:S01]  /*98a0*/  @!P4 IMAD.IADD R9, R9, 0x1, -R21 ;  /* 0x000000010909c824 */ /* 0x000fe200078e0a15 */
[----:B------:R-:W-:Y:S01]  /*98b0*/  ISETP.GT.U32.AND P4, PT, R21, R11, PT ;  /* 0x0000000b1500720c */ /* 0x000fe20003f84070 */
[----:B0-----:R-:W-:Y:S01]  /*98c0*/  IMAD.MOV.U32 R0, RZ, RZ, R5 ;  /* 0x000000ffff007224 */ /* 0x001fe200078e0005 */
[----:B------:R-:W-:-:S03]  /*98d0*/  IABS R12, R4 ;  /* 0x00000004000c7213 */ /* 0x000fc60000000000 */
[----:B------:R-:W-:Y:S01]  /*98e0*/  @!P6 IMAD.MOV R0, RZ, RZ, -R0 ;  /* 0x000000ffff00e224 */ /* 0x000fe200078e0a00 */
[----:B------:R-:W-:Y:S02]  /*98f0*/  ISETP.GE.AND P6, PT, R2, RZ, PT ;  /* 0x000000ff0200720c */ /* 0x000fe40003fc6270 */
[----:B------:R-:W-:Y:S02]  /*9900*/  LOP3.LUT R2, R19, 0xbc, RZ, 0xfc, !PT ;  /* 0x000000bc13027812 */ /* 0x000fe400078efcff */
[----:B------:R0:W-:Y:S01]  /*9910*/  STL [R1+0x144], R0 ;  /* 0x0001440001007387 */ /* 0x0001e20000100800 */
[--C-:B------:R-:W-:Y:S01]  /*9920*/  @!P1 IMAD.IADD R7, R7, 0x1, -R21.reuse ;  /* 0x0000000107079824 */ /* 0x100fe200078e0a15 */
[----:B------:R-:W-:Y:S01]  /*9930*/  IABS R5, R2 ;  /* 0x0000000200057213 */ /* 0x000fe20000000000 */
[----:B------:R-:W-:-:S03]  /*9940*/  @!P4 IMAD.IADD R11, R11, 0x1, -R21 ;  /* 0x000000010b0bc824 */ /* 0x000fc600078e0a15 */
[C---:B------:R-:W-:Y:S02]  /*9950*/  ISETP.GT.U32.AND P1, PT, R21.reuse, R7, PT ;  /* 0x000000071500720c */ /* 0x040fe40003f24070 */
[----:B------:R-:W-:Y:S01]  /*9960*/  ISETP.GT.U32.AND P4, PT, R21, R11, PT ;  /* 0x0000000b1500720c */ /* 0x000fe20003f84070 */
[----:B0-----:R-:W-:Y:S02]  /*9970*/  IMAD.MOV.U32 R0, RZ, RZ, R9 ;  /* 0x000000ffff007224 */ /* 0x001fe400078e0009 */
[----:B------:R-:W-:-:S04]  /*9980*/  IMAD.HI.U32 R9, R23, R5, RZ ;  /* 0x0000000517097227 */ /* 0x000fc800078e00ff */
[----:B------:R-:W-:Y:S01]  /*9990*/  @!P3 IMAD.MOV R0, RZ, RZ, -R0 ;  /* 0x000000ffff00b224 */ /* 0x000fe200078e0a00 */
[----:B------:R-:W-:Y:S01]  /*99a0*/  ISETP.GT.U32.AND P3, PT, R21, R6, PT ;  /* 0x000000061500720c */ /* 0x000fe20003f64070 */
[----:B------:R-:W-:Y:S02]  /*99b0*/  IMAD.MOV R9, RZ, RZ, -R9 ;  /* 0x000000ffff097224 */ /* 0x000fe400078e0a09 */
[--C-:B------:R-:W-:Y:S01]  /*99c0*/  @!P1 IMAD.IADD R7, R7, 0x1, -R21.reuse ;  /* 0x0000000107079824 */ /* 0x100fe200078e0a15 */
[----:B------:R0:W-:Y:S01]  /*99d0*/  STL [R1+0x100], R0 ;  /* 0x0001000001007387 */ /* 0x0001e20000100800 */
[----:B------:R-:W-:Y:S01]  /*99e0*/  @!P4 IMAD.IADD R11, R11, 0x1, -R21 ;  /* 0x000000010b0bc824 */ /* 0x000fe200078e0a15 */
[----:B------:R-:W-:Y:S01]  /*99f0*/  ISETP.GE.AND P1, PT, R10, RZ, PT ;  /* 0x000000ff0a00720c */ /* 0x000fe20003f26270 */
[----:B------:R-:W-:Y:S01]  /*9a00*/  @!P0 IMAD.MOV R7, RZ, RZ, -R7 ;  /* 0x000000ffff078224 */ /* 0x000fe200078e0a07 */
[----:B------:R-:W-:Y:S02]  /*9a10*/  ISETP.GE.AND P0, PT, R4, RZ, PT ;  /* 0x000000ff0400720c */ /* 0x000fe40003f06270 */
[----:B------:R-:W-:-:S03]  /*9a20*/  LOP3.LUT R4, R19, 0xb2, RZ, 0xfc, !PT ;  /* 0x000000b213047812 */ /* 0x000fc600078efcff */
        /* <DEDUP_REMOVED lines=18> */
[----:B------:R-:W-:Y:S01]  /*9b50*/  @!P3 IMAD.IADD R6, R6, 0x1, -R21 ;  /* 0x000000010606b824 */ /* 0x000fe200078e0a15 */
[----:B------:R0:W-:Y:S01]  /*9b60*/  STL [R1+0x12c], R0 ;  /* 0x00012c0001007387 */ /* 0x0001e20000100800 */
[C---:B------:R-:W-:Y:S01]  /*9b70*/  IMAD R10, R21.reuse, R14, R13 ;  /* 0x0000000e150a7224 */ /* 0x040fe200078e020d */
[C---:B------:R-:W-:Y:S01]  /*9b80*/  ISETP.GT.U32.AND P3, PT, R21.reuse, R12, PT ;  /* 0x0000000c1500720c */ /* 0x040fe20003f64070 */
[C---:B------:R-:W-:Y:S01]  /*9b90*/  IMAD R8, R21.reuse, R9, R8 ;  /* 0x0000000915087224 */ /* 0x040fe200078e0208 */
[----:B------:R1:W-:Y:S01]  /*9ba0*/  STL [R1+0x134], R7 ;  /* 0x0001340701007387 */ /* 0x0003e20000100800 */
[----:B------:R-:W-:Y:S01]  /*9bb0*/  @!P4 IMAD.IADD R2, R2, 0x1, -R21 ;  /* 0x000000010202c824 */ /* 0x000fe200078e0a15 */
[----:B------:R-:W-:-:S02]  /*9bc0*/  ISETP.GT.U32.AND P4, PT, R21, R10, PT ;  /* 0x0000000a1500720c */ /* 0x000fc40003f84070 */
[----:B------:R-:W-:Y:S01]  /*9bd0*/  IABS R11, R5 ;  /* 0x00000005000b7213 */ /* 0x000fe20000000000 */
[----:B0-----:R-:W-:Y:S01]  /*9be0*/  IMAD.MOV.U32 R0, RZ, RZ, R6 ;  /* 0x000000ffff007224 */ /* 0x001fe200078e0006 */
[----:B------:R-:W-:-:S03]  /*9bf0*/  ISETP.GT.U32.AND P2, PT, R21, R2, PT ;  /* 0x000000021500720c */ /* 0x000fc60003f44070 */
[----:B------:R-:W-:Y:S01]  /*9c00*/  IMAD.HI.U32 R6, R23, R11, RZ ;  /* 0x0000000b17067227 */ /* 0x000fe200078e00ff */
[----:B-1----:R-:W-:Y:S02]  /*9c10*/  IABS R7, R4 ;  /* 0x0000000400077213 */ /* 0x002fe40000000000 */
[----:B------:R-:W-:Y:S01]  /*9c20*/  LOP3.LUT R9, R19, 0xac, RZ, 0xfc, !PT ;  /* 0x000000ac13097812 */ /* 0x000fe200078efcff */
[----:B------:R-:W-:Y:S01]  /*9c30*/  @!P6 IMAD.MOV R0, RZ, RZ, -R0 ;  /* 0x000000ffff00e224 */ /* 0x000fe200078e0a00 */
[----:B------:R-:W-:Y:S01]  /*9c40*/  ISETP.GT.U32.AND P6, PT, R21, R8, PT ;  /* 0x000000081500720c */ /* 0x000fe20003fc4070 */
[--C-:B------:R-:W-:Y:S01]  /*9c50*/  @!P3 IMAD.IADD R12, R12, 0x1, -R21.reuse ;  /* 0x000000010c0cb824 */ /* 0x100fe200078e0a15 */
[----:B------:R-:W-:Y:S01]  /*9c60*/  IABS R13, R9 ;  /* 0x00000009000d7213 */ /* 0x000fe20000000000 */
[--C-:B------:R-:W-:Y:S01]  /*9c70*/  @!P4 IMAD.IADD R10, R10, 0x1, -R21.reuse ;  /* 0x000000010a0ac824 */ /* 0x100fe200078e0a15 */
[----:B------:R-:W-:Y:S01]  /*9c80*/  ISETP.GE.AND P4, PT, R5, RZ, PT ;  /* 0x000000ff0500720c */ /* 0x000fe20003f86270 */
[----:B------:R-:W-:Y:S01]  /*9c90*/  IMAD.HI.U32 R5, R23, R7, RZ ;  /* 0x0000000717057227 */ /* 0x000fe200078e00ff */
[----:B------:R0:W-:Y:S02]  /*9ca0*/  STL [R1+0x138], R0 ;  /* 0x0001380001007387 */ /* 0x0001e40000100800 */
[----:B------:R-:W-:Y:S01]  /*9cb0*/  ISETP.GT.U32.AND P3, PT, R21, R10, PT ;  /* 0x0000000a1500720c */ /* 0x000fe20003f64070 */
[----:B------:R-:W-:Y:S01]  /*9cc0*/  @!P2 IMAD.IADD R2, R2, 0x1, -R21 ;  /* 0x000000010202a824 */ /* 0x000fe200078e0a15 */
[----:B------:R-:W-:Y:S01]  /*9cd0*/  ISETP.GE.AND P2, PT, R3, RZ, PT ;  /* 0x000000ff0300720c */ /* 0x000fe20003f46270 */
[----:B------:R-:W-:Y:S01]  /*9ce0*/  IMAD.MOV R5, RZ, RZ, -R5 ;  /* 0x000000ffff057224 */ /* 0x000fe200078e0a05 */
[----:B------:R-:W-:Y:S01]  /*9cf0*/  LOP3.LUT R3, R19, 0xb0, RZ, 0xfc, !PT ;  /* 0x000000b013037812 */ /* 0x000fe200078efcff */
[----:B------:R-:W-:Y:S01]  /*9d00*/  @!P6 IMAD.IADD R8, R8, 0x1, -R21 ;  /* 0x000000010808e824 */ /* 0x000fe200078e0a15 */
[----:B------:R-:W-:Y:S01]  /*9d10*/  ISETP.GT.U32.AND P6, PT, R21, R12, PT ;  /* 0x0000000c1500720c */ /* 0x000fe20003fc4070 */
[----:B------:R-:W-:-:S02]  /*9d20*/  IMAD.MOV R6, RZ, RZ, -R6 ;  /* 0x000000ffff067224 */ /* 0x000fc400078e0a06 */
[----:B0-----:R-:W-:Y:S01]  /*9d30*/  IMAD.MOV.U32 R0, RZ, RZ, R2 ;  /* 0x000000ffff007224 */ /* 0x001fe200078e0002 */
[----:B------:R-:W-:Y:S01]  /*9d40*/  LOP3.LUT R2, R19, 0xae, RZ, 0xfc, !PT ;  /* 0x000000ae13027812 */ /* 0x000fe200078efcff */
[C---:B------:R-:W-:Y:S02]  /*9d50*/  IMAD R7, R21.reuse, R5, R7 ;  /* 0x0000000515077224 */ /* 0x040fe400078e0207 */
[C---:B------:R-:W-:Y:S01]  /*9d60*/  IMAD R11, R21.reuse, R6, R11 ;  /* 0x00000006150b7224 */ /* 0x040fe200078e020b */
[----:B------:R-:W-:Y:S01]  /*9d70*/  IABS R5, R2 ;  /* 0x0000000200057213 */ /* 0x000fe20000000000 */
[----:B------:R-:W-:Y:S01]  /*9d80*/  @!P5 IMAD.MOV R0, RZ, RZ, -R0 ;  /* 0x000000ffff00d224 */ /* 0x000fe200078e0a00 */
[C---:B------:R-:W-:Y:S01]  /*9d90*/  ISETP.GT.U32.AND P5, PT, R21.reuse, R8, PT ;  /* 0x000000081500720c */ /* 0x040fe20003fa4070 */
[--C-:B------:R-:W-:Y:S01]  /*9da0*/  @!P3 IMAD.IADD R10, R10, 0x1, -R21.reuse ;  /* 0x000000010a0ab824 */ /* 0x100fe200078e0a15 */
[C---:B------:R-:W-:Y:S01]  /*9db0*/  ISETP.GT.U32.AND P3, PT, R21.reuse, R11, PT ;  /* 0x0000000b1500720c */ /* 0x040fe20003f64070 */
[----:B------:R-:W-:Y:S01]  /*9dc0*/  @!P6 IMAD.IADD R12, R12, 0x1, -R21 ;  /* 0x000000010c0ce824 */ /* 0x000fe200078e0a15 */
[----:B------:R-:W-:Y:S01]  /*9dd0*/  ISETP.GT.U32.AND P6, PT, R21, R7, PT ;  /* 0x000000071500720c */ /* 0x000fe20003fc4070 */
[----:B------:R0:W-:Y:S01]  /*9de0*/  STL [R1+0x13c], R0 ;  /* 0x00013c0001007387 */ /* 0x0001e20000100800 */
[----:B------:R-:W-:Y:S01]  /*9df0*/  IABS R6, R3 ;  /* 0x0000000300067213 */ /* 0x000fe20000000000 */
[----:B------:R-:W-:-:S04]  /*9e00*/  IMAD.HI.U32 R14, R23, R5, RZ ;  /* 0x00000005170e7227 */ /* 0x000fc800078e00ff */
[----:B------:R-:W-:Y:S02]  /*9e10*/  @!P0 IMAD.MOV R12, RZ, RZ, -R12 ;  /* 0x000000ffff0c8224 */ /* 0x000fe400078e0a0c */
[--C-:B------:R-:W-:Y:S01]  /*9e20*/  @!P5 IMAD.IADD R8, R8, 0x1, -R21.reuse ;  /* 0x000000010808d824 */ /* 0x100fe200078e0a15 */
[----:B------:R-:W-:Y:S01]  /*9e30*/  ISETP.GE.AND P5, PT, R4, RZ, PT ;  /* 0x000000ff0400720c */ /* 0x000fe20003fa6270 */
[----:B0-----:R-:W-:Y:S02]  /*9e40*/  IMAD.MOV.U32 R0, RZ, RZ, R10 ;  /* 0x000000ffff007224 */ /* 0x001fe400078e000a */
[----:B------:R-:W-:Y:S02]  /*9e50*/  @!P6 IMAD.IADD R7, R7, 0x1, -R21 ;  /* 0x000000010707e824 */ /* 0x000fe400078e0a15 */
[----:B------:R-:W-:Y:S02]  /*9e60*/  IMAD.MOV.U32 R4, RZ, RZ, R13 ;  /* 0x000000ffff047224 */ /* 0x000fe400078e000d */
[----:B------:R-:W-:Y:S01]  /*9e70*/  @!P3 IMAD.IADD R11, R11, 0x1, -R21 ;  /* 0x000000010b0bb824 */ /* 0x000fe200078e0a15 */
[----:B------:R-:W-:Y:S01]  /*9e80*/  ISETP.GE.AND P3, PT, R3, RZ, PT ;  /* 0x000000ff0300720c */ /* 0x000fe20003f66270 */
[----:B------:R-:W-:Y:S01]  /*9e90*/  @!P1 IMAD.MOV R0, RZ, RZ, -R0 ;  /* 0x000000ffff009224 */ /* 0x000fe200078e0a00 */
[----:B------:R-:W-:Y:S01]  /*9ea0*/  ISETP.GT.U32.AND P6, PT, R21, R7, PT ;  /* 0x000000071500720c */ /* 0x000fe20003fc4070 */
[----:B------:R-:W-:Y:S01]  /*9eb0*/  IMAD.HI.U32 R13, R23, R6, RZ ;  /* 0x00000006170d7227 */ /* 0x000fe200078e00ff */
[----:B------:R-:W-:-:S02]  /*9ec0*/  ISETP.GT.U32.AND P1, PT, R21, R11, PT ;  /* 0x0000000b1500720c */ /* 0x000fc40003f24070 */
[----:B------:R0:W-:Y:S01]  /*9ed0*/  STL [R1+0x130], R0 ;  /* 0x0001300001007387 */ /* 0x0001e20000100800 */
[----:B------:R-:W-:-:S03]  /*9ee0*/  IMAD.HI.U32 R3, R23, R4, RZ ;  /* 0x0000000417037227 */ /* 0x000fc600078e00ff */
[----:B------:R-:W-:Y:S01]  /*9ef0*/  STL [R1+0x120], R12 ;  /* 0x0001200c01007387 */ /* 0x000fe20000100800 */
[----:B------:R-:W-:Y:S01]  /*9f00*/  IMAD.MOV R10, RZ, RZ, -R14 ;  /* 0x000000ffff0a7224 */ /* 0x000fe200078e0a0e */
[----:B------:R-:W-:Y:S01]  /*9f10*/  LOP3.LUT R14, R19, 0xaa, RZ, 0xfc, !PT ;  /* 0x000000aa130e7812 */ /* 0x000fe200078efcff */
[----:B------:R-:W-:Y:S02]  /*9f20*/  IMAD.MOV R13, RZ, RZ, -R13 ;  /* 0x000000ffff0d7224 */ /* 0x000fe400078e0a0d */
[----:B------:R-:W-:Y:S02]  /*9f30*/  IMAD.MOV R3, RZ, RZ, -R3 ;  /* 0x000000ffff037224 */ /* 0x000fe400078e0a03 */
[----:B------:R-:W-:Y:S02]  /*9f40*/  IMAD R5, R21, R10, R5 ;  /* 0x0000000a15057224 */ /* 0x000fe400078e0205 */
[----:B0-----:R-:W-:Y:S01]  /*9f50*/  IMAD.MOV.U32 R0, RZ, RZ, R8 ;  /* 0x000000ffff007224 */ /* 0x001fe200078e0008 */
[----:B------:R-:W-:Y:S01]  /*9f60*/  LOP3.LUT R8, R19, 0xa8, RZ, 0xfc, !PT ;  /* 0x000000a813087812 */ /* 0x000fe200078efcff */
[----:B------:R-:W-:-:S02]  /*9f70*/  IMAD R6, R21, R13, R6 ;  /* 0x0000000d15067224 */ /* 0x000fc400078e0206 */
[C---:B------:R-:W-:Y:S01]  /*9f80*/  IMAD R4, R21.reuse, R3, R4 ;  /* 0x0000000315047224 */ /* 0x040fe200078e0204 */
[----:B------:R-:W-:Y:S01]  /*9f90*/  IABS R3, R14 ;  /* 0x0000000e00037213 */ /* 0x000fe20000000000 */
[----:B------:R-:W-:Y:S01]  /*9fa0*/  @!P2 IMAD.MOV R0, RZ, RZ, -R0 ;  /* 0x000000ffff00a224 */ /* 0x000fe200078e0a00 */
[----:B------:R-:W-:Y:S01]  /*9fb0*/  ISETP.GT.U32.AND P2, PT, R21, R5, PT ;  /* 0x000000051500720c */ /* 0x000fe20003f44070 */
[--C-:B------:R-:W-:Y:S01]  /*9fc0*/  @!P6 IMAD.IADD R7, R7, 0x1, -R21.reuse ;  /* 0x000000010707e824 */ /* 0x100fe200078e0a15 */
[----:B------:R-:W-:Y:S01]  /*9fd0*/  ISETP.GT.U32.AND P0, PT, R21, R6, PT ;  /* 0x000000061500720c */ /* 0x000fe20003f04070 */
[----:B------:R-:W-:Y:S01]  /*9fe0*/  @!P1 IMAD.IADD R11, R11, 0x1, -R21 ;  /* 0x000000010b0b9824 */ /* 0x000fe200078e0a15 */
[----:B------:R-:W-:Y:S01]  /*9ff0*/  ISETP.GT.U32.AND P6, PT, R21, R4, PT ;  /* 0x000000041500720c */ /* 0x000fe20003fc4070 */
[----:B------:R0:W-:Y:S01]  /*a000*/  STL [R1+0x124], R0 ;  /* 0x0001240001007387 */ /* 0x0001e20000100800 */
[----:B------:R-:W-:Y:S01]  /*a010*/  ISETP.GE.AND P1, PT, R2, RZ, PT ;  /* 0x000000ff0200720c */ /* 0x000fe20003f26270 */
[----:B------:R-:W-:Y:S01]  /*a020*/  IMAD.HI.U32 R10, R23, R3, RZ ;  /* 0x00000003170a7227 */ /* 0x000fe200078e00ff */
[----:B------:R-:W-:-:S03]  /*a030*/  IABS R2, R8 ;  /* 0x0000000800027213 */ /* 0x000fc60000000000 */
[----:B------:R-:W-:Y:S02]  /*a040*/  IMAD.MOV R10, RZ, RZ, -R10 ;  /* 0x000000ffff0a7224 */ /* 0x000fe400078e0a0a */
[--C-:B------:R-:W-:Y:S02]  /*a050*/  @!P2 IMAD.IADD R5, R5, 0x1, -R21.reuse ;  /* 0x000000010505a824 */ /* 0x100fe400078e0a15 */
[--C-:B------:R-:W-:Y:S01]  /*a060*/  @!P0 IMAD.IADD R6, R6, 0x1, -R21.reuse ;  /* 0x0000000106068824 */ /* 0x100fe200078e0a15 */
[----:B------:R-:W-:Y:S01]  /*a070*/  ISETP.GE.AND P0, PT, R9, RZ, PT ;  /* 0x000000ff0900720c */ /* 0x000fe20003f06270 */
[----:B------:R-:W-:Y:S01]  /*a080*/  @!P6 IMAD.IADD R4, R4, 0x1, -R21 ;  /* 0x000000010404e824 */ /* 0x000fe200078e0a15 */
[C---:B------:R-:W-:Y:S01]  /*a090*/  ISETP.GT.U32.AND P6, PT, R21.reuse, R5, PT ;  /* 0x000000051500720c */ /* 0x040fe20003fc4070 */
[----:B0-----:R-:W-:Y:S01]  /*a0a0*/  IMAD.MOV.U32 R0, RZ, RZ, R11 ;  /* 0x000000ffff007224 */ /* 0x001fe200078e000b */
[----:B------:R-:W-:Y:S01]  /*a0b0*/  ISETP.GT.U32.AND P2, PT, R21, R6, PT ;  /* 0x000000061500720c */ /* 0x000fe20003f44070 */
[----:B------:R-:W-:Y:S01]  /*a0c0*/  IMAD.HI.U32 R12, R23, R2, RZ ;  /* 0x00000002170c7227 */ /* 0x000fe200078e00ff */
[----:B------:R-:W-:-:S03]  /*a0d0*/  LOP3.LUT R9, R19, 0xa6, RZ, 0xfc, !PT ;  /* 0x000000a613097812 */ /* 0x000fc600078efcff */
[----:B------:R-:W-:Y:S01]  /*a0e0*/  @!P4 IMAD.MOV R0, RZ, RZ, -R0 ;  /* 0x000000ffff00c224 */ /* 0x000fe200078e0a00 */
[C---:B------:R-:W-:Y:S01]  /*a0f0*/  ISETP.GT.U32.AND P4, PT, R21.reuse, R4, PT ;  /* 0x000000041500720c */ /* 0x040fe20003f84070 */
[----:B------:R-:W-:Y:S01]  /*a100*/  IMAD.MOV R12, RZ, RZ, -R12 ;  /* 0x000000ffff0c7224 */ /* 0x000fe200078e0a0c */
[----:B------:R-:W-:Y:S01]  /*a110*/  IABS R11, R9 ;  /* 0x00000009000b7213 */ /* 0x000fe20000000000 */
[----:B------:R-:W-:Y:S01]  /*a120*/  IMAD R3, R21, R10, R3 ;  /* 0x0000000a15037224 */ /* 0x000fe200078e0203 */
[----:B------:R-:W-:Y:S01]  /*a130*/  LOP3.LUT R10, R19, 0xa4, RZ, 0xfc, !PT ;  /* 0x000000a4130a7812 */ /* 0x000fe200078efcff */
[----:B------:R-:W-:Y:S01]  /*a140*/  IMAD R2, R21, R12, R2 ;  /* 0x0000000c15027224 */ /* 0x000fe200078e0202 */
[----:B------:R0:W-:Y:S01]  /*a150*/  STL [R1+0x128], R0 ;  /* 0x0001280001007387 */ /* 0x0001e20000100800 */
[----:B------:R-:W-:Y:S01]  /*a160*/  @!P6 IMAD.IADD R5, R5, 0x1, -R21 ;  /* 0x000000010505e824 */ /* 0x000fe200078e0a15 */
[----:B------:R-:W-:Y:S01]  /*a170*/  IABS R13, R10 ;  /* 0x0000000a000d7213 */ /* 0x000fe20000000000 */
[----:B------:R-:W-:Y:S01]  /*a180*/  IMAD.HI.U32 R15, R23, R11, RZ ;  /* 0x0000000b170f7227 */ /* 0x000fe200078e00ff */
[----:B------:R-:W-:-:S02]  /*a190*/  ISETP.GT.U32.AND P6, PT, R21, R2, PT ;  /* 0x000000021500720c */ /* 0x000fc40003fc4070 */
[----:B------:R-:W-:Y:S01]  /*a1a0*/  LOP3.LUT R12, R19, 0xa2, RZ, 0xfc, !PT ;  /* 0x000000a2130c7812 */ /* 0x000fe200078efcff */
[--C-:B------:R-:W-:Y:S01]  /*a1b0*/  @!P2 IMAD.IADD R6, R6, 0x1, -R21.reuse ;  /* 0x000000010606a824 */ /* 0x100fe200078e0a15 */
[C---:B------:R-:W-:Y:S01]  /*a1c0*/  ISETP.GT.U32.AND P2, PT, R21.reuse, R3, PT ;  /* 0x000000031500720c */ /* 0x040fe20003f44070 */
[----:B------:R-:W-:Y:S01]  /*a1d0*/  @!P4 IMAD.IADD R4, R4, 0x1, -R21 ;  /* 0x000000010404c824 */ /* 0x000fe200078e0a15 */
[----:B------:R-:W-:Y:S01]  /*a1e0*/  ISETP.GE.AND P4, PT, R14, RZ, PT ;  /* 0x000000ff0e00720c */ /* 0x000fe20003f86270 */
[----:B------:R-:W-:Y:S01]  /*a1f0*/  IMAD.MOV R14, RZ, RZ, -R15 ;  /* 0x000000ffff0e7224 */ /* 0x000fe200078e0a0f */
[----:B------:R-:W-:Y:S01]  /*a200*/  IABS R15, R12 ;  /* 0x0000000c000f7213 */ /* 0x000fe20000000000 */
[----:B0-----:R-:W-:Y:S02]  /*a210*/  IMAD.MOV.U32 R0, RZ, RZ, R7 ;  /* 0x000000ffff007224 */ /* 0x001fe400078e0007 */
[----:B------:R-:W-:Y:S02]  /*a220*/  IMAD R11, R21, R14, R11 ;  /* 0x0000000e150b7224 */ /* 0x000fe400078e020b */
[----:B------:R-:W-:-:S02]  /*a230*/  @!P6 IMAD.IADD R2, R2, 0x1, -R21 ;  /* 0x000000010202e824 */ /* 0x000fc400078e0a15 */
[----:B------:R-:W-:Y:S01]  /*a240*/  @!P3 IMAD.MOV R6, RZ, RZ, -R6 ;  /* 0x000000ffff06b224 */ /* 0x000fe200078e0a06 */
[----:B------:R-:W-:Y:S01]  /*a250*/  ISETP.GT.U32.AND P3, PT, R21, R11, PT ;  /* 0x0000000b1500720c */ /* 0x000fe20003f64070 */
[----:B------:R-:W-:Y:S01]  /*a260*/  @!P2 IMAD.IADD R3, R3, 0x1, -R21 ;  /* 0x000000010303a824 */ /* 0x000fe200078e0a15 */
[----:B------:R-:W-:Y:S01]  /*a270*/  ISETP.GE.AND P2, PT, R8, RZ, PT ;  /* 0x000000ff0800720c */ /* 0x000fe20003f46270 */
[----:B------:R-:W-:Y:S01]  /*a280*/  @!P5 IMAD.MOV R0, RZ, RZ, -R0 ;  /* 0x000000ffff00d224 */ /* 0x000fe200078e0a00 */
[----:B------:R-:W-:Y:S01]  /*a290*/  ISETP.GT.U32.AND P5, PT, R21, R2, PT ;  /* 0x000000021500720c */ /* 0x000fe20003fa4070 */
[----:B------:R-:W-:Y:S01]  /*a2a0*/  IMAD.HI.U32 R16, R23, R13, RZ ;  /* 0x0000000d17107227 */ /* 0x000fe200078e00ff */
[----:B------:R-:W-:Y:S02]  /*a2b0*/  ISETP.GT.U32.AND P6, PT, R21, R3, PT ;  /* 0x000000031500720c */ /* 0x000fe40003fc4070 */
[----:B------:R0:W-:Y:S01]  /*a2c0*/  STL [R1+0x11c], R0 ;  /* 0x00011c0001007387 */ /* 0x0001e20000100800 */
[----:B------:R-:W-:-:S02]  /*a2d0*/  IMAD.MOV R16, RZ, RZ, -R16 ;  /* 0x000000ffff107224 */ /* 0x000fc400078e0a10 */
[----:B------:R-:W-:Y:S01]  /*a2e0*/  @!P1 IMAD.MOV R5, RZ, RZ, -R5 ;  /* 0x000000ffff059224 */ /* 0x000fe200078e0a05 */
[----:B------:R1:W-:Y:S01]  /*a2f0*/  STL [R1+0x118], R6 ;  /* 0x0001180601007387 */ /* 0x0003e20000100800 */
[----:B------:R-:W-:Y:S01]  /*a300*/  IMAD R13, R21, R16, R13 ;  /* 0x00000010150d7224 */ /* 0x000fe200078e020d */
[----:B------:R-:W-:Y:S01]  /*a310*/  ISETP.GE.AND P1, PT, R9, RZ, PT ;  /* 0x000000ff0900720c */ /* 0x000fe20003f26270 */
[--C-:B------:R-:W-:Y:S01]  /*a320*/  @!P3 IMAD.IADD R11, R11, 0x1, -R21.reuse ;  /* 0x000000010b0bb824 */ /* 0x100fe200078e0a15 */
[----:B------:R2:W-:Y:S01]  /*a330*/  STL [R1+0x10c], R5 ;  /* 0x00010c0501007387 */ /* 0x0005e20000100800 */
[--C-:B------:R-:W-:Y:S01]  /*a340*/  @!P5 IMAD.IADD R2, R2, 0x1, -R21.reuse ;  /* 0x000000010202d824 */ /* 0x100fe200078e0a15 */
[----:B------:R-:W-:Y:S01]  /*a350*/  ISETP.GT.U32.AND P5, PT, R21, R13, PT ;  /* 0x0000000d1500720c */ /* 0x000fe20003fa4070 */
[----:B0-----:R-:W-:Y:S01]  /*a360*/  IMAD.MOV.U32 R0, RZ, RZ, R4 ;  /* 0x000000ffff007224 */ /* 0x001fe200078e0004 */
[----:B------:R-:W-:Y:S01]  /*a370*/  LOP3.LUT R4, R19, 0xa0, RZ, 0xfc, !PT ;  /* 0x000000a013047812 */ /* 0x000fe200078efcff */
[----:B------:R-:W-:Y:S01]  /*a380*/  @!P6 IMAD.IADD R3, R3, 0x1, -R21 ;  /* 0x000000010303e824 */ /* 0x000fe200078e0a15 */
[----:B------:R-:W-:Y:S01]  /*a390*/  ISETP.GT.U32.AND P3, PT, R21, R11, PT ;  /* 0x0000000b1500720c */ /* 0x000fe20003f64070 */
[----:B------:R-:W-:Y:S01]  /*a3a0*/  @!P0 IMAD.MOV R0, RZ, RZ, -R0 ;  /* 0x000000ffff008224 */ /* 0x000fe200078e0a00 */
[----:B------:R-:W-:Y:S01]  /*a3b0*/  IABS R7, R4 ;  /* 0x0000000400077213 */ /* 0x000fe20000000000 */
[----:B-1----:R-:W-:Y:S01]  /*a3c0*/  IMAD.MOV.U32 R6, RZ, RZ, R3 ;  /* 0x000000ffff067224 */ /* 0x002fe200078e0003 */
[----:B------:R-:W-:Y:S01]  /*a3d0*/  LOP3.LUT R3, R19, 0x9e, RZ, 0xfc, !PT ;  /* 0x0000009e13037812 */ /* 0x000fe200078efcff */
[----:B--2---:R-:W-:Y:S01]  /*a3e0*/  IMAD.HI.U32 R5, R23, R15, RZ ;  /* 0x0000000f17057227 */ /* 0x004fe200078e00ff */
[----:B------:R0:W-:Y:S01]  /*a3f0*/  STL [R1+0x108], R0 ;  /* 0x0001080001007387 */ /* 0x0001e20000100800 */
[----:B------:R-:W-:-:S02]  /*a400*/  LOP3.LUT R9, R19, 0x9c, RZ, 0xfc, !PT ;  /* 0x0000009c13097812 */ /* 0x000fc400078efcff */
[----:B------:R-:W-:Y:S01]  /*a410*/  IMAD.MOV R5, RZ, RZ, -R5 ;  /* 0x000000ffff057224 */ /* 0x000fe200078e0a05 */
[----:B------:R-:W-:Y:S01]  /*a420*/  ISETP.GE.AND P0, PT, R10, RZ, PT ;  /* 0x000000ff0a00720c */ /* 0x000fe20003f06270 */
[----:B------:R-:W-:Y:S01]  /*a430*/  @!P4 IMAD.MOV R6, RZ, RZ, -R6 ;  /* 0x000000ffff06c224 */ /* 0x000fe200078e0a06 */
[----:B------:R-:W-:Y:S01]  /*a440*/  ISETP.GE.AND P4, PT, R4, RZ, PT ;  /* 0x000000ff0400720c */ /* 0x000fe20003f86270 */
[----:B------:R-:W-:Y:S01]  /*a450*/  IMAD R5, R21, R5, R15 ;  /* 0x0000000515057224 */ /* 0x000fe200078e020f */
[----:B------:R-:W-:Y:S01]  /*a460*/  IABS R4, R3 ;  /* 0x0000000300047213 */ /* 0x000fe20000000000 */
[----:B------:R-:W-:Y:S01]  /*a470*/  @!P5 IMAD.IADD R13, R13, 0x1, -R21 ;  /* 0x000000010d0dd824 */ /* 0x000fe200078e0a15 */
[----:B------:R1:W-:Y:S01]  /*a480*/  STL [R1+0xe0], R6 ;  /* 0x0000e00601007387 */ /* 0x0003e20000100800 */
[----:B0-----:R-:W-:Y:S01]  /*a490*/  IMAD.MOV.U32 R0, RZ, RZ, R2 ;  /* 0x000000ffff007224 */ /* 0x001fe200078e0002 */
[----:B------:R-:W-:Y:S01]  /*a4a0*/  ISETP.GE.AND P6, PT, R12, RZ, PT ;  /* 0x000000ff0c00720c */ /* 0x000fe20003fc6270 */
[----:B------:R-:W-:Y:S01]  /*a4b0*/  IMAD.HI.U32 R2, R23, R7, RZ ;  /* 0x0000000717027227 */ /* 0x000fe200078e00ff */
[----:B------:R-:W-:-:S02]  /*a4c0*/  ISETP.GT.U32.AND P5, PT, R21, R13, PT ;  /* 0x0000000d1500720c */ /* 0x000fc40003fa4070 */
[----:B------:R-:W-:Y:S01]  /*a4d0*/  LOP3.LUT R16, R19, 0x7c, RZ, 0xfc, !PT ;  /* 0x0000007c13107812 */ /* 0x000fe200078efcff */
[----:B------:R-:W-:Y:S01]  /*a4e0*/  @!P2 IMAD.MOV R0, RZ, RZ, -R0 ;  /* 0x000000ffff00a224 */ /* 0x000fe200078e0a00 */
[----:B------:R-:W-:Y:S01]  /*a4f0*/  ISETP.GT.U32.AND P2, PT, R21, R5, PT ;  /* 0x000000051500720c */ /* 0x000fe20003f44070 */
[----:B------:R-:W-:Y:S01]  /*a500*/  IMAD.MOV R2, RZ, RZ, -R2 ;  /* 0x000000ffff027224 */ /* 0x000fe200078e0a02 */
[----:B-1----:R-:W-:Y:S01]  /*a510*/  IABS R6, R9 ;  /* 0x0000000900067213 */ /* 0x002fe20000000000 */
[----:B------:R-:W-:Y:S01]  /*a520*/  @!P3 IMAD.IADD R11, R11, 0x1, -R21 ;  /* 0x000000010b0bb824 */ /* 0x000fe200078e0a15 */
[----:B------:R0:W-:Y:S01]  /*a530*/  STL [R1+0xcc], R0 ;  /* 0x0000cc0001007387 */ /* 0x0001e20000100800 */
[----:B------:R-:W-:Y:S01]  /*a540*/  IMAD R7, R21, R2, R7 ;  /* 0x0000000215077224 */ /* 0x000fe200078e0207 */
[----:B------:R-:W-:Y:S01]  /*a550*/  ISETP.GE.AND P3, PT, R3, RZ, PT ;  /* 0x000000ff0300720c */ /* 0x000fe20003f66270 */
[----:B------:R-:W-:Y:S01]  /*a560*/  IMAD.HI.U32 R8, R23, R4, RZ ;  /* 0x0000000417087227 */ /* 0x000fe200078e00ff */
[----:B------:R-:W-:-:S03]  /*a570*/  LOP3.LUT R3, R19, 0x9a, RZ, 0xfc, !PT ;  /* 0x0000009a13037812 */ /* 0x000fc600078efcff */
[--C-:B------:R-:W-:Y:S01]  /*a580*/  @!P5 IMAD.IADD R13, R13, 0x1, -R21.reuse ;  /* 0x000000010d0dd824 */ /* 0x100fe200078e0a15 */
[----:B------:R-:W-:Y:S01]  /*a590*/  IABS R2, R3 ;  /* 0x0000000300027213 */ /* 0x000fe20000000000 */
[----:B------:R-:W-:Y:S01]  /*a5a0*/  @!P2 IMAD.IADD R5, R5, 0x1, -R21 ;  /* 0x000000010505a824 */ /* 0x000fe200078e0a15 */
[----:B------:R-:W-:Y:S01]  /*a5b0*/  ISETP.GE.AND P5, PT, R9, RZ, PT ;  /* 0x000000ff0900720c */ /* 0x000fe20003fa6270 */
[----:B0-----:R-:W-:Y:S02]  /*a5c0*/  IMAD.MOV.U32 R0, RZ, RZ, R11 ;  /* 0x000000ffff007224 */ /* 0x001fe400078e000b */
[----:B------:R-:W-:Y:S01]  /*a5d0*/  IMAD.HI.U32 R10, R23, R6, RZ ;  /* 0x00000006170a7227 */ /* 0x000fe200078e00ff */
[----:B------:R-:W-:-:S03]  /*a5e0*/  ISETP.GT.U32.AND P2, PT, R21, R5, PT ;  /* 0x000000051500720c */ /* 0x000fc60003f44070 */
[----:B------:R-:W-:Y:S01]  /*a5f0*/  @!P1 IMAD.MOV R0, RZ, RZ, -R0 ;  /* 0x000000ffff009224 */ /* 0x000fe200078e0a00 */
[C---:B------:R-:W-:Y:S01]  /*a600*/  ISETP.GT.U32.AND P1, PT, R21.reuse, R7, PT ;  /* 0x000000071500720c */ /* 0x040fe20003f24070 */
[----:B------:R-:W-:Y:S02]  /*a610*/  IMAD.MOV R8, RZ, RZ, -R8 ;  /* 0x000000ffff087224 */ /* 0x000fe400078e0a08 */
[----:B------:R-:W-:Y:S01]  /*a620*/  IMAD.MOV R10, RZ, RZ, -R10 ;  /* 0x000000ffff0a7224 */ /* 0x000fe200078e0a0a */
[----:B------:R0:W-:Y:S01]  /*a630*/  STL [R1+0xd0], R0 ;  /* 0x0000d00001007387 */ /* 0x0001e20000100800 */
[----:B------:R-:W-:-:S04]  /*a640*/  IMAD R4, R21, R8, R4 ;  /* 0x0000000815047224 */ /* 0x000fc800078e0204 */
[----:B------:R-:W-:Y:S01]  /*a650*/  @!P2 IMAD.IADD R5, R5, 0x1, -R21 ;  /* 0x000000010505a824 */ /* 0x000fe200078e0a15 */
[----:B------:R-:W-:-:S03]  /*a660*/  ISETP.GT.U32.AND P2, PT, R21, R4, PT ;  /* 0x000000041500720c */ /* 0x000fc60003f44070 */
[----:B------:R-:W-:Y:S02]  /*a670*/  @!P1 IMAD.IADD R7, R7, 0x1, -R21 ;  /* 0x0000000107079824 */ /* 0x000fe400078e0a15 */
[----:B0-----:R-:W-:-:S03]  /*a680*/  IMAD.MOV.U32 R0, RZ, RZ, R13 ;  /* 0x000000ffff007224 */ /* 0x001fc600078e000d */
[----:B------:R-:W-:Y:S01]  /*a690*/  ISETP.GT.U32.AND P1, PT, R21, R7, PT ;  /* 0x000000071500720c */ /* 0x000fe20003f24070 */
[----:B------:R-:W-:Y:S01]  /*a6a0*/  @!P0 IMAD.MOV R0, RZ, RZ, -R0 ;  /* 0x000000ffff008224 */ /* 0x000fe200078e0a00 */
[----:B------:R-:W-:Y:S01]  /*a6b0*/  ISETP.GE.AND P0, PT, R3, RZ, PT ;  /* 0x000000ff0300720c */ /* 0x000fe20003f06270 */
[----:B------:R-:W-:Y:S01]  /*a6c0*/  IMAD R3, R21, R10, R6 ;  /* 0x0000000a15037224 */ /* 0x000fe200078e0206 */
[----:B------:R-:W-:Y:S01]  /*a6d0*/  LOP3.LUT R10, R19, 0x98, RZ, 0xfc, !PT ;  /* 0x00000098130a7812 */ /* 0x000fe200078efcff */
[----:B------:R-:W-:Y:S01]  /*a6e0*/  IMAD.HI.U32 R6, R23, R2, RZ ;  /* 0x0000000217067227 */ /* 0x000fe200078e00ff */
[----:B------:R0:W-:Y:S02]  /*a6f0*/  STL [R1+0xf0], R0 ;  /* 0x0000f00001007387 */ /* 0x0001e40000100800 */
[----:B------:R-:W-:Y:S01]  /*a700*/  IABS R9, R10 ;  /* 0x0000000a00097213 */ /* 0x000fe20000000000 */
[----:B------:R-:W-:-:S04]  /*a710*/  @!P2 IMAD.IADD R4, R4, 0x1, -R21 ;  /* 0x000000010404a824 */ /* 0x000fc800078e0a15 */
[----:B------:R-:W-:Y:S01]  /*a720*/  @!P1 IMAD.IADD R7, R7, 0x1, -R21 ;  /* 0x0000000107079824 */ /* 0x000fe200078e0a15 */
[----:B------:R-:W-:Y:S01]  /*a730*/  ISETP.GT.U32.AND P2, PT, R21, R4, PT ;  /* 0x000000041500720c */ /* 0x000fe20003f44070 */
[----:B------:R-:W-:-:S04]  /*a740*/  IMAD.HI.U32 R8, R23, R9, RZ ;  /* 0x0000000917087227 */ /* 0x000fc800078e00ff */
[----:B0-----:R-:W-:Y:S02]  /*a750*/  IMAD.MOV.U32 R0, RZ, RZ, R5 ;  /* 0x000000ffff007224 */ /* 0x001fe400078e0005 */
[----:B------:R-:W-:Y:S01]  /*a760*/  IMAD.MOV R5, RZ, RZ, -R6 ;  /* 0x000000ffff057224 */ /* 0x000fe200078e0a06 */
[----:B------:R-:W-:Y:S01]  /*a770*/  LOP3.LUT R6, R19, 0x96, RZ, 0xfc, !PT ;  /* 0x0000009613067812 */ /* 0x000fe200078efcff */
[----:B------:R-:W-:Y:S01]  /*a780*/  @!P6 IMAD.MOV R0, RZ, RZ, -R0 ;  /* 0x000000ffff00e224 */ /* 0x000fe200078e0a00 */
[C---:B------:R-:W-:Y:S01]  /*a790*/  ISETP.GT.U32.AND P6, PT, R21.reuse, R3, PT ;  /* 0x000000031500720c */ /* 0x040fe20003fc4070 */
[----:B------:R-:W-:Y:S01]  /*a7a0*/  IMAD R5, R21, R5, R2 ;  /* 0x0000000515057224 */ /* 0x000fe200078e0202 */
[----:B------:R-:W-:Y:S01]  /*a7b0*/  LOP3.LUT R2, R19, 0x94, RZ, 0xfc, !PT ;  /* 0x0000009413027812 */ /* 0x000fe200078efcff */
[----:B------:R-:W-:Y:S01]  /*a7c0*/  @!P2 IMAD.IADD R4, R4, 0x1, -R21 ;  /* 0x000000010404a824 */ /* 0x000fe200078e0a15 */
[----:B------:R-:W-:Y:S01]  /*a7d0*/  IABS R12, R6 ;  /* 0x00000006000c7213 */ /* 0x000fe20000000000 */
[----:B------:R0:W-:Y:S01]  /*a7e0*/  STL [R1+0xfc], R0 ;  /* 0x0000fc0001007387 */ /* 0x0001e20000100800 */
[C---:B------:R-:W-:Y:S01]  /*a7f0*/  ISETP.GT.U32.AND P1, PT, R21.reuse, R5, PT ;  /* 0x000000051500720c */ /* 0x040fe20003f24070 */
[----:B------:R-:W-:Y:S01]  /*a800*/  IMAD.MOV R8, RZ, RZ, -R8 ;  /* 0x000000ffff087224 */ /* 0x000fe200078e0a08 */
[----:B------:R-:W-:Y:S01]  /*a810*/  IABS R11, R2 ;  /* 0x00000002000b7213 */ /* 0x000fe20000000000 */
[----:B------:R-:W-:Y:S01]  /*a820*/  IMAD.MOV.U32 R13, RZ, RZ, R4 ;  /* 0x000000ffff0d7224 */ /* 0x000fe200078e0004 */
[----:B------:R-:W-:Y:S01]  /*a830*/  ISETP.GE.AND P2, PT, R6, RZ, PT ;  /* 0x000000ff0600720c */ /* 0x000fe20003f46270 */
[----:B------:R-:W-:Y:S01]  /*a840*/  IMAD R9, R21, R8, R9 ;  /* 0x0000000815097224 */ /* 0x000fe200078e0209 */
[----:B------:R-:W-:Y:S01]  /*a850*/  LOP3.LUT R4, R19, 0x92, RZ, 0xfc, !PT ;  /* 0x0000009213047812 */ /* 0x000fe200078efcff */
[----:B------:R-:W-:-:S02]  /*a860*/  @!P6 IMAD.IADD R3, R3, 0x1, -R21 ;  /* 0x000000010303e824 */ /* 0x000fc400078e0a15 */
[----:B0-----:R-:W-:Y:S02]  /*a870*/  IMAD.MOV.U32 R0, RZ, RZ, R7 ;  /* 0x000000ffff007224 */ /* 0x001fe400078e0007 */
[----:B------:R-:W-:Y:S01]  /*a880*/  IMAD.HI.U32 R7, R23, R12, RZ ;  /* 0x0000000c17077227 */ /* 0x000fe200078e00ff */
[----:B------:R-:W-:-:S03]  /*a890*/  ISETP.GT.U32.AND P6, PT, R21, R3, PT ;  /* 0x000000031500720c */ /* 0x000fc60003fc4070 */
[----:B------:R-:W-:Y:S02]  /*a8a0*/  @!P1 IMAD.IADD R5, R5, 0x1, -R21 ;  /* 0x0000000105059824 */ /* 0x000fe400078e0a15 */
[----:B------:R-:W-:Y:S01]  /*a8b0*/  @!P4 IMAD.MOV R0, RZ, RZ, -R0 ;  /* 0x000000ffff00c224 */ /* 0x000fe200078e0a00 */
[----:B------:R-:W-:Y:S01]  /*a8c0*/  ISETP.GE.AND P4, PT, R10, RZ, PT ;  /* 0x000000ff0a00720c */ /* 0x000fe20003f86270 */
[----:B------:R-:W-:Y:S01]  /*a8d0*/  IMAD.HI.U32 R10, R23, R11, RZ ;  /* 0x0000000b170a7227 */ /* 0x000fe200078e00ff */
[----:B------:R-:W-:Y:S02]  /*a8e0*/  ISETP.GT.U32.AND P1, PT, R21, R5, PT ;  /* 0x000000051500720c */ /* 0x000fe40003f24070 */
[----:B------:R0:W-:Y:S01]  /*a8f0*/  STL [R1+0xf8], R0 ;  /* 0x0000f80001007387 */ /* 0x0001e20000100800 */
[----:B------:R-:W-:Y:S02]  /*a900*/  IMAD.MOV R7, RZ, RZ, -R7 ;  /* 0x000000ffff077224 */ /* 0x000fe400078e0a07 */
[----:B------:R-:W-:Y:S01]  /*a910*/  IMAD.MOV R6, RZ, RZ, -R10 ;  /* 0x000000ffff067224 */ /* 0x000fe200078e0a0a */
[----:B------:R-:W-:Y:S01]  /*a920*/  LOP3.LUT R10, R19, 0x90, RZ, 0xfc, !PT ;  /* 0x00000090130a7812 */ /* 0x000fe200078efcff */
[----:B------:R-:W-:Y:S01]  /*a930*/  IMAD R12, R21, R7, R12 ;  /* 0x00000007150c7224 */ /* 0x000fe200078e020c */
[----:B------:R-:W-:Y:S01]  /*a940*/  LOP3.LUT R7, R19, 0x8e, RZ, 0xfc, !PT ;  /* 0x0000008e13077812 */ /* 0x000fe200078efcff */
[----:B------:R-:W-:-:S02]  /*a950*/  IMAD R11, R21, R6, R11 ;  /* 0x00000006150b7224 */ /* 0x000fc400078e020b */
[----:B------:R-:W-:Y:S01]  /*a960*/  @!P3 IMAD.MOV R13, RZ, RZ, -R13 ;  /* 0x000000ffff0db224 */ /* 0x000fe200078e0a0d */
[----:B------:R-:W-:Y:S01]  /*a970*/  ISETP.GT.U32.AND P3, PT, R21, R12, PT ;  /* 0x0000000c1500720c */ /* 0x000fe20003f64070 */
[--C-:B------:R-:W-:Y:S01]  /*a980*/  @!P6 IMAD.IADD R3, R3, 0x1, -R21.reuse ;  /* 0x000000010303e824 */ /* 0x100fe200078e0a15 */
[----:B------:R-:W-:Y:S01]  /*a990*/  ISETP.GT.U32.AND P6, PT, R21, R9, PT ;  /* 0x000000091500720c */ /* 0x000fe20003fc4070 */
[----:B------:R-:W-:Y:S01]  /*a9a0*/  @!P1 IMAD.IADD R5, R5, 0x1, -R21 ;  /* 0x0000000105059824 */ /* 0x000fe200078e0a15 */
[----:B------:R-:W-:Y:S01]  /*a9b0*/  ISETP.GT.U32.AND P1, PT, R21, R11, PT ;  /* 0x0000000b1500720c */ /* 0x000fe20003f24070 */
[----:B0-----:R-:W-:Y:S01]  /*a9c0*/  IMAD.MOV.U32 R0, RZ, RZ, R3 ;  /* 0x000000ffff007224 */ /* 0x001fe200078e0003 */
[----:B------:R-:W-:Y:S01]  /*a9d0*/  STL [R1+0xe4], R13 ;  /* 0x0000e40d01007387 */ /* 0x000fe20000100800 */
[----:B------:R-:W-:Y:S02]  /*a9e0*/  IABS R3, R4 ;  /* 0x0000000400037213 */ /* 0x000fe40000000000 */
[----:B------:R-:W-:Y:S01]  /*a9f0*/  @!P5 IMAD.MOV R0, RZ, RZ, -R0 ;  /* 0x000000ffff00d224 */ /* 0x000fe200078e0a00 */
[----:B------:R-:W-:-:S02]  /*aa00*/  ISETP.GE.AND P5, PT, R2, RZ, PT ;  /* 0x000000ff0200720c */ /* 0x000fc40003fa6270 */
[----:B------:R-:W-:Y:S01]  /*aa10*/  IABS R2, R10 ;  /* 0x0000000a00027213 */ /* 0x000fe20000000000 */
[--C-:B------:R-:W-:Y:S01]  /*aa20*/  @!P3 IMAD.IADD R12, R12, 0x1, -R21.reuse ;  /* 0x000000010c0cb824 */ /* 0x100fe200078e0a15 */
[----:B------:R0:W-:Y:S01]  /*aa30*/  STL [R1+0xec], R0 ;  /* 0x0000ec0001007387 */ /* 0x0001e20000100800 */
[--C-:B------:R-:W-:Y:S01]  /*aa40*/  @!P6 IMAD.IADD R9, R9, 0x1, -R21.reuse ;  /* 0x000000010909e824 */ /* 0x100fe200078e0a15 */
[----:B------:R-:W-:Y:S01]  /*aa50*/  ISETP.GE.AND P6, PT, R4, RZ, PT ;  /* 0x000000ff0400720c */ /* 0x000fe20003fc6270 */
[----:B------:R-:W-:Y:S01]  /*aa60*/  @!P1 IMAD.IADD R11, R11, 0x1, -R21 ;  /* 0x000000010b0b9824 */ /* 0x000fe200078e0a15 */
[----:B------:R-:W-:Y:S01]  /*aa70*/  ISETP.GT.U32.AND P1, PT, R21, R12, PT ;  /* 0x0000000c1500720c */ /* 0x000fe20003f24070 */
[----:B------:R-:W-:Y:S01]  /*aa80*/  IMAD.HI.U32 R4, R23, R3, RZ ;  /* 0x0000000317047227 */ /* 0x000fe200078e00ff */
[----:B------:R-:W-:Y:S02]  /*aa90*/  ISETP.GT.U32.AND P3, PT, R21, R9, PT ;  /* 0x000000091500720c */ /* 0x000fe40003f64070 */
[----:B------:R-:W-:Y:S01]  /*aaa0*/  IABS R6, R7 ;  /* 0x0000000700067213 */ /* 0x000fe20000000000 */
[----:B------:R-:W-:-:S02]  /*aab0*/  IMAD.MOV R4, RZ, RZ, -R4 ;  /* 0x000000ffff047224 */ /* 0x000fc400078e0a04 */
[----:B0-----:R-:W-:Y:S02]  /*aac0*/  IMAD.MOV.U32 R0, RZ, RZ, R5 ;  /* 0x000000ffff007224 */ /* 0x001fe400078e0005 */
        /* <DEDUP_REMOVED lines=10> */
[----:B------:R-:W-:Y:S01]  /*ab70*/  @!P3 IMAD.IADD R9, R9, 0x1, -R21 ;  /* 0x000000010909b824 */ /* 0x000fe200078e0a15 */
[----:B------:R-:W-:Y:S01]  /*ab80*/  ISETP.GT.U32.AND P3, PT, R21, R3, PT ;  /* 0x000000031500720c */ /* 0x000fe20003f64070 */
[----:B------:R0:W-:Y:S01]  /*ab90*/  STL [R1+0x410], R0 ;  /* 0x0004100001007387 */ /* 0x0001e20000100800 */
[----:B------:R-:W-:Y:S01]  /*aba0*/  IABS R13, R4 ;  /* 0x00000004000d7213 */ /* 0x000fe20000000000 */
[----:B------:R-:W-:-:S04]  /*abb0*/  IMAD.HI.U32 R8, R23, R6, RZ ;  /* 0x0000000617087227 */ /* 0x000fc800078e00ff */
[--C-:B------:R-:W-:Y:S01]  /*abc0*/  @!P0 IMAD.IADD R11, R11, 0x1, -R21.reuse ;  /* 0x000000010b0b8824 */ /* 0x100fe200078e0a15 */
[----:B------:R-:W-:Y:S01]  /*abd0*/  ISETP.GE.AND P0, PT, R10, RZ, PT ;  /* 0x000000ff0a00720c */ /* 0x000fe20003f06270 */
[----:B------:R-:W-:Y:S01]  /*abe0*/  IMAD.MOV R8, RZ, RZ, -R8 ;  /* 0x000000ffff087224 */ /* 0x000fe200078e0a08 */
[----:B------:R-:W-:Y:S01]  /*abf0*/  IABS R10, R5 ;  /* 0x00000005000a7213 */ /* 0x000fe20000000000 */
[----:B------:R-:W-:Y:S02]  /*ac00*/  @!P1 IMAD.IADD R2, R2, 0x1, -R21 ;  /* 0x0000000102029824 */ /* 0x000fe400078e0a15 */
[----:B0-----:R-:W-:Y:S02]  /*ac10*/  IMAD.MOV.U32 R0, RZ, RZ, R9 ;  /* 0x000000ffff007224 */ /* 0x001fe400078e0009 */
[----:B------:R-:W-:Y:S01]  /*ac20*/  IMAD.MOV.U32 R9, RZ, RZ, R13 ;  /* 0x000000ffff097224 */ /* 0x000fe200078e000d */
[----:B------:R-:W-:Y:S01]  /*ac30*/  ISETP.GT.U32.AND P1, PT, R21, R2, PT ;  /* 0x000000021500720c */ /* 0x000fe20003f24070 */
[----:B------:R-:W-:Y:S01]  /*ac40*/  @!P3 IMAD.IADD R3, R3, 0x1, -R21 ;  /* 0x000000010303b824 */ /* 0x000fe200078e0a15 */
[----:B------:R-:W-:Y:S01]  /*ac50*/  ISETP.GE.AND P3, PT, R7, RZ, PT ;  /* 0x000000ff0700720c */ /* 0x000fe20003f66270 */
[----:B------:R-:W-:-:S02]  /*ac60*/  IMAD.MOV.U32 R7, RZ, RZ, R10 ;  /* 0x000000ffff077224 */ /* 0x000fc400078e000a */
[----:B------:R-:W-:-:S04]  /*ac70*/  IMAD.HI.U32 R10, R23, R9, RZ ;  /* 0x00000009170a7227 */ /* 0x000fc800078e00ff */
[----:B------:R-:W-:Y:S02]  /*ac80*/  IMAD.MOV R10, RZ, RZ, -R10 ;  /* 0x000000ffff0a7224 */ /* 0x000fe400078e0a0a */
[C---:B------:R-:W-:Y:S02]  /*ac90*/  IMAD R6, R21.reuse, R8, R6 ;  /* 0x0000000815067224 */ /* 0x040fe400078e0206 */
[----:B------:R-:W-:Y:S01]  /*aca0*/  @!P4 IMAD.MOV R0, RZ, RZ, -R0 ;  /* 0x000000ffff00c224 */ /* 0x000fe200078e0a00 */
[C---:B------:R-:W-:Y:S01]  /*acb0*/  ISETP.GT.U32.AND P4, PT, R21.reuse, R3, PT ;  /* 0x000000031500720c */ /* 0x040fe20003f84070 */
[----:B------:R-:W-:Y:S01]  /*acc0*/  IMAD R9, R21, R10, R9 ;  /* 0x0000000a15097224 */ /* 0x000fe200078e0209 */
[----:B------:R-:W-:Y:S01]  /*acd0*/  LOP3.LUT R10, R19, 0x86, RZ, 0xfc, !PT ;  /* 0x00000086130a7812 */ /* 0x000fe200078efcff */
[----:B------:R-:W-:Y:S01]  /*ace0*/  @!P2 IMAD.MOV R12, RZ, RZ, -R12 ;  /* 0x000000ffff0ca224 */ /* 0x000fe200078e0a0c */
[C---:B------:R-:W-:Y:S01]  /*acf0*/  ISETP.GT.U32.AND P2, PT, R21.reuse, R6, PT ;  /* 0x000000061500720c */ /* 0x040fe20003f44070 */
[----:B------:R-:W-:Y:S01]  /*ad00*/  @!P1 IMAD.IADD R2, R2, 0x1, -R21 ;  /* 0x0000000102029824 */ /* 0x000fe200078e0a15 */
[----:B------:R-:W-:Y:S01]  /*ad10*/  ISETP.GT.U32.AND P1, PT, R21, R9, PT ;  /* 0x000000091500720c */ /* 0x000fe20003f24070 */
[----:B------:R0:W-:Y:S01]  /*ad20*/  STL [R1+0xe8], R0 ;  /* 0x0000e80001007387 */ /* 0x0001e20000100800 */
[----:B------:R-:W-:-:S03]  /*ad30*/  IMAD.HI.U32 R8, R23, R7, RZ ;  /* 0x0000000717087227 */ /* 0x000fc600078e00ff */
[----:B------:R1:W-:Y:S01]  /*ad40*/  STL [R1+0xd4], R12 ;  /* 0x0000d40c01007387 */ /* 0x0003e20000100800 */
[----:B------:R-:W-:Y:S02]  /*ad50*/  IMAD.MOV R8, RZ, RZ, -R8 ;  /* 0x000000ffff087224 */ /* 0x000fe400078e0a08 */
[----:B------:R-:W-:Y:S01]  /*ad60*/  @!P4 IMAD.IADD R3, R3, 0x1, -R21 ;  /* 0x000000010303c824 */ /* 0x000fe200078e0a15 */
[----:B------:R-:W-:Y:S01]  /*ad70*/  ISETP.GE.AND P4, PT, R5, RZ, PT ;  /* 0x000000ff0500720c */ /* 0x000fe20003f86270 */
[----:B------:R-:W-:Y:S01]  /*ad80*/  IMAD R7, R21, R8, R7 ;  /* 0x0000000815077224 */ /* 0x000fe200078e0207 */
[----:B------:R-:W-:Y:S01]  /*ad90*/  IABS R5, R10 ;  /* 0x0000000a00057213 */ /* 0x000fe20000000000 */
[----:B0-----:R-:W-:Y:S01]  /*ada0*/  IMAD.MOV.U32 R0, RZ, RZ, R11 ;  /* 0x000000ffff007224 */ /* 0x001fe200078e000b */
[----:B------:R-:W-:Y:S01]  /*adb0*/  LOP3.LUT R11, R19, 0x88, RZ, 0xfc, !PT ;  /* 0x00000088130b7812 */ /* 0x000fe200078efcff */
[--C-:B------:R-:W-:Y:S02]  /*adc0*/  @!P2 IMAD.IADD R6, R6, 0x1, -R21.reuse ;  /* 0x000000010606a824 */ /* 0x100fe400078e0a15 */
[----:B------:R-:W-:Y:S01]  /*add0*/  @!P5 IMAD.MOV R0, RZ, RZ, -R0 ;  /* 0x000000ffff00d224 */ /* 0x000fe200078e0a00 */
[----:B------:R-:W-:Y:S01]  /*ade0*/  IABS R8, R11 ;  /* 0x0000000b00087213 */ /* 0x000fe20000000000 */
[----:B------:R-:W-:Y:S01]  /*adf0*/  @!P1 IMAD.IADD R9, R9, 0x1, -R21 ;  /* 0x0000000109099824 */ /* 0x000fe200078e0a15 */
[----:B------:R-:W-:-:S02]  /*ae00*/  ISETP.GT.U32.AND P2, PT, R21, R6, PT ;  /* 0x000000061500720c */ /* 0x000fc40003f44070 */
[----:B------:R0:W-:Y:S01]  /*ae10*/  STL [R1+0xd8], R0 ;  /* 0x0000d80001007387 */ /* 0x0001e20000100800 */
[----:B------:R-:W-:Y:S02]  /*ae20*/  ISETP.GE.AND P5, PT, R4, RZ, PT ;  /* 0x000000ff0400720c */ /* 0x000fe40003fa6270 */
[----:B------:R-:W-:Y:S02]  /*ae30*/  ISETP.GT.U32.AND P1, PT, R21, R9, PT ;  /* 0x000000091500720c */ /* 0x000fe40003f24070 */
[----:B------:R-:W-:-:S04]  /*ae40*/  LOP3.LUT R4, R19, 0x84, RZ, 0xfc, !PT ;  /* 0x0000008413047812 */ /* 0x000fc800078efcff */
[----:B-1----:R-:W-:Y:S01]  /*ae50*/  IABS R12, R4 ;  /* 0x00000004000c7213 */ /* 0x002fe20000000000 */
[----:B0-----:R-:W-:Y:S02]  /*ae60*/  IMAD.MOV.U32 R0, RZ, RZ, R3 ;  /* 0x000000ffff007224 */ /* 0x001fe400078e0003 */
[----:B------:R-:W-:-:S04]  /*ae70*/  IMAD.HI.U32 R3, R23, R8, RZ ;  /* 0x0000000817037227 */ /* 0x000fc800078e00ff */
[----:B------:R-:W-:Y:S01]  /*ae80*/  @!P6 IMAD.MOV R0, RZ, RZ, -R0 ;  /* 0x000000ffff00e224 */ /* 0x000fe200078e0a00 */
[C---:B------:R-:W-:Y:S01]  /*ae90*/  ISETP.GT.U32.AND P6, PT, R21.reuse, R7, PT ;  /* 0x000000071500720c */ /* 0x040fe20003fc4070 */
[----:B------:R-:W-:Y:S02]  /*aea0*/  IMAD.MOV R3, RZ, RZ, -R3 ;  /* 0x000000ffff037224 */ /* 0x000fe400078e0a03 */
[--C-:B------:R-:W-:Y:S01]  /*aeb0*/  @!P2 IMAD.IADD R6, R6, 0x1, -R21.reuse ;  /* 0x000000010606a824 */ /* 0x100fe200078e0a15 */
[----:B------:R0:W-:Y:S01]  /*aec0*/  STL [R1+0xdc], R0 ;  /* 0x0000dc0001007387 */ /* 0x0001e20000100800 */
[----:B------:R-:W-:Y:S01]  /*aed0*/  IMAD R8, R21, R3, R8 ;  /* 0x0000000315087224 */ /* 0x000fe200078e0208 */
[----:B------:R-:W-:Y:S01]  /*aee0*/  ISETP.GE.AND P2, PT, R10, RZ, PT ;  /* 0x000000ff0a00720c */ /* 0x000fe20003f46270 */
[----:B------:R-:W-:Y:S02]  /*aef0*/  @!P1 IMAD.IADD R9, R9, 0x1, -R21 ;  /* 0x0000000109099824 */ /* 0x000fe400078e0a15 */
[----:B------:R-:W-:Y:S01]  /*af00*/  IMAD.MOV.U32 R13, RZ, RZ, R6 ;  /* 0x000000ffff0d7224 */ /* 0x000fe200078e0006 */
[----:B------:R-:W-:Y:S01]  /*af10*/  ISETP.GT.U32.AND P1, PT, R21, R8, PT ;  /* 0x000000081500720c */ /* 0x000fe20003f24070 */
[----:B------:R-:W-:-:S04]  /*af20*/  IMAD.HI.U32 R3, R23, R12, RZ ;  /* 0x0000000c17037227 */ /* 0x000fc800078e00ff */
[----:B0-----:R-:W-:Y:S02]  /*af30*/  IMAD.MOV.U32 R0, RZ, RZ, R2 ;  /* 0x000000ffff007224 */ /* 0x001fe400078e0002 */
[----:B------:R-:W-:-:S04]  /*af40*/  IMAD.HI.U32 R2, R23, R5, RZ ;  /* 0x0000000517027227 */ /* 0x000fc800078e00ff */
[----:B------:R-:W-:Y:S02]  /*af50*/  IMAD.MOV R2, RZ, RZ, -R2 ;  /* 0x000000ffff027224 */ /* 0x000fe400078e0a02 */
[----:B------:R-:W-:Y:S02]  /*af60*/  @!P6 IMAD.IADD R7, R7, 0x1, -R21 ;  /* 0x000000010707e824 */ /* 0x000fe400078e0a15 */
[----:B------:R-:W-:Y:S01]  /*af70*/  IMAD R5, R21, R2, R5 ;  /* 0x0000000215057224 */ /* 0x000fe200078e0205 */
[----:B------:R-:W-:Y:S01]  /*af80*/  LOP3.LUT R2, R19, 0x82, RZ, 0xfc, !PT ;  /* 0x0000008213027812 */ /* 0x000fe200078efcff */
[----:B------:R-:W-:Y:S01]  /*af90*/  @!P3 IMAD.MOV R13, RZ, RZ, -R13 ;  /* 0x000000ffff0db224 */ /* 0x000fe200078e0a0d */
[C---:B------:R-:W-:Y:S01]  /*afa0*/  ISETP.GT.U32.AND P6, PT, R21.reuse, R7, PT ;  /* 0x000000071500720c */ /* 0x040fe20003fc4070 */
[----:B------:R-:W-:Y:S01]  /*afb0*/  @!P1 IMAD.IADD R8, R8, 0x1, -R21 ;  /* 0x0000000108089824 */ /* 0x000fe200078e0a15 */
[C---:B------:R-:W-:Y:S01]  /*afc0*/  ISETP.GT.U32.AND P3, PT, R21.reuse, R5, PT ;  /* 0x000000051500720c */ /* 0x040fe20003f64070 */
[----:B------:R-:W-:Y:S01]  /*afd0*/  @!P0 IMAD.MOV R0, RZ, RZ, -R0 ;  /* 0x000000ffff008224 */ /* 0x000fe200078e0a00 */
[----:B------:R-:W-:Y:S01]  /*afe0*/  IABS R6, R2 ;  /* 0x0000000200067213 */ /* 0x000fe20000000000 */
[----:B------:R-:W-:Y:S01]  /*aff0*/  IMAD.MOV R3, RZ, RZ, -R3 ;  /* 0x000000ffff037224 */ /* 0x000fe200078e0a03 */
[----:B------:R-:W-:-:S02]  /*b000*/  ISETP.GT.U32.AND P1, PT, R21, R8, PT ;  /* 0x000000081500720c */ /* 0x000fc40003f24070 */
[----:B------:R0:W-:Y:S01]  /*b010*/  STL [R1+0x404], R0 ;  /* 0x0004040001007387 */ /* 0x0001e20000100800 */
[----:B------:R-:W-:Y:S01]  /*b020*/  IMAD R12, R21, R3, R12 ;  /* 0x00000003150c7224 */ /* 0x000fe200078e020c */
[----:B------:R-:W-:Y:S02]  /*b030*/  LOP3.LUT R3, R19, 0x80, RZ, 0xfc, !PT ;  /* 0x0000008013037812 */ /* 0x000fe400078efcff */
[----:B------:R-:W-:Y:S01]  /*b040*/  ISETP.GE.AND P0, PT, R11, RZ, PT ;  /* 0x000000ff0b00720c */ /* 0x000fe20003f06270 */
[--C-:B------:R-:W-:Y:S01]  /*b050*/  @!P6 IMAD.IADD R7, R7, 0x1, -R21.reuse ;  /* 0x000000010707e824 */ /* 0x100fe200078e0a15 */
[----:B------:R-:W-:Y:S01]  /*b060*/  ISETP.GE.AND P6, PT, R2, RZ, PT ;  /* 0x000000ff0200720c */ /* 0x000fe20003fc6270 */
[----:B------:R-:W-:Y:S01]  /*b070*/  @!P3 IMAD.IADD R5, R5, 0x1, -R21 ;  /* 0x000000010505b824 */ /* 0x000fe200078e0a15 */
[----:B------:R-:W-:Y:S01]  /*b080*/  IABS R10, R3 ;  /* 0x00000003000a7213 */ /* 0x000fe20000000000 */
[----:B------:R-:W-:Y:S01]  /*b090*/  IMAD.MOV.U32 R2, RZ, RZ, R6 ;  /* 0x000000ffff027224 */ /* 0x000fe200078e0006 */
[----:B------:R1:W-:Y:S01]  /*b0a0*/  STL [R1+0x3d8], R13 ;  /* 0x0003d80d01007387 */ /* 0x0003e20000100800 */
[----:B0-----:R-:W-:Y:S01]  /*b0b0*/  IMAD.MOV.U32 R0, RZ, RZ, R9 ;  /* 0x000000ffff007224 */ /* 0x001fe200078e0009 */
[----:B------:R-:W-:Y:S01]  /*b0c0*/  ISETP.GT.U32.AND P3, PT, R21, R5, PT ;  /* 0x000000051500720c */ /* 0x000fe20003f64070 */
[----:B------:R-:W-:-:S04]  /*b0d0*/  IMAD.HI.U32 R9, R23, R2, RZ ;  /* 0x0000000217097227 */ /* 0x000fc800078e00ff */
[----:B------:R-:W-:Y:S01]  /*b0e0*/  @!P5 IMAD.MOV R0, RZ, RZ, -R0 ;  /* 0x000000ffff00d224 */ /* 0x000fe200078e0a00 */
[----:B------:R-:W-:Y:S01]  /*b0f0*/  ISETP.GE.AND P5, PT, R4, RZ, PT ;  /* 0x000000ff0400720c */ /* 0x000fe20003fa6270 */
[----:B------:R-:W-:Y:S01]  /*b100*/  IMAD.MOV R9, RZ, RZ, -R9 ;  /* 0x000000ffff097224 */ /* 0x000fe200078e0a09 */
[----:B------:R-:W-:Y:S01]  /*b110*/  LOP3.LUT R4, R19, 0x7e, RZ, 0xfc, !PT ;  /* 0x0000007e13047812 */ /* 0x000fe200078efcff */
[----:B------:R-:W-:Y:S01]  /*b120*/  @!P1 IMAD.IADD R8, R8, 0x1, -R21 ;  /* 0x0000000108089824 */ /* 0x000fe200078e0a15 */
[C---:B------:R-:W-:Y:S01]  /*b130*/  ISETP.GT.U32.AND P1, PT, R21.reuse, R12, PT ;  /* 0x0000000c1500720c */ /* 0x040fe20003f24070 */
[----:B------:R-:W-:Y:S01]  /*b140*/  IMAD R2, R21, R9, R2 ;  /* 0x0000000915027224 */ /* 0x000fe200078e0202 */
[----:B------:R-:W-:Y:S01]  /*b150*/  IABS R6, R4 ;  /* 0x0000000400067213 */ /* 0x000fe20000000000 */
[----:B------:R-:W-:Y:S01]  /*b160*/  IMAD.HI.U32 R14, R23, R10, RZ ;  /* 0x0000000a170e7227 */ /* 0x000fe200078e00ff */
[----:B------:R0:W-:Y:S01]  /*b170*/  STL [R1+0x3e0], R0 ;  /* 0x0003e00001007387 */ /* 0x0001e20000100800 */
[----:B------:R-:W-:-:S02]  /*b180*/  IABS R9, R16 ;  /* 0x0000001000097213 */ /* 0x000fc40000000000 */
[----:B------:R-:W-:Y:S01]  /*b190*/  @!P3 IMAD.IADD R5, R5, 0x1, -R21 ;  /* 0x000000010505b824 */ /* 0x000fe200078e0a15 */
[----:B------:R-:W-:Y:S01]  /*b1a0*/  ISETP.GT.U32.AND P3, PT, R21, R2, PT ;  /* 0x000000021500720c */ /* 0x000fe20003f64070 */
[----:B------:R-:W-:Y:S01]  /*b1b0*/  IMAD.MOV R14, RZ, RZ, -R14 ;  /* 0x000000ffff0e7224 */ /* 0x000fe200078e0a0e */
[----:B-1----:R-:W-:Y:S01]  /*b1c0*/  LOP3.LUT R13, R19, 0x7a, RZ, 0xfc, !PT ;  /* 0x0000007a130d7812 */ /* 0x002fe200078efcff */
[----:B------:R-:W-:-:S03]  /*b1d0*/  IMAD.HI.U32 R11, R23, R6, RZ ;  /* 0x00000006170b7227 */ /* 0x000fc600078e00ff */
[----:B------:R-:W-:Y:S01]  /*b1e0*/  IABS R15, R13 ;  /* 0x0000000d000f7213 */ /* 0x000fe20000000000 */
[----:B------:R-:W-:Y:S01]  /*b1f0*/  IMAD R10, R21, R14, R10 ;  /* 0x0000000e150a7224 */ /* 0x000fe200078e020a */
[----:B------:R-:W-:Y:S01]  /*b200*/  LOP3.LUT R14, R19, 0x78, RZ, 0xfc, !PT ;  /* 0x00000078130e7812 */ /* 0x000fe200078efcff */
[----:B------:R-:W-:Y:S02]  /*b210*/  IMAD.MOV R11, RZ, RZ, -R11 ;  /* 0x000000ffff0b7224 */ /* 0x000fe400078e0a0b */
[----:B------:R-:W-:Y:S01]  /*b220*/  @!P1 IMAD.IADD R12, R12, 0x1, -R21 ;  /* 0x000000010c0c9824 */ /* 0x000fe200078e0a15 */
[C---:B------:R-:W-:Y:S01]  /*b230*/  ISETP.GT.U32.AND P1, PT, R21.reuse, R10, PT ;  /* 0x0000000a1500720c */ /* 0x040fe20003f24070 */
[----:B------:R-:W-:Y:S01]  /*b240*/  IMAD R6, R21, R11, R6 ;  /* 0x0000000b15067224 */ /* 0x000fe200078e0206 */
[----:B------:R-:W-:Y:S01]  /*b250*/  IABS R18, R14 ;  /* 0x0000000e00127213 */ /* 0x000fe20000000000 */
[----:B0-----:R-:W-:Y:S01]  /*b260*/  IMAD.MOV.U32 R0, RZ, RZ, R7 ;  /* 0x000000ffff007224 */ /* 0x001fe200078e0007 */
[----:B------:R-:W-:Y:S01]  /*b270*/  LOP3.LUT R11, R19, 0x76, RZ, 0xfc, !PT ;  /* 0x00000076130b7812 */ /* 0x000fe200078efcff */
[----:B------:R-:W-:Y:S01]  /*b280*/  @!P3 IMAD.IADD R2, R2, 0x1, -R21 ;  /* 0x000000010202b824 */ /* 0x000fe200078e0a15 */
[----:B------:R-:W-:Y:S01]  /*b290*/  ISETP.GT.U32.AND P3, PT, R21, R6, PT ;  /* 0x000000061500720c */ /* 0x000fe20003f64070 */
[----:B------:R-:W-:Y:S01]  /*b2a0*/  @!P4 IMAD.MOV R0, RZ, RZ, -R0 ;  /* 0x000000ffff00c224 */ /* 0x000fe200078e0a00 */
[----:B------:R-:W-:Y:S01]  /*b2b0*/  IABS R7, R11 ;  /* 0x0000000b00077213 */ /* 0x000fe20000000000 */
[----:B------:R-:W-:Y:S01]  /*b2c0*/  IMAD.HI.U32 R17, R23, R9, RZ ;  /* 0x0000000917117227 */ /* 0x000fe200078e00ff */
[----:B------:R-:W-:-:S02]  /*b2d0*/  ISETP.GT.U32.AND P4, PT, R21, R2, PT ;  /* 0x000000021500720c */ /* 0x000fc40003f84070 */
[----:B------:R0:W-:Y:S01]  /*b2e0*/  STL [R1+0xc8], R0 ;  /* 0x0000c80001007387 */ /* 0x0001e20000100800 */
[----:B------:R-:W-:Y:S01]  /*b2f0*/  @!P1 IMAD.IADD R10, R10, 0x1, -R21 ;  /* 0x000000010a0a9824 */ /* 0x000fe200078e0a15 */
[----:B------:R-:W-:Y:S01]  /*b300*/  ISETP.GT.U32.AND P1, PT, R21, R12, PT ;  /* 0x0000000c1500720c */ /* 0x000fe20003f24070 */
[----:B------:R-:W-:Y:S02]  /*b310*/  IMAD.MOV R17, RZ, RZ, -R17 ;  /* 0x000000ffff117224 */ /* 0x000fe400078e0a11 */
[----:B------:R-:W-:-:S04]  /*b320*/  IMAD.HI.U32 R20, R23, R15, RZ ;  /* 0x0000000f17147227 */ /* 0x000fc800078e00ff */
[C---:B------:R-:W-:Y:S02]  /*b330*/  IMAD R9, R21.reuse, R17, R9 ;  /* 0x0000001115097224 */ /* 0x040fe400078e0209 */
        /* <DEDUP_REMOVED lines=8> */
[--C-:B------:R-:W-:Y:S02]  /*b3c0*/  @!P1 IMAD.IADD R12, R12, 0x1, -R21.reuse ;  /* 0x000000010c0c9824 */ /* 0x100fe400078e0a15 */
[----:B------:R-:W-:Y:S02]  /*b3d0*/  IMAD R18, R21, R17, R18 ;  /* 0x0000001115127224 */ /* 0x000fe400078e0212 */
[--C-:B------:R-:W-:Y:S01]  /*b3e0*/  @!P4 IMAD.IADD R2, R2, 0x1, -R21.reuse ;  /* 0x000000010202c824 */ /* 0x100fe200078e0a15 */
[----:B------:R-:W-:Y:S01]  /*b3f0*/  ISETP.GE.AND P4, PT, R3, RZ, PT ;  /* 0x000000ff0300720c */ /* 0x000fe20003f86270 */
[----:B------:R-:W-:Y:S01]  /*b400*/  @!P0 IMAD.IADD R10, R10, 0x1, -R21 ;  /* 0x000000010a0a8824 */ /* 0x000fe200078e0a15 */
[----:B------:R-:W-:Y:S01]  /*b410*/  ISETP.GT.U32.AND P0, PT, R21, R18, PT ;  /* 0x000000121500720c */ /* 0x000fe20003f04070 */
[----:B0-----:R-:W-:Y:S01]  /*b420*/  IMAD.MOV.U32 R0, RZ, RZ, R5 ;  /* 0x000000ffff007224 */ /* 0x001fe200078e0005 */
[C---:B------:R-:W-:Y:S01]  /*b430*/  LOP3.LUT R5, R19.reuse, 0x74, RZ, 0xfc, !PT ;  /* 0x0000007413057812 */ /* 0x040fe200078efcff */
[----:B------:R-:W-:Y:S01]  /*b440*/  IMAD.MOV.U32 R17, RZ, RZ, R12 ;  /* 0x000000ffff117224 */ /* 0x000fe200078e000c */
[----:B------:R-:W-:Y:S01]  /*b450*/  LOP3.LUT R12, R19, 0x70, RZ, 0xfc, !PT ;  /* 0x00000070130c7812 */ /* 0x000fe200078efcff */
[----:B------:R-:W-:Y:S01]  /*b460*/  @!P2 IMAD.MOV R0, RZ, RZ, -R0 ;  /* 0x000000ffff00a224 */ /* 0x000fe200078e0a00 */
[----:B------:R-:W-:Y:S01]  /*b470*/  ISETP.GT.U32.AND P2, PT, R21, R9, PT ;  /* 0x000000091500720c */ /* 0x000fe20003f44070 */
[----:B------:R-:W-:Y:S01]  /*b480*/  @!P3 IMAD.IADD R6, R6, 0x1, -R21 ;  /* 0x000000010606b824 */ /* 0x000fe200078e0a15 */
[----:B------:R-:W-:Y:S01]  /*b490*/  ISETP.GE.AND P3, PT, R4, RZ, PT ;  /* 0x000000ff0400720c */ /* 0x000fe20003f66270 */
[----:B------:R-:W-:Y:S01]  /*b4a0*/  IMAD.HI.U32 R3, R23, R7, RZ ;  /* 0x0000000717037227 */ /* 0x000fe200078e00ff */
[----:B------:R0:W-:Y:S01]  /*b4b0*/  STL [R1+0xbc], R0 ;  /* 0x0000bc0001007387 */ /* 0x0001e20000100800 */
[----:B------:R-:W-:-:S02]  /*b4c0*/  IABS R4, R5 ;  /* 0x0000000500047213 */ /* 0x000fc40000000000 */
[----:B------:R-:W-:Y:S02]  /*b4d0*/  @!P5 IMAD.MOV R17, RZ, RZ, -R17 ;  /* 0x000000ffff11d224 */ /* 0x000fe400078e0a11 */
[----:B------:R-:W-:Y:S02]  /*b4e0*/  IMAD.MOV R3, RZ, RZ, -R3 ;  /* 0x000000ffff037224 */ /* 0x000fe400078e0a03 */
[----:B------:R-:W-:Y:S01]  /*b4f0*/  @!P0 IMAD.IADD R18, R18, 0x1, -R21 ;  /* 0x0000000112128824 */ /* 0x000fe200078e0a15 */
[----:B------:R-:W-:Y:S01]  /*b500*/  STL [R1+0xb8], R17 ;  /* 0x0000b81101007387 */ /* 0x000fe20000100800 */
[----:B------:R-:W-:Y:S01]  /*b510*/  IMAD R3, R21, R3, R7 ;  /* 0x0000000315037224 */ /* 0x000fe200078e0207 */
[----:B------:R-:W-:Y:S01]  /*b520*/  LOP3.LUT R7, R19, 0x72, RZ, 0xfc, !PT ;  /* 0x0000007213077812 */ /* 0x000fe200078efcff */
[----:B0-----:R-:W-:Y:S01]  /*b530*/  IMAD.MOV.U32 R0, RZ, RZ, R2 ;  /* 0x000000ffff007224 */ /* 0x001fe200078e0002 */
[----:B------:R-:W-:Y:S01]  /*b540*/  ISETP.GT.U32.AND P5, PT, R21, R18, PT ;  /* 0x000000121500720c */ /* 0x000fe20003fa4070 */
[----:B------:R-:W-:-:S02]  /*b550*/  IMAD.MOV.U32 R2, RZ, RZ, R10 ;  /* 0x000000ffff027224 */ /* 0x000fc400078e000a */
[----:B------:R-:W-:Y:S02]  /*b560*/  @!P6 IMAD.MOV R0, RZ, RZ, -R0 ;  /* 0x000000ffff00e224 */ /* 0x000fe400078e0a00 */
[----:B------:R-:W-:Y:S01]  /*b570*/  @!P2 IMAD.IADD R9, R9, 0x1, -R21 ;  /* 0x000000010909a824 */ /* 0x000fe200078e0a15 */
[----:B------:R-:W-:Y:S01]  /*b580*/  ISETP.GE.AND P2, PT, R16, RZ, PT ;  /* 0x000000ff1000720c */ /* 0x000fe20003f46270 */
[----:B------:R-:W-:Y:S01]  /*b590*/  IMAD.HI.U32 R8, R23, R4, RZ ;  /* 0x0000000417087227 */ /* 0x000fe200078e00ff */
[----:B------:R0:W-:Y:S02]  /*b5a0*/  STL [R1+0xb4], R0 ;  /* 0x0000b40001007387 */ /* 0x0001e40000100800 */
[----:B------:R-:W-:Y:S01]  /*b5b0*/  ISETP.GT.U32.AND P0, PT, R21, R9, PT ;  /* 0x000000091500720c */ /* 0x000fe20003f04070 */
[----:B------:R-:W-:Y:S01]  /*b5c0*/  @!P4 IMAD.MOV R2, RZ, RZ, -R2 ;  /* 0x000000ffff02c224 */ /* 0x000fe200078e0a02 */
[----:B------:R-:W-:Y:S01]  /*b5d0*/  ISETP.GE.AND P4, PT, R14, RZ, PT ;  /* 0x000000ff0e00720c */ /* 0x000fe20003f86270 */
[----:B------:R-:W-:-:S02]  /*b5e0*/  IMAD.MOV R8, RZ, RZ, -R8 ;  /* 0x000000ffff087224 */ /* 0x000fc400078e0a08 */
[----:B------:R-:W-:Y:S01]  /*b5f0*/  IMAD.MOV R20, RZ, RZ, -R20 ;  /* 0x000000ffff147224 */ /* 0x000fe200078e0a14 */
[----:B------:R1:W-:Y:S01]  /*b600*/  STL [R1+0xb0], R2 ;  /* 0x0000b00201007387 */ /* 0x0003e20000100800 */
[----:B------:R-:W-:Y:S02]  /*b610*/  @!P5 IMAD.IADD R18, R18, 0x1, -R21 ;  /* 0x000000011212d824 */ /* 0x000fe400078e0a15 */
[----:B0-----:R-:W-:Y:S01]  /*b620*/  IMAD.MOV.U32 R0, RZ, RZ, R6 ;  /* 0x000000ffff007224 */ /* 0x001fe200078e0006 */
[----:B------:R-:W-:Y:S01]  /*b630*/  IABS R6, R7 ;  /* 0x0000000700067213 */ /* 0x000fe20000000000 */
[C---:B------:R-:W-:Y:S02]  /*b640*/  IMAD R15, R21.reuse, R20, R15 ;  /* 0x00000014150f7224 */ /* 0x040fe400078e020f */
[----:B------:R-:W-:Y:S01]  /*b650*/  @!P3 IMAD.MOV R0, RZ, RZ, -R0 ;  /* 0x000000ffff00b224 */ /* 0x000fe200078e0a00 */
[----:B------:R-:W-:Y:S01]  /*b660*/  ISETP.GT.U32.AND P3, PT, R21, R3, PT ;  /* 0x000000031500720c */ /* 0x000fe20003f64070 */
[----:B------:R-:W-:Y:S01]  /*b670*/  @!P0 IMAD.IADD R9, R9, 0x1, -R21 ;  /* 0x0000000109098824 */ /* 0x000fe200078e0a15 */
[C---:B------:R-:W-:Y:S01]  /*b680*/  ISETP.GT.U32.AND P1, PT, R21.reuse, R15, PT ;  /* 0x0000000f1500720c */ /* 0x040fe20003f24070 */
[----:B-1----:R-:W-:Y:S01]  /*b690*/  IMAD R2, R21, R8, R4 ;  /* 0x0000000815027224 */ /* 0x002fe200078e0204 */
[----:B------:R0:W-:Y:S01]  /*b6a0*/  STL [R1+0xac], R0 ;  /* 0x0000ac0001007387 */ /* 0x0001e20000100800 */
[----:B------:R-:W-:Y:S01]  /*b6b0*/  IMAD.HI.U32 R4, R23, R6, RZ ;  /* 0x0000000617047227 */ /* 0x000fe200078e00ff */
[----:B------:R-:W-:-:S02]  /*b6c0*/  LOP3.LUT R8, R19, 0x6e, RZ, 0xfc, !PT ;  /* 0x0000006e13087812 */ /* 0x000fc400078efcff */
[----:B------:R-:W-:Y:S01]  /*b6d0*/  ISETP.GT.U32.AND P5, PT, R21, R2, PT ;  /* 0x000000021500720c */ /* 0x000fe20003fa4070 */
[----:B------:R-:W-:Y:S01]  /*b6e0*/  IMAD.MOV R4, RZ, RZ, -R4 ;  /* 0x000000ffff047224 */ /* 0x000fe200078e0a04 */
[----:B------:R-:W-:Y:S02]  /*b6f0*/  IABS R14, R8 ;  /* 0x00000008000e7213 */ /* 0x000fe40000000000 */
[----:B------:R-:W-:Y:S01]  /*b700*/  ISETP.GE.AND P0, PT, R11, RZ, PT ;  /* 0x000000ff0b00720c */ /* 0x000fe20003f06270 */
[----:B------:R-:W-:Y:S01]  /*b710*/  @!P3 IMAD.IADD R3, R3, 0x1, -R21 ;  /* 0x000000010303b824 */ /* 0x000fe200078e0a15 */
[C---:B------:R-:W-:Y:S01]  /*b720*/  LOP3.LUT R11, R19.reuse, 0x6c, RZ, 0xfc, !PT ;  /* 0x0000006c130b7812 */ /* 0x040fe200078efcff */
[----:B0-----:R-:W-:Y:S01]  /*b730*/  IMAD.MOV.U32 R0, RZ, RZ, R9 ;  /* 0x000000ffff007224 */ /* 0x001fe200078e0009 */
[----:B------:R-:W-:Y:S01]  /*b740*/  LOP3.LUT R9, R19, 0x6a, RZ, 0xfc, !PT ;  /* 0x0000006a13097812 */ /* 0x000fe200078efcff */
[--C-:B------:R-:W-:Y:S01]  /*b750*/  @!P1 IMAD.IADD R15, R15, 0x1, -R21.reuse ;  /* 0x000000010f0f9824 */ /* 0x100fe200078e0a15 */
[----:B------:R-:W-:Y:S01]  /*b760*/  ISETP.GT.U32.AND P3, PT, R21, R3, PT ;  /* 0x000000031500720c */ /* 0x000fe20003f64070 */
[----:B------:R-:W-:Y:S01]  /*b770*/  @!P2 IMAD.MOV R0, RZ, RZ, -R0 ;  /* 0x000000ffff00a224 */ /* 0x000fe200078e0a00 */
[----:B------:R-:W-:Y:S01]  /*b780*/  ISETP.GE.AND P2, PT, R7, RZ, PT ;  /* 0x000000ff0700720c */ /* 0x000fe20003f46270 */
[----:B------:R-:W-:Y:S01]  /*b790*/  @!P5 IMAD.IADD R2, R2, 0x1, -R21 ;  /* 0x000000010202d824 */ /* 0x000fe200078e0a15 */
[----:B------:R-:W-:Y:S01]  /*b7a0*/  IABS R7, R12 ;  /* 0x0000000c00077213 */ /* 0x000fe20000000000 */
[C---:B------:R-:W-:Y:S01]  /*b7b0*/  IMAD R4, R21.reuse, R4, R6 ;  /* 0x0000000415047224 */ /* 0x040fe200078e0206 */
[C---:B------:R-:W-:Y:S01]  /*b7c0*/  ISETP.GT.U32.AND P6, PT, R21.reuse, R15, PT ;  /* 0x0000000f1500720c */ /* 0x040fe20003fc4070 */
[----:B------:R0:W-:Y:S01]  /*b7d0*/  STL [R1+0xa8], R0 ;  /* 0x0000a80001007387 */ /* 0x0001e20000100800 */
[----:B------:R-:W-:Y:S01]  /*b7e0*/  ISETP.GT.U32.AND P5, PT, R21, R2, PT ;  /* 0x000000021500720c */ /* 0x000fe20003fa4070 */
[----:B------:R-:W-:Y:S01]  /*b7f0*/  IMAD.HI.U32 R10, R23, R7, RZ ;  /* 0x00000007170a7227 */ /* 0x000fe200078e00ff */
[----:B------:R-:W-:-:S02]  /*b800*/  ISETP.GE.AND P1, PT, R13, RZ, PT ;  /* 0x000000ff0d00720c */ /* 0x000fc40003f26270 */
[----:B------:R-:W-:Y:S01]  /*b810*/  IABS R6, R9 ;  /* 0x0000000900067213 */ /* 0x000fe20000000000 */
[----:B------:R-:W-:Y:S01]  /*b820*/  @!P3 IMAD.IADD R3, R3, 0x1, -R21 ;  /* 0x000000010303b824 */ /* 0x000fe200078e0a15 */
[----:B------:R-:W-:Y:S01]  /*b830*/  ISETP.GT.U32.AND P3, PT, R21, R4, PT ;  /* 0x000000041500720c */ /* 0x000fe20003f64070 */
[----:B------:R-:W-:Y:S02]  /*b840*/  IMAD.MOV R10, RZ, RZ, -R10 ;  /* 0x000000ffff0a7224 */ /* 0x000fe400078e0a0a */
[----:B------:R-:W-:-:S04]  /*b850*/  IMAD.HI.U32 R16, R23, R6, RZ ;  /* 0x0000000617107227 */ /* 0x000fc800078e00ff */
[----:B------:R-:W-:Y:S01]  /*b860*/  IMAD R7, R21, R10, R7 ;  /* 0x0000000a15077224 */ /* 0x000fe200078e0207 */
[----:B------:R-:W-:Y:S01]  /*b870*/  LOP3.LUT R10, R19, 0x68, RZ, 0xfc, !PT ;  /* 0x00000068130a7812 */ /* 0x000fe200078efcff */
[--C-:B------:R-:W-:Y:S02]  /*b880*/  @!P5 IMAD.IADD R2, R2, 0x1, -R21.reuse ;  /* 0x000000010202d824 */ /* 0x100fe400078e0a15 */
[--C-:B------:R-:W-:Y:S01]  /*b890*/  @!P6 IMAD.IADD R15, R15, 0x1, -R21.reuse ;  /* 0x000000010f0fe824 */ /* 0x100fe200078e0a15 */
[----:B------:R-:W-:Y:S01]  /*b8a0*/  ISETP.GT.U32.AND P5, PT, R21, R7, PT ;  /* 0x000000071500720c */ /* 0x000fe20003fa4070 */
[----:B------:R-:W-:Y:S01]  /*b8b0*/  @!P3 IMAD.IADD R4, R4, 0x1, -R21 ;  /* 0x000000010404b824 */ /* 0x000fe200078e0a15 */
[----:B------:R-:W-:Y:S01]  /*b8c0*/  ISETP.GE.AND P6, PT, R5, RZ, PT ;  /* 0x000000ff0500720c */ /* 0x000fe20003fc6270 */
[----:B------:R-:W-:Y:S01]  /*b8d0*/  @!P1 IMAD.MOV R15, RZ, RZ, -R15 ;  /* 0x000000ffff0f9224 */ /* 0x000fe200078e0a0f */
[----:B------:R-:W-:Y:S01]  /*b8e0*/  IABS R5, R11 ;  /* 0x0000000b00057213 */ /* 0x000fe20000000000 */
[----:B------:R-:W-:Y:S01]  /*b8f0*/  IMAD.MOV R16, RZ, RZ, -R16 ;  /* 0x000000ffff107224 */ /* 0x000fe200078e0a10 */
[----:B------:R-:W-:Y:S01]  /*b900*/  ISETP.GT.U32.AND P1, PT, R21, R4, PT ;  /* 0x000000041500720c */ /* 0x000fe20003f24070 */
[----:B------:R-:W-:Y:S01]  /*b910*/  IMAD.HI.U32 R13, R23, R14, RZ ;  /* 0x0000000e170d7227 */ /* 0x000fe200078e00ff */
[----:B------:R-:W-:Y:S01]  /*b920*/  ISETP.GE.AND P3, PT, R12, RZ, PT ;  /* 0x000000ff0c00720c */ /* 0x000fe20003f66270 */
[----:B------:R-:W-:Y:S01]  /*b930*/  STL [R1+0xa4], R15 ;  /* 0x0000a40f01007387 */ /* 0x000fe20000100800 */
[----:B------:R-:W-:Y:S01]  /*b940*/  IABS R12, R10 ;  /* 0x0000000a000c7213 */ /* 0x000fe20000000000 */
[----:B0-----:R-:W-:-:S02]  /*b950*/  IMAD.MOV.U32 R0, RZ, RZ, R18 ;  /* 0x000000ffff007224 */ /* 0x001fc400078e0012 */
[----:B------:R-:W-:Y:S02]  /*b960*/  @!P5 IMAD.IADD R7, R7, 0x1, -R21 ;  /* 0x000000010707d824 */ /* 0x000fe400078e0a15 */
[C---:B------:R-:W-:Y:S02]  /*b970*/  IMAD R6, R21.reuse, R16, R6 ;  /* 0x0000001015067224 */ /* 0x040fe400078e0206 */
[----:B------:R-:W-:Y:S01]  /*b980*/  IMAD.MOV R13, RZ, RZ, -R13 ;  /* 0x000000ffff0d7224 */ /* 0x000fe200078e0a0d */
[C---:B------:R-:W-:Y:S01]  /*b990*/  ISETP.GT.U32.AND P5, PT, R21.reuse, R7, PT ;  /* 0x000000071500720c */ /* 0x040fe20003fa4070 */
[----:B------:R-:W-:Y:S02]  /*b9a0*/  @!P4 IMAD.MOV R0, RZ, RZ, -R0 ;  /* 0x000000ffff00c224 */ /* 0x000fe400078e0a00 */
[----:B------:R-:W-:Y:S01]  /*b9b0*/  @!P1 IMAD.IADD R4, R4, 0x1, -R21 ;  /* 0x0000000104049824 */ /* 0x000fe200078e0a15 */
[----:B------:R-:W-:Y:S01]  /*b9c0*/  ISETP.GT.U32.AND P1, PT, R21, R6, PT ;  /* 0x000000061500720c */ /* 0x000fe20003f24070 */
[----:B------:R-:W-:Y:S01]  /*b9d0*/  IMAD.HI.U32 R17, R23, R5, RZ ;  /* 0x0000000517117227 */ /* 0x000fe200078e00ff */
[----:B------:R0:W-:Y:S03]  /*b9e0*/  STL [R1+0xa0], R0 ;  /* 0x0000a00001007387 */ /* 0x0001e60000100800 */
[----:B------:R-:W-:-:S02]  /*b9f0*/  IMAD R13, R21, R13, R14 ;  /* 0x0000000d150d7224 */ /* 0x000fc400078e020e */
[----:B------:R-:W-:Y:S02]  /*ba00*/  IMAD.MOV.U32 R14, RZ, RZ, R3 ;  /* 0x000000ffff0e7224 */ /* 0x000fe400078e0003 */
[----:B------:R-:W-:Y:S01]  /*ba10*/  IMAD.MOV R17, RZ, RZ, -R17 ;  /* 0x000000ffff117224 */ /* 0x000fe200078e0a11 */
[----:B------:R-:W-:Y:S01]  /*ba20*/  ISETP.GT.U32.AND P4, PT, R21, R13, PT ;  /* 0x0000000d1500720c */ /* 0x000fe20003f84070 */
[----:B------:R-:W-:-:S04]  /*ba30*/  IMAD.HI.U32 R3, R23, R12, RZ ;  /* 0x0000000c17037227 */ /* 0x000fc800078e00ff */
[----:B0-----:R-:W-:Y:S01]  /*ba40*/  IMAD.MOV.U32 R0, RZ, RZ, R2 ;  /* 0x000000ffff007224 */ /* 0x001fe200078e0002 */
[----:B------:R-:W-:Y:S01]  /*ba50*/  LOP3.LUT R2, R19, 0x66, RZ, 0xfc, !PT ;  /* 0x0000006613027812 */ /* 0x000fe200078efcff */
[----:B------:R-:W-:Y:S02]  /*ba60*/  @!P0 IMAD.MOV R14, RZ, RZ, -R14 ;  /* 0x000000ffff0e8224 */ /* 0x000fe400078e0a0e */
[----:B------:R-:W-:Y:S01]  /*ba70*/  @!P6 IMAD.MOV R0, RZ, RZ, -R0 ;  /* 0x000000ffff00e224 */ /* 0x000fe200078e0a00 */
[----:B------:R-:W-:Y:S01]  /*ba80*/  ISETP.GE.AND P6, PT, R8, RZ, PT ;  /* 0x000000ff0800720c */ /* 0x000fe20003fc6270 */
[----:B------:R-:W-:Y:S01]  /*ba90*/  IMAD R5, R21, R17, R5 ;  /* 0x0000001115057224 */ /* 0x000fe200078e0205 */
[----:B------:R-:W-:Y:S01]  /*baa0*/  IABS R8, R2 ;  /* 0x0000000200087213 */ /* 0x000fe20000000000 */
[----:B------:R-:W-:Y:S01]  /*bab0*/  IMAD.MOV R3, RZ, RZ, -R3 ;  /* 0x000000ffff037224 */ /* 0x000fe200078e0a03 */
[----:B------:R-:W-:Y:S01]  /*bac0*/  STL [R1+0x9c], R14 ;  /* 0x00009c0e01007387 */ /* 0x000fe20000100800 */
[--C-:B------:R-:W-:Y:S01]  /*bad0*/  @!P5 IMAD.IADD R7, R7, 0x1, -R21.reuse ;  /* 0x000000010707d824 */ /* 0x100fe200078e0a15 */
[----:B------:R-:W-:Y:S01]  /*bae0*/  ISETP.GE.AND P5, PT, R11, RZ, PT ;  /* 0x000000ff0b00720c */ /* 0x000fe20003fa6270 */
[--C-:B------:R-:W-:Y:S01]  /*baf0*/  @!P1 IMAD.IADD R6, R6, 0x1, -R21.reuse ;  /* 0x0000000106069824 */ /* 0x100fe200078e0a15 */
[----:B------:R0:W-:Y:S01]  /*bb00*/  STL [R1+0x94], R0 ;  /* 0x0000940001007387 */ /* 0x0001e20000100800 */
[C---:B------:R-:W-:Y:S01]  /*bb10*/  ISETP.GT.U32.AND P0, PT, R21.reuse, R5, PT ;  /* 0x000000051500720c */ /* 0x040fe20003f04070 */
[----:B------:R-:W-:Y:S01]  /*bb20*/  IMAD R11, R21, R3, R12 ;  /* 0x00000003150b7224 */ /* 0x000fe200078e020c */
[C---:B------:R-:W-:Y:S01]  /*bb30*/  LOP3.LUT R17, R19.reuse, 0x40, RZ, 0xfc, !PT ;  /* 0x0000004013117812 */ /* 0x040fe200078efcff */
[----:B------:R-:W-:Y:S01]  /*bb40*/  IMAD.MOV.U32 R3, RZ, RZ, R8 ;  /* 0x000000ffff037224 */ /* 0x000fe200078e0008 */
[----:B------:R-:W-:Y:S01]  /*bb50*/  LOP3.LUT R8, R19, 0x64, RZ, 0xfc, !PT ;  /* 0x0000006413087812 */ /* 0x000fe200078efcff */
[----:B------:R-:W-:Y:S01]  /*bb60*/  @!P4 IMAD.IADD R13, R13, 0x1, -R21 ;  /* 0x000000010d0dc824 */ /* 0x000fe200078e0a15 */
[----:B------:R-:W-:Y:S01]  /*bb70*/  ISETP.GE.AND P4, PT, R9, RZ, PT ;  /* 0x000000ff0900720c */ /* 0x000fe20003f86270 */
[----:B0-----:R-:W-:-:S02]  /*bb80*/  IMAD.MOV.U32 R0, RZ, RZ, R4 ;  /* 0x000000ffff007224 */ /* 0x001fc400078e0004 */
[----:B------:R-:W-:-:S04]  /*bb90*/  IMAD.HI.U32 R4, R23, R3, RZ ;  /* 0x0000000317047227 */ /* 0x000fc800078e00ff */
[----:B------:R-:W-:Y:S01]  /*bba0*/  @!P2 IMAD.MOV R0, RZ, RZ, -R0 ;  /* 0x000000ffff00a224 */ /* 0x000fe200078e0a00 */
[----:B------:R-:W-:Y:S01]  /*bbb0*/  ISETP.GT.U32.AND P2, PT, R21, R6, PT ;  /* 0x000000061500720c */ /* 0x000fe20003f44070 */
[----:B------:R-:W-:Y:S02]  /*bbc0*/  IMAD.MOV R4, RZ, RZ, -R4 ;  /* 0x000000ffff047224 */ /* 0x000fe400078e0a04 */
[----:B------:R-:W-:Y:S01]  /*bbd0*/  @!P0 IMAD.IADD R5, R5, 0x1, -R21 ;  /* 0x0000000105058824 */ /* 0x000fe200078e0a15 */
[----:B------:R0:W-:Y:S01]  /*bbe0*/  STL [R1+0x90], R0 ;  /* 0x0000900001007387 */ /* 0x0001e20000100800 */
[C---:B------:R-:W-:Y:S01]  /*bbf0*/  IMAD R3, R21.reuse, R4, R3 ;  /* 0x0000000415037224 */ /* 0x040fe200078e0203 */
[C---:B------:R-:W-:Y:S02]  /*bc00*/  ISETP.GT.U32.AND P0, PT, R21.reuse, R13, PT ;  /* 0x0000000d1500720c */ /* 0x040fe40003f04070 */
[----:B------:R-:W-:Y:S02]  /*bc10*/  ISETP.GT.U32.AND P1, PT, R21, R5, PT ;  /* 0x000000051500720c */ /* 0x000fe40003f24070 */
[----:B------:R-:W-:-:S03]  /*bc20*/  LOP3.LUT R4, R19, 0x62, RZ, 0xfc, !PT ;  /* 0x0000006213047812 */ /* 0x000fc600078efcff */
[----:B------:R-:W-:Y:S01]  /*bc30*/  @!P2 IMAD.IADD R6, R6, 0x1, -R21 ;  /* 0x000000010606a824 */ /* 0x000fe200078e0a15 */
[C---:B------:R-:W-:Y:S01]  /*bc40*/  ISETP.GT.U32.AND P2, PT, R21.reuse, R3, PT ;  /* 0x000000031500720c */ /* 0x040fe20003f44070 */
[----:B0-----:R-:W-:Y:S01]  /*bc50*/  IMAD.MOV.U32 R0, RZ, RZ, R7 ;  /* 0x000000ffff007224 */ /* 0x001fe200078e0007 */
[----:B------:R-:W-:Y:S02]  /*bc60*/  IABS R7, R8 ;  /* 0x0000000800077213 */ /* 0x000fe40000000000 */
[----:B------:R-:W-:Y:S01]  /*bc70*/  IABS R14, R4 ;  /* 0x00000004000e7213 */ /* 0x000fe20000000000 */
[----:B------:R-:W-:Y:S01]  /*bc80*/  @!P3 IMAD.MOV R0, RZ, RZ, -R0 ;  /* 0x000000ffff00b224 */ /* 0x000fe200078e0a00 */
[----:B------:R-:W-:Y:S01]  /*bc90*/  ISETP.GT.U32.AND P3, PT, R21, R11, PT ;  /* 0x0000000b1500720c */ /* 0x000fe20003f64070 */
[----:B------:R-:W-:-:S03]  /*bca0*/  IMAD.HI.U32 R9, R23, R7, RZ ;  /* 0x0000000717097227 */ /* 0x000fc600078e00ff */
[----:B------:R0:W-:Y:S01]  /*bcb0*/  STL [R1+0x8c], R0 ;  /* 0x00008c0001007387 */ /* 0x0001e20000100800 */
[--C-:B------:R-:W-:Y:S01]  /*bcc0*/  @!P1 IMAD.IADD R5, R5, 0x1, -R21.reuse ;  /* 0x0000000105059824 */ /* 0x100fe200078e0a15 */
[----:B------:R-:W-:Y:S01]  /*bcd0*/  ISETP.GE.AND P1, PT, R2, RZ, PT ;  /* 0x000000ff0200720c */ /* 0x000fe20003f26270 */
[--C-:B------:R-:W-:Y:S02]  /*bce0*/  @!P2 IMAD.IADD R3, R3, 0x1, -R21.reuse ;  /* 0x000000010303a824 */ /* 0x100fe400078e0a15 */
[----:B------:R-:W-:Y:S01]  /*bcf0*/  @!P0 IMAD.IADD R13, R13, 0x1, -R21 ;  /* 0x000000010d0d8824 */ /* 0x000fe200078e0a15 */
[----:B------:R-:W-:Y:S01]  /*bd00*/  ISETP.GE.AND P0, PT, R10, RZ, PT ;  /* 0x000000ff0a00720c */ /* 0x000fe20003f06270 */
[----:B------:R-:W-:Y:S01]  /*bd10*/  IMAD.MOV R2, RZ, RZ, -R9 ;  /* 0x000000ffff027224 */ /* 0x000fe200078e0a09 */
[----:B------:R-:W-:Y:S01]  /*bd20*/  LOP3.LUT R9, R19, 0x60, RZ, 0xfc, !PT ;  /* 0x0000006013097812 */ /* 0x000fe200078efcff */
[----:B------:R-:W-:Y:S01]  /*bd30*/  @!P3 IMAD.IADD R11, R11, 0x1, -R21 ;  /* 0x000000010b0bb824 */ /* 0x000fe200078e0a15 */
[----:B------:R-:W-:Y:S01]  /*bd40*/  ISETP.GE.AND P3, PT, R8, RZ, PT ;  /* 0x000000ff0800720c */ /* 0x000fe20003f66270 */
[----:B------:R-:W-:Y:S01]  /*bd50*/  IMAD.HI.U32 R12, R23, R14, RZ ;  /* 0x0000000e170c7227 */ /* 0x000fe200078e00ff */
[----:B------:R-:W-:-:S02]  /*bd60*/  LOP3.LUT R8, R19, 0x5e, RZ, 0xfc, !PT ;  /* 0x0000005e13087812 */ /* 0x000fc400078efcff */
[C---:B------:R-:W-:Y:S01]  /*bd70*/  ISETP.GT.U32.AND P2, PT, R21.reuse, R11, PT ;  /* 0x0000000b1500720c */ /* 0x040fe20003f44070 */
[C---:B------:R-:W-:Y:S01]  /*bd80*/  IMAD R2, R21.reuse, R2, R7 ;  /* 0x0000000215027224 */ /* 0x040fe200078e0207 */
[----:B------:R-:W-:Y:S01]  /*bd90*/  IABS R7, R9 ;  /* 0x0000000900077213 */ /* 0x000fe20000000000 */
[----:B------:R-:W-:Y:S01]  /*bda0*/  IMAD.MOV.U32 R15, RZ, RZ, R13 ;  /* 0x000000ffff0f7224 */ /* 0x000fe200078e000d */
[----:B------:R-:W-:Y:S01]  /*bdb0*/  IABS R10, R8 ;  /* 0x00000008000a7213 */ /* 0x000fe20000000000 */
[----:B------:R-:W-:Y:S02]  /*bdc0*/  IMAD.MOV R12, RZ, RZ, -R12 ;  /* 0x000000ffff0c7224 */ /* 0x000fe400078e0a0c */
[----:B------:R-:W-:Y:S01]  /*bdd0*/  @!P6 IMAD.MOV R15, RZ, RZ, -R15 ;  /* 0x000000ffff0fe224 */ /* 0x000fe200078e0a0f */
[C---:B------:R-:W-:Y:S01]  /*bde0*/  ISETP.GT.U32.AND P6, PT, R21.reuse, R2, PT ;  /* 0x000000021500720c */ /* 0x040fe20003fc4070 */
[----:B------:R-:W-:Y:S02]  /*bdf0*/  IMAD R14, R21, R12, R14 ;  /* 0x0000000c150e7224 */ /* 0x000fe400078e020e */
[----:B0-----:R-:W-:Y:S01]  /*be00*/  IMAD.MOV.U32 R0, RZ, RZ, R5 ;  /* 0x000000ffff007224 */ /* 0x001fe200078e0005 */
[----:B------:R-:W-:Y:S01]  /*be10*/  STL [R1+0x7c], R15 ;  /* 0x00007c0f01007387 */ /* 0x000fe20000100800 */
[----:B------:R-:W-:Y:S01]  /*be20*/  @!P2 IMAD.IADD R11, R11, 0x1, -R21 ;  /* 0x000000010b0ba824 */ /* 0x000fe200078e0a15 */
[C---:B------:R-:W-:Y:S01]  /*be30*/  ISETP.GT.U32.AND P2, PT, R21.reuse, R14, PT ;  /* 0x0000000e1500720c */ /* 0x040fe20003f44070 */
[----:B------:R-:W-:Y:S01]  /*be40*/  @!P5 IMAD.MOV R0, RZ, RZ, -R0 ;  /* 0x000000ffff00d224 */ /* 0x000fe200078e0a00 */
[----:B------:R-:W-:Y:S01]  /*be50*/  ISETP.GT.U32.AND P5, PT, R21, R3, PT ;  /* 0x000000031500720c */ /* 0x000fe20003fa4070 */
[----:B------:R-:W-:-:S02]  /*be60*/  IMAD.MOV.U32 R5, RZ, RZ, R7 ;  /* 0x000000ffff057224 */ /* 0x000fc400078e0007 */
[----:B------:R-:W-:Y:S01]  /*be70*/  IMAD.MOV.U32 R7, RZ, RZ, R6 ;  /* 0x000000ffff077224 */ /* 0x000fe200078e0006 */
[----:B------:R0:W-:Y:S01]  /*be80*/  STL [R1], R0 ;  /* 0x0000000001007387 */ /* 0x0001e20000100800 */
[----:B------:R-:W-:Y:S01]  /*be90*/  @!P6 IMAD.IADD R2, R2, 0x1, -R21 ;  /* 0x000000010202e824 */ /* 0x000fe200078e0a15 */
[----:B------:R-:W-:Y:S01]  /*bea0*/  ISETP.GE.AND P6, PT, R8, RZ, PT ;  /* 0x000000ff0800720c */ /* 0x000fe20003fc6270 */
[----:B------:R-:W-:Y:S01]  /*beb0*/  IMAD.HI.U32 R6, R23, R5, RZ ;  /* 0x0000000517067227 */ /* 0x000fe200078e00ff */
[----:B------:R-:W-:-:S03]  /*bec0*/  LOP3.LUT R8, R19, 0x5c, RZ, 0xfc, !PT ;  /* 0x0000005c13087812 */ /* 0x000fc600078efcff */
[----:B------:R-:W-:Y:S01]  /*bed0*/  @!P4 IMAD.MOV R7, RZ, RZ, -R7 ;  /* 0x000000ffff07c224 */ /* 0x000fe200078e0a07 */
[----:B------:R-:W-:Y:S01]  /*bee0*/  ISETP.GE.AND P4, PT, R4, RZ, PT ;  /* 0x000000ff0400720c */ /* 0x000fe20003f86270 */
[----:B------:R-:W-:Y:S01]  /*bef0*/  @!P2 IMAD.IADD R14, R14, 0x1, -R21 ;  /* 0x000000010e0ea824 */ /* 0x000fe200078e0a15 */
[----:B------:R-:W-:Y:S01]  /*bf00*/  ISETP.GT.U32.AND P2, PT, R21, R2, PT ;  /* 0x000000021500720c */ /* 0x000fe20003f44070 */
[----:B0-----:R-:W-:Y:S01]  /*bf10*/  IMAD.MOV.U32 R0, RZ, RZ, R11 ;  /* 0x000000ffff007224 */ /* 0x001fe200078e000b */
[----:B------:R-:W-:Y:S01]  /*bf20*/  STL [R1+0x1908], R7 ;  /* 0x0019080701007387 */ /* 0x000fe20000100800 */
[----:B------:R-:W-:Y:S01]  /*bf30*/  IMAD.HI.U32 R4, R23, R10, RZ ;  /* 0x0000000a17047227 */ /* 0x000fe200078e00ff */
[----:B------:R-:W-:Y:S02]  /*bf40*/  IABS R13, R8 ;  /* 0x00000008000d7213 */ /* 0x000fe40000000000 */
[----:B------:R-:W-:Y:S01]  /*bf50*/  LOP3.LUT R11, R19, 0x5a, RZ, 0xfc, !PT ;  /* 0x0000005a130b7812 */ /* 0x000fe200078efcff */
[----:B------:R-:W-:Y:S01]  /*bf60*/  @!P0 IMAD.MOV R0, RZ, RZ, -R0 ;  /* 0x000000ffff008224 */ /* 0x000fe200078e0a00 */
[----:B------:R-:W-:Y:S01]  /*bf70*/  ISETP.GT.U32.AND P0, PT, R21, R14, PT ;  /* 0x0000000e1500720c */ /* 0x000fe20003f04070 */
[----:B------:R-:W-:Y:S01]  /*bf80*/  IMAD.MOV R6, RZ, RZ, -R6 ;  /* 0x000000ffff067224 */ /* 0x000fe200078e0a06 */
[----:B------:R-:W-:Y:S01]  /*bf90*/  IABS R12, R11 ;  /* 0x0000000b000c7213 */ /* 0x000fe20000000000 */
[----:B------:R-:W-:Y:S01]  /*bfa0*/  @!P5 IMAD.IADD R3, R3, 0x1, -R21 ;  /* 0x000000010303d824 */ /* 0x000fe200078e0a15 */
[----:B------:R-:W-:Y:S01]  /*bfb0*/  ISETP.GE.AND P5, PT, R9, RZ, PT ;  /* 0x000000ff0900720c */ /* 0x000fe20003fa6270 */
[----:B------:R-:W-:Y:S01]  /*bfc0*/  IMAD.MOV R4, RZ, RZ, -R4 ;  /* 0x000000ffff047224 */ /* 0x000fe200078e0a04 */
[----:B------:R0:W-:Y:S01]  /*bfd0*/  STL [R1+0x88], R0 ;  /* 0x0000880001007387 */ /* 0x0001e20000100800 */
[----:B------:R-:W-:Y:S01]  /*bfe0*/  IMAD R9, R21, R6, R5 ;  /* 0x0000000615097224 */ /* 0x000fe200078e0205 */
[----:B------:R-:W-:Y:S01]  /*bff0*/  LOP3.LUT R5, R19, 0x56, RZ, 0xfc, !PT ;  /* 0x0000005613057812 */ /* 0x000fe200078efcff */
[----:B------:R-:W-:Y:S01]  /*c000*/  IMAD R6, R21, R4, R10 ;  /* 0x0000000415067224 */ /* 0x000fe200078e020a */
[----:B------:R-:W-:Y:S01]  /*c010*/  LOP3.LUT R4, R19, 0x58, RZ, 0xfc, !PT ;  /* 0x0000005813047812 */ /* 0x000fe200078efcff */
[----:B------:R-:W-:Y:S01]  /*c020*/  IMAD.HI.U32 R15, R23, R13, RZ ;  /* 0x0000000d170f7227 */ /* 0x000fe200078e00ff */
[----:B------:R-:W-:-:S03]  /*c030*/  IABS R10, R5 ;  /* 0x00000005000a7213 */ /* 0x000fc60000000000 */
[----:B------:R-:W-:Y:S01]  /*c040*/  @!P2 IMAD.IADD R2, R2, 0x1, -R21 ;  /* 0x000000010202a824 */ /* 0x000fe200078e0a15 */
[C---:B------:R-:W-:Y:S01]  /*c050*/  ISETP.GT.U32.AND P2, PT, R21.reuse, R6, PT ;  /* 0x000000061500720c */ /* 0x040fe20003f44070 */
[----:B0-----:R-:W-:Y:S01]  /*c060*/  IMAD.MOV.U32 R0, RZ, RZ, R3 ;  /* 0x000000ffff007224 */ /* 0x001fe200078e0003 */
[----:B------:R-:W-:Y:S01]  /*c070*/  IABS R3, R4 ;  /* 0x0000000400037213 */ /* 0x000fe20000000000 */
[----:B------:R-:W-:Y:S02]  /*c080*/  IMAD.MOV R15, RZ, RZ, -R15 ;  /* 0x000000ffff0f7224 */ /* 0x000fe400078e0a0f */
[----:B------:R-:W-:Y:S01]  /*c090*/  @!P1 IMAD.MOV R0, RZ, RZ, -R0 ;  /* 0x000000ffff009224 */ /* 0x000fe200078e0a00 */
[C---:B------:R-:W-:Y:S01]  /*c0a0*/  ISETP.GT.U32.AND P1, PT, R21.reuse, R9, PT ;  /* 0x000000091500720c */ /* 0x040fe20003f24070 */
[----:B------:R-:W-:Y:S01]  /*c0b0*/  @!P0 IMAD.IADD R14, R14, 0x1, -R21 ;  /* 0x000000010e0e8824 */ /* 0x000fe200078e0a15 */
[----:B------:R-:W-:Y:S01]  /*c0c0*/  ISETP.GE.AND P0, PT, R8, RZ, PT ;  /* 0x000000ff0800720c */ /* 0x000fe20003f06270 */
[----:B------:R-:W-:Y:S01]  /*c0d0*/  IMAD R8, R21, R15, R13 ;  /* 0x0000000f15087224 */ /* 0x000fe200078e020d */
[----:B------:R0:W-:Y:S01]  /*c0e0*/  STL [R1+0x84], R0 ;  /* 0x0000840001007387 */ /* 0x0001e20000100800 */
[----:B------:R-:W-:-:S04]  /*c0f0*/  IMAD.HI.U32 R15, R23, R12, RZ ;  /* 0x0000000c170f7227 */ /* 0x000fc800078e00ff */
[----:B------:R-:W-:Y:S02]  /*c100*/  @!P2 IMAD.IADD R6, R6, 0x1, -R21 ;  /* 0x000000010606a824 */ /* 0x000fe400078e0a15 */
[----:B------:R-:W-:-:S04]  /*c110*/  IMAD.HI.U32 R13, R23, R3, RZ ;  /* 0x00000003170d7227 */ /* 0x000fc800078e00ff */
[----:B------:R-:W-:Y:S01]  /*c120*/  @!P1 IMAD.IADD R9, R9, 0x1, -R21 ;  /* 0x0000000109099824 */ /* 0x000fe200078e0a15 */
[----:B------:R-:W-:Y:S01]  /*c130*/  ISETP.GT.U32.AND P1, PT, R21, R8, PT ;  /* 0x000000081500720c */ /* 0x000fe20003f24070 */
        /* <DEDUP_REMOVED lines=12> */
[--C-:B------:R-:W-:Y:S01]  /*c200*/  @!P2 IMAD.IADD R9, R9, 0x1, -R21.reuse ;  /* 0x000000010909a824 */ /* 0x100fe200078e0a15 */
[C---:B------:R-:W-:Y:S01]  /*c210*/  ISETP.GT.U32.AND P2, PT, R21.reuse, R12, PT ;  /* 0x0000000c1500720c */ /* 0x040fe20003f44070 */
[----:B------:R-:W-:Y:S01]  /*c220*/  @!P3 IMAD.IADD R6, R6, 0x1, -R21 ;  /* 0x000000010606b824 */ /* 0x000fe200078e0a15 */
[----:B------:R-:W-:Y:S01]  /*c230*/  ISETP.GT.U32.AND P3, PT, R21, R3, PT ;  /* 0x000000031500720c */ /* 0x000fe20003f64070 */
[----:B0-----:R-:W-:Y:S01]  /*c240*/  IMAD.MOV.U32 R0, RZ, RZ, R14 ;  /* 0x000000ffff007224 */ /* 0x001fe200078e000e */
[----:B------:R-:W-:Y:S01]  /*c250*/  LOP3.LUT R14, R19, 0x3e, RZ, 0xfc, !PT ;  /* 0x0000003e130e7812 */ /* 0x000fe200078efcff */
[----:B------:R-:W-:-:S02]  /*c260*/  IMAD.MOV.U32 R7, RZ, RZ, R9 ;  /* 0x000000ffff077224 */ /* 0x000fc400078e0009 */
[----:B------:R-:W-:Y:S01]  /*c270*/  @!P4 IMAD.MOV R0, RZ, RZ, -R0 ;  /* 0x000000ffff00c224 */ /* 0x000fe200078e0a00 */
[----:B------:R-:W-:Y:S01]  /*c280*/  ISETP.GE.AND P4, PT, R11, RZ, PT ;  /* 0x000000ff0b00720c */ /* 0x000fe20003f86270 */
[----:B------:R-:W-:Y:S01]  /*c290*/  IMAD.MOV R11, RZ, RZ, -R2 ;  /* 0x000000ffff0b7224 */ /* 0x000fe200078e0a02 */
[----:B------:R-:W-:Y:S01]  /*c2a0*/  LOP3.LUT R2, R19, 0x54, RZ, 0xfc, !PT ;  /* 0x0000005413027812 */ /* 0x000fe200078efcff */
[----:B------:R-:W-:Y:S01]  /*c2b0*/  @!P5 IMAD.MOV R7, RZ, RZ, -R7 ;  /* 0x000000ffff07d224 */ /* 0x000fe200078e0a07 */
[----:B------:R0:W-:Y:S01]  /*c2c0*/  STL [R1+0x2a0], R0 ;  /* 0x0002a00001007387 */ /* 0x0001e20000100800 */
[----:B------:R-:W-:Y:S01]  /*c2d0*/  IMAD R10, R21, R11, R10 ;  /* 0x0000000b150a7224 */ /* 0x000fe200078e020a */
[----:B------:R-:W-:Y:S01]  /*c2e0*/  IABS R11, R2 ;  /* 0x00000002000b7213 */ /* 0x000fe20000000000 */
[--C-:B------:R-:W-:Y:S01]  /*c2f0*/  @!P1 IMAD.IADD R8, R8, 0x1, -R21.reuse ;  /* 0x0000000108089824 */ /* 0x100fe200078e0a15 */
[----:B------:R-:W-:Y:S01]  /*c300*/  ISETP.GE.AND P1, PT, R5, RZ, PT ;  /* 0x000000ff0500720c */ /* 0x000fe20003f26270 */
[----:B------:R-:W-:Y:S01]  /*c310*/  STL [R1+0x74], R7 ;  /* 0x0000740701007387 */ /* 0x000fe20000100800 */
[----:B------:R-:W-:Y:S01]  /*c320*/  @!P2 IMAD.IADD R12, R12, 0x1, -R21 ;  /* 0x000000010c0ca824 */ /* 0x000fe200078e0a15 */
[----:B------:R-:W-:Y:S01]  /*c330*/  ISETP.GE.AND P5, PT, R4, RZ, PT ;  /* 0x000000ff0400720c */ /* 0x000fe20003fa6270 */
[----:B------:R-:W-:Y:S01]  /*c340*/  IMAD.MOV.U32 R9, RZ, RZ, R11 ;  /* 0x000000ffff097224 */ /* 0x000fe200078e000b */
[----:B------:R-:W-:Y:S01]  /*c350*/  LOP3.LUT R4, R19, 0x52, RZ, 0xfc, !PT ;  /* 0x0000005213047812 */ /* 0x000fe200078efcff */
[----:B0-----:R-:W-:Y:S01]  /*c360*/  IMAD.MOV.U32 R0, RZ, RZ, R6 ;  /* 0x000000ffff007224 */ /* 0x001fe200078e0006 */
[----:B------:R-:W-:Y:S01]  /*c370*/  ISETP.GT.U32.AND P2, PT, R21, R12, PT ;  /* 0x0000000c1500720c */ /* 0x000fe20003f44070 */
[----:B------:R-:W-:Y:S01]  /*c380*/  IMAD.HI.U32 R6, R23, R9, RZ ;  /* 0x0000000917067227 */ /* 0x000fe200078e00ff */
[----:B------:R-:W-:-:S03]  /*c390*/  IABS R11, R4 ;  /* 0x00000004000b7213 */ /* 0x000fc60000000000 */
[----:B------:R-:W-:Y:S01]  /*c3a0*/  @!P6 IMAD.MOV R0, RZ, RZ, -R0 ;  /* 0x000000ffff00e224 */ /* 0x000fe200078e0a00 */
[----:B------:R-:W-:Y:S01]  /*c3b0*/  ISETP.GT.U32.AND P6, PT, R21, R10, PT ;  /* 0x0000000a1500720c */ /* 0x000fe20003fc4070 */
[----:B------:R-:W-:Y:S01]  /*c3c0*/  IMAD.MOV R5, RZ, RZ, -R6 ;  /* 0x000000ffff057224 */ /* 0x000fe200078e0a06 */
[----:B------:R-:W-:Y:S01]  /*c3d0*/  LOP3.LUT R6, R19, 0x50, RZ, 0xfc, !PT ;  /* 0x0000005013067812 */ /* 0x000fe200078efcff */
[----:B------:R-:W-:Y:S01]  /*c3e0*/  @!P3 IMAD.IADD R3, R3, 0x1, -R21 ;  /* 0x000000010303b824 */ /* 0x000fe200078e0a15 */
[----:B------:R0:W-:Y:S01]  /*c3f0*/  STL [R1+0x1ac], R0 ;  /* 0x0001ac0001007387 */ /* 0x0001e20000100800 */
[----:B------:R-:W-:Y:S01]  /*c400*/  IMAD R5, R21, R5, R9 ;  /* 0x0000000515057224 */ /* 0x000fe200078e0209 */
[----:B------:R-:W-:Y:S01]  /*c410*/  IABS R9, R6 ;  /* 0x0000000600097213 */ /* 0x000fe20000000000 */
[----:B------:R-:W-:Y:S01]  /*c420*/  IMAD.HI.U32 R13, R23, R11, RZ ;  /* 0x0000000b170d7227 */ /* 0x000fe200078e00ff */
[----:B------:R-:W-:-:S03]  /*c430*/  ISETP.GT.U32.AND P3, PT, R21, R3, PT ;  /* 0x000000031500720c */ /* 0x000fc60003f64070 */
[----:B------:R-:W-:Y:S02]  /*c440*/  IMAD.MOV R13, RZ, RZ, -R13 ;  /* 0x000000ffff0d7224 */ /* 0x000fe400078e0a0d */
[--C-:B------:R-:W-:Y:S02]  /*c450*/  @!P6 IMAD.IADD R10, R10, 0x1, -R21.reuse ;  /* 0x000000010a0ae824 */ /* 0x100fe400078e0a15 */
[----:B0-----:R-:W-:Y:S02]  /*c460*/  IMAD.MOV.U32 R0, RZ, RZ, R8 ;  /* 0x000000ffff007224 */ /* 0x001fe400078e0008 */
[--C-:B------:R-:W-:Y:S01]  /*c470*/  @!P2 IMAD.IADD R12, R12, 0x1, -R21.reuse ;  /* 0x000000010c0ca824 */ /* 0x100fe200078e0a15 */
[C---:B------:R-:W-:Y:S01]  /*c480*/  ISETP.GT.U32.AND P6, PT, R21.reuse, R10, PT ;  /* 0x0000000a1500720c */ /* 0x040fe20003fc4070 */
[----:B------:R-:W-:Y:S01]  /*c490*/  @!P0 IMAD.MOV R0, RZ, RZ, -R0 ;  /* 0x000000ffff008224 */ /* 0x000fe200078e0a00 */
[----:B------:R-:W-:Y:S01]  /*c4a0*/  ISETP.GT.U32.AND P0, PT, R21, R5, PT ;  /* 0x000000051500720c */ /* 0x000fe20003f04070 */
[----:B------:R-:W-:Y:S01]  /*c4b0*/  @!P3 IMAD.IADD R3, R3, 0x1, -R21 ;  /* 0x000000010303b824 */ /* 0x000fe200078e0a15 */
[----:B------:R-:W-:Y:S01]  /*c4c0*/  ISETP.GE.AND P3, PT, R4, RZ, PT ;  /* 0x000000ff0400720c */ /* 0x000fe20003f66270 */
[----:B------:R-:W-:Y:S01]  /*c4d0*/  IMAD R4, R21, R13, R11 ;  /* 0x0000000d15047224 */ /* 0x000fe200078e020b */
[----:B------:R-:W-:Y:S01]  /*c4e0*/  ISETP.GE.AND P2, PT, R2, RZ, PT ;  /* 0x000000ff0200720c */ /* 0x000fe20003f46270 */
[----:B------:R0:W-:Y:S01]  /*c4f0*/  STL [R1+0x1b0], R0 ;  /* 0x0001b00001007387 */ /* 0x0001e20000100800 */
[----:B------:R-:W-:Y:S01]  /*c500*/  LOP3.LUT R2, R19, 0x4e, RZ, 0xfc, !PT ;  /* 0x0000004e13027812 */ /* 0x000fe200078efcff */
[----:B------:R-:W-:-:S03]  /*c510*/  IMAD.HI.U32 R8, R23, R9, RZ ;  /* 0x0000000917087227 */ /* 0x000fc600078e00ff */
[----:B------:R-:W-:Y:S01]  /*c520*/  IABS R11, R2 ;  /* 0x00000002000b7213 */ /* 0x000fe20000000000 */
[--C-:B------:R-:W-:Y:S01]  /*c530*/  @!P6 IMAD.IADD R10, R10, 0x1, -R21.reuse ;  /* 0x000000010a0ae824 */ /* 0x100fe200078e0a15 */
[----:B------:R-:W-:Y:S01]  /*c540*/  ISETP.GT.U32.AND P6, PT, R21, R4, PT ;  /* 0x000000041500720c */ /* 0x000fe20003fc4070 */
[----:B------:R-:W-:Y:S02]  /*c550*/  @!P0 IMAD.IADD R5, R5, 0x1, -R21 ;  /* 0x0000000105058824 */ /* 0x000fe400078e0a15 */
[----:B0-----:R-:W-:Y:S02]  /*c560*/  IMAD.MOV.U32 R0, RZ, RZ, R12 ;  /* 0x000000ffff007224 */ /* 0x001fe400078e000c */
[----:B------:R-:W-:Y:S01]  /*c570*/  IMAD.MOV R8, RZ, RZ, -R8 ;  /* 0x000000ffff087224 */ /* 0x000fe200078e0a08 */
[----:B------:R-:W-:Y:S01]  /*c580*/  ISETP.GT.U32.AND P0, PT, R21, R5, PT ;  /* 0x000000051500720c */ /* 0x000fe20003f04070 */
[----:B------:R-:W-:Y:S01]  /*c590*/  @!P4 IMAD.MOV R0, RZ, RZ, -R0 ;  /* 0x000000ffff00c224 */ /* 0x000fe200078e0a00 */
[----:B------:R-:W-:Y:S01]  /*c5a0*/  ISETP.GE.AND P4, PT, R6, RZ, PT ;  /* 0x000000ff0600720c */ /* 0x000fe20003f86270 */
[----:B------:R-:W-:-:S02]  /*c5b0*/  IMAD.MOV.U32 R6, RZ, RZ, R11 ;  /* 0x000000ffff067224 */ /* 0x000fc400078e000b */
[----:B------:R-:W-:Y:S01]  /*c5c0*/  IMAD R9, R21, R8, R9 ;  /* 0x0000000815097224 */ /* 0x000fe200078e0209 */
[----:B------:R0:W-:Y:S01]  /*c5d0*/  STL [R1+0x1b8], R0 ;  /* 0x0001b80001007387 */ /* 0x0001e20000100800 */
[----:B------:R-:W-:Y:S01]  /*c5e0*/  IMAD.MOV.U32 R7, RZ, RZ, R3 ;  /* 0x000000ffff077224 */ /* 0x000fe200078e0003 */
[----:B------:R-:W-:Y:S01]  /*c5f0*/  LOP3.LUT R3, R19, 0x4c, RZ, 0xfc, !PT ;  /* 0x0000004c13037812 */ /* 0x000fe200078efcff */
[----:B------:R-:W-:-:S04]  /*c600*/  IMAD.HI.U32 R8, R23, R6, RZ ;  /* 0x0000000617087227 */ /* 0x000fc800078e00ff */
[----:B------:R-:W-:Y:S01]  /*c610*/  @!P5 IMAD.MOV R7, RZ, RZ, -R7 ;  /* 0x000000ffff07d224 */ /* 0x000fe200078e0a07 */
[C---:B------:R-:W-:Y:S01]  /*c620*/  ISETP.GT.U32.AND P5, PT, R21.reuse, R9, PT ;  /* 0x000000091500720c */ /* 0x040fe20003fa4070 */
[--C-:B------:R-:W-:Y:S01]  /*c630*/  @!P6 IMAD.IADD R4, R4, 0x1, -R21.reuse ;  /* 0x000000010404e824 */ /* 0x100fe200078e0a15 */
[----:B------:R-:W-:Y:S01]  /*c640*/  ISETP.GE.AND P6, PT, R2, RZ, PT ;  /* 0x000000ff0200720c */ /* 0x000fe20003fc6270 */
[----:B0-----:R-:W-:Y:S01]  /*c650*/  IMAD.MOV.U32 R0, RZ, RZ, R10 ;  /* 0x000000ffff007224 */ /* 0x001fe200078e000a */
[----:B------:R-:W-:Y:S01]  /*c660*/  STL [R1+0x204], R7 ;  /* 0x0002040701007387 */ /* 0x000fe20000100800 */
[----:B------:R-:W-:Y:S01]  /*c670*/  IMAD.MOV R8, RZ, RZ, -R8 ;  /* 0x000000ffff087224 */ /* 0x000fe200078e0a08 */
[----:B------:R-:W-:Y:S01]  /*c680*/  IABS R10, R3 ;  /* 0x00000003000a7213 */ /* 0x000fe20000000000 */
[----:B------:R-:W-:Y:S01]  /*c690*/  @!P1 IMAD.MOV R0, RZ, RZ, -R0 ;  /* 0x000000ffff009224 */ /* 0x000fe200078e0a00 */
[----:B------:R-:W-:Y:S01]  /*c6a0*/  ISETP.GT.U32.AND P1, PT, R21, R4, PT ;  /* 0x000000041500720c */ /* 0x000fe20003f24070 */
[--C-:B------:R-:W-:Y:S01]  /*c6b0*/  @!P0 IMAD.IADD R5, R5, 0x1, -R21.reuse ;  /* 0x0000000105058824 */ /* 0x100fe200078e0a15 */
[----:B------:R-:W-:Y:S01]  /*c6c0*/  ISETP.GE.AND P0, PT, R3, RZ, PT ;  /* 0x000000ff0300720c */ /* 0x000fe20003f06270 */
[----:B------:R-:W-:Y:S01]  /*c6d0*/  IMAD R3, R21, R8, R6 ;  /* 0x0000000815037224 */ /* 0x000fe200078e0206 */
[----:B------:R0:W-:Y:S01]  /*c6e0*/  STL [R1+0x220], R0 ;  /* 0x0002200001007387 */ /* 0x0001e20000100800 */
[----:B------:R-:W-:Y:S01]  /*c6f0*/  @!P5 IMAD.IADD R9, R9, 0x1, -R21 ;  /* 0x000000010909d824 */ /* 0x000fe200078e0a15 */
[C---:B------:R-:W-:Y:S01]  /*c700*/  LOP3.LUT R8, R19.reuse, 0x4a, RZ, 0xfc, !PT ;  /* 0x0000004a13087812 */ /* 0x040fe200078efcff */
[----:B------:R-:W-:Y:S01]  /*c710*/  IMAD.MOV.U32 R2, RZ, RZ, R10 ;  /* 0x000000ffff027224 */ /* 0x000fe200078e000a */
[----:B------:R-:W-:-:S02]  /*c720*/  LOP3.LUT R10, R19, 0x48, RZ, 0xfc, !PT ;  /* 0x00000048130a7812 */ /* 0x000fc400078efcff */
[----:B------:R-:W-:Y:S01]  /*c730*/  ISETP.GT.U32.AND P5, PT, R21, R9, PT ;  /* 0x000000091500720c */ /* 0x000fe20003fa4070 */
[----:B------:R-:W-:Y:S01]  /*c740*/  IMAD.HI.U32 R6, R23, R2, RZ ;  /* 0x0000000217067227 */ /* 0x000fe200078e00ff */
[----:B------:R-:W-:-:S03]  /*c750*/  IABS R15, R10 ;  /* 0x0000000a000f7213 */ /* 0x000fc60000000000 */
[----:B0-----:R-:W-:Y:S01]  /*c760*/  IMAD.MOV.U32 R0, RZ, RZ, R5 ;  /* 0x000000ffff007224 */ /* 0x001fe200078e0005 */
[----:B------:R-:W-:Y:S01]  /*c770*/  LOP3.LUT R5, R19, 0x46, RZ, 0xfc, !PT ;  /* 0x0000004613057812 */ /* 0x000fe200078efcff */
[--C-:B------:R-:W-:Y:S01]  /*c780*/  @!P1 IMAD.IADD R4, R4, 0x1, -R21.reuse ;  /* 0x0000000104049824 */ /* 0x100fe200078e0a15 */
[----:B------:R-:W-:Y:S01]  /*c790*/  ISETP.GE.AND P1, PT, R8, RZ, PT ;  /* 0x000000ff0800720c */ /* 0x000fe20003f26270 */
[----:B------:R-:W-:Y:S01]  /*c7a0*/  @!P2 IMAD.MOV R0, RZ, RZ, -R0 ;  /* 0x000000ffff00a224 */ /* 0x000fe200078e0a00 */
[----:B------:R-:W-:Y:S01]  /*c7b0*/  ISETP.GT.U32.AND P2, PT, R21, R3, PT ;  /* 0x000000031500720c */ /* 0x000fe20003f44070 */
[----:B------:R-:W-:Y:S01]  /*c7c0*/  IMAD.MOV R6, RZ, RZ, -R6 ;  /* 0x000000ffff067224 */ /* 0x000fe200078e0a06 */
[----:B------:R-:W-:Y:S01]  /*c7d0*/  IABS R8, R8 ;  /* 0x0000000800087213 */ /* 0x000fe20000000000 */
[----:B------:R-:W-:Y:S01]  /*c7e0*/  @!P5 IMAD.IADD R9, R9, 0x1, -R21 ;  /* 0x000000010909d824 */ /* 0x000fe200078e0a15 */
[----:B------:R0:W-:Y:S01]  /*c7f0*/  STL [R1+0x228], R0 ;  /* 0x0002280001007387 */ /* 0x0001e20000100800 */
[----:B------:R-:W-:Y:S01]  /*c800*/  IMAD R2, R21, R6, R2 ;  /* 0x0000000615027224 */ /* 0x000fe200078e0202 */
[----:B------:R-:W-:Y:S01]  /*c810*/  IABS R13, R5 ;  /* 0x00000005000d7213 */ /* 0x000fe20000000000 */
[----:B------:R-:W-:-:S03]  /*c820*/  IMAD.HI.U32 R11, R23, R8, RZ ;  /* 0x00000008170b7227 */ /* 0x000fc600078e00ff */
[----:B------:R-:W-:Y:S01]  /*c830*/  ISETP.GT.U32.AND P5, PT, R21, R2, PT ;  /* 0x000000021500720c */ /* 0x000fe20003fa4070 */
[----:B------:R-:W-:Y:S02]  /*c840*/  IMAD.MOV R11, RZ, RZ, -R11 ;  /* 0x000000ffff0b7224 */ /* 0x000fe400078e0a0b */
[----:B------:R-:W-:Y:S01]  /*c850*/  @!P2 IMAD.IADD R3, R3, 0x1, -R21 ;  /* 0x000000010303a824 */ /* 0x000fe200078e0a15 */
[----:B------:R-:W-:Y:S01]  /*c860*/  ISETP.GE.AND P2, PT, R10, RZ, PT ;  /* 0x000000ff0a00720c */ /* 0x000fe20003f46270 */
[----:B0-----:R-:W-:Y:S01]  /*c870*/  IMAD.MOV.U32 R0, RZ, RZ, R4 ;  /* 0x000000ffff007224 */ /* 0x001fe200078e0004 */
[----:B------:R-:W-:Y:S01]  /*c880*/  IABS R10, R14 ;  /* 0x0000000e000a7213 */ /* 0x000fe20000000000 */
[C---:B------:R-:W-:Y:S02]  /*c890*/  IMAD R8, R21.reuse, R11, R8 ;  /* 0x0000000b15087224 */ /* 0x040fe400078e0208 */
[----:B------:R-:W-:Y:S01]  /*c8a0*/  @!P3 IMAD.MOV R0, RZ, RZ, -R0 ;  /* 0x000000ffff00b224 */ /* 0x000fe200078e0a00 */
[----:B------:R-:W-:Y:S01]  /*c8b0*/  ISETP.GT.U32.AND P3, PT, R21, R3, PT ;  /* 0x000000031500720c */ /* 0x000fe20003f64070 */
[----:B------:R-:W-:-:S03]  /*c8c0*/  IMAD.HI.U32 R4, R23, R15, RZ ;  /* 0x0000000f17047227 */ /* 0x000fc600078e00ff */
[----:B------:R0:W-:Y:S01]  /*c8d0*/  STL [R1+0x210], R0 ;  /* 0x0002100001007387 */ /* 0x0001e20000100800 */
[----:B------:R-:W-:Y:S02]  /*c8e0*/  @!P5 IMAD.IADD R2, R2, 0x1, -R21 ;  /* 0x000000010202d824 */ /* 0x000fe400078e0a15 */
[----:B------:R-:W-:-:S03]  /*c8f0*/  IMAD.HI.U32 R6, R23, R13, RZ ;  /* 0x0000000d17067227 */ /* 0x000fc600078e00ff */
[----:B------:R-:W-:Y:S01]  /*c900*/  ISETP.GT.U32.AND P5, PT, R21, R2, PT ;  /* 0x000000021500720c */ /* 0x000fe20003fa4070 */
[----:B------:R-:W-:Y:S02]  /*c910*/  IMAD.MOV R4, RZ, RZ, -R4 ;  /* 0x000000ffff047224 */ /* 0x000fe400078e0a04 */
[----:B------:R-:W-:Y:S01]  /*c920*/  @!P3 IMAD.IADD R3, R3, 0x1, -R21 ;  /* 0x000000010303b824 */ /* 0x000fe200078e0a15 */
[----:B------:R-:W-:Y:S01]  /*c930*/  ISETP.GT.U32.AND P3, PT, R21, R8, PT ;  /* 0x000000081500720c */ /* 0x000fe20003f64070 */
        /* <DEDUP_REMOVED lines=10> */
[----:B------:R-:W-:Y:S01]  /*c9e0*/  LOP3.LUT R6, R19, 0x44, RZ, 0xfc, !PT ;  /* 0x0000004413067812 */ /* 0x000fe200078efcff */
[----:B------:R-:W-:Y:S01]  /*c9f0*/  @!P3 IMAD.IADD R8, R8, 0x1, -R21 ;  /* 0x000000010808b824 */ /* 0x000fe200078e0a15 */
[----:B------:R-:W-:Y:S01]  /*ca00*/  ISETP.GE.AND P5, PT, R4, RZ, PT ;  /* 0x000000ff0400720c */ /* 0x000fe20003fa6270 */
[----:B------:R-:W-:Y:S01]  /*ca10*/  IMAD.HI.U32 R16, R23, R10, RZ ;  /* 0x0000000a17107227 */ /* 0x000fe200078e00ff */
[----:B------:R-:W-:-:S02]  /*ca20*/  IABS R4, R4 ;  /* 0x0000000400047213 */ /* 0x000fc40000000000 */
[----:B------:R-:W-:Y:S01]  /*ca30*/  ISETP.GT.U32.AND P3, PT, R21, R8, PT ;  /* 0x000000081500720c */ /* 0x000fe20003f64070 */
[----:B------:R-:W-:Y:S01]  /*ca40*/  IMAD.MOV R16, RZ, RZ, -R16 ;  /* 0x000000ffff107224 */ /* 0x000fe200078e0a10 */
[----:B------:R-:W-:Y:S01]  /*ca50*/  LOP3.LUT R5, R19, 0x3c, RZ, 0xfc, !PT ;  /* 0x0000003c13057812 */ /* 0x000fe200078efcff */
[----:B0-----:R-:W-:Y:S01]  /*ca60*/  IMAD.MOV.U32 R0, RZ, RZ, R3 ;  /* 0x000000ffff007224 */ /* 0x001fe200078e0003 */
[----:B------:R-:W-:Y:S01]  /*ca70*/  IABS R3, R6 ;  /* 0x0000000600037213 */ /* 0x000fe20000000000 */
[----:B------:R-:W-:-:S04]  /*ca80*/  IMAD.HI.U32 R11, R23, R4, RZ ;  /* 0x00000004170b7227 */ /* 0x000fc800078e00ff */
[----:B------:R-:W-:Y:S01]  /*ca90*/  @!P6 IMAD.MOV R0, RZ, RZ, -R0 ;  /* 0x000000ffff00e224 */ /* 0x000fe200078e0a00 */
[----:B------:R-:W-:Y:S01]  /*caa0*/  ISETP.GE.AND P6, PT, R6, RZ, PT ;  /* 0x000000ff0600720c */ /* 0x000fe20003fc6270 */
[----:B------:R-:W-:Y:S01]  /*cab0*/  IMAD.HI.U32 R12, R23, R3, RZ ;  /* 0x00000003170c7227 */ /* 0x000fe200078e00ff */
[----:B------:R-:W-:Y:S02]  /*cac0*/  IABS R6, R5 ;  /* 0x0000000500067213 */ /* 0x000fe40000000000 */
[----:B------:R0:W-:Y:S01]  /*cad0*/  STL [R1+0x1e0], R0 ;  /* 0x0001e00001007387 */ /* 0x0001e20000100800 */
[----:B------:R-:W-:Y:S01]  /*cae0*/  @!P3 IMAD.IADD R8, R8, 0x1, -R21 ;  /* 0x000000010808b824 */ /* 0x000fe200078e0a15 */
[----:B------:R-:W-:Y:S01]  /*caf0*/  ISETP.GT.U32.AND P3, PT, R21, R13, PT ;  /* 0x0000000d1500720c */ /* 0x000fe20003f64070 */
[----:B------:R-:W-:Y:S02]  /*cb00*/  IMAD.MOV R12, RZ, RZ, -R12 ;  /* 0x000000ffff0c7224 */ /* 0x000fe400078e0a0c */
[----:B------:R-:W-:-:S02]  /*cb10*/  IMAD.MOV R11, RZ, RZ, -R11 ;  /* 0x000000ffff0b7224 */ /* 0x000fc400078e0a0b */
[----:B------:R-:W-:Y:S01]  /*cb20*/  IMAD R3, R21, R12, R3 ;  /* 0x0000000c15037224 */ /* 0x000fe200078e0203 */
[----:B------:R-:W-:Y:S01]  /*cb30*/  LOP3.LUT R12, R19, 0x38, RZ, 0xfc, !PT ;  /* 0x00000038130c7812 */ /* 0x000fe200078efcff */
[----:B------:R-:W-:Y:S02]  /*cb40*/  IMAD R10, R21, R16, R10 ;  /* 0x00000010150a7224 */ /* 0x000fe400078e020a */
[----:B0-----:R-:W-:Y:S02]  /*cb50*/  IMAD.MOV.U32 R0, RZ, RZ, R2 ;  /* 0x000000ffff007224 */ /* 0x001fe400078e0002 */
[----:B------:R-:W-:-:S04]  /*cb60*/  IMAD.HI.U32 R2, R23, R9, RZ ;  /* 0x0000000917027227 */ /* 0x000fc800078e00ff */
[----:B------:R-:W-:Y:S01]  /*cb70*/  @!P0 IMAD.MOV R0, RZ, RZ, -R0 ;  /* 0x000000ffff008224 */ /* 0x000fe200078e0a00 */
[----:B------:R-:W-:Y:S01]  /*cb80*/  ISETP.GT.U32.AND P0, PT, R21, R15, PT ;  /* 0x0000000f1500720c */ /* 0x000fe20003f04070 */
[----:B------:R-:W-:Y:S02]  /*cb90*/  @!P3 IMAD.IADD R13, R13, 0x1, -R21 ;  /* 0x000000010d0db824 */ /* 0x000fe400078e0a15 */
[----:B------:R-:W-:Y:S01]  /*cba0*/  IMAD.MOV R2, RZ, RZ, -R2 ;  /* 0x000000ffff027224 */ /* 0x000fe200078e0a02 */
[----:B------:R0:W-:Y:S01]  /*cbb0*/  STL [R1+0x1d0], R0 ;  /* 0x0001d00001007387 */ /* 0x0001e20000100800 */
[----:B------:R-:W-:Y:S01]  /*cbc0*/  IMAD R4, R21, R11, R4 ;  /* 0x0000000b15047224 */ /* 0x000fe200078e0204 */
[----:B------:R-:W-:Y:S01]  /*cbd0*/  LOP3.LUT R11, R19, 0x3a, RZ, 0xfc, !PT ;  /* 0x0000003a130b7812 */ /* 0x000fe200078efcff */
[----:B------:R-:W-:Y:S02]  /*cbe0*/  IMAD R9, R21, R2, R9 ;  /* 0x0000000215097224 */ /* 0x000fe400078e0209 */
[----:B------:R-:W-:Y:S01]  /*cbf0*/  IMAD.HI.U32 R2, R23, R6, RZ ;  /* 0x0000000617027227 */ /* 0x000fe200078e00ff */
[----:B------:R-:W-:-:S03]  /*cc00*/  IABS R24, R11 ;  /* 0x0000000b00187213 */ /* 0x000fc60000000000 */
[--C-:B------:R-:W-:Y:S01]  /*cc10*/  @!P0 IMAD.IADD R15, R15, 0x1, -R21.reuse ;  /* 0x000000010f0f8824 */ /* 0x100fe200078e0a15 */
[----:B------:R-:W-:Y:S01]  /*cc20*/  ISETP.GT.U32.AND P0, PT, R21, R3, PT ;  /* 0x000000031500720c */ /* 0x000fe20003f04070 */
[----:B0-----:R-:W-:Y:S01]  /*cc30*/  IMAD.MOV.U32 R0, RZ, RZ, R8 ;  /* 0x000000ffff007224 */ /* 0x001fe200078e0008 */
[----:B------:R-:W-:Y:S01]  /*cc40*/  LOP3.LUT R8, R19, 0x36, RZ, 0xfc, !PT ;  /* 0x0000003613087812 */ /* 0x000fe200078efcff */
[----:B------:R-:W-:Y:S01]  /*cc50*/  IMAD.MOV R2, RZ, RZ, -R2 ;  /* 0x000000ffff027224 */ /* 0x000fe200078e0a02 */
[C---:B------:R-:W-:Y:S01]  /*cc60*/  ISETP.GT.U32.AND P3, PT, R21.reuse, R15, PT ;  /* 0x0000000f1500720c */ /* 0x040fe20003f64070 */
[----:B------:R-:W-:Y:S01]  /*cc70*/  @!P1 IMAD.MOV R0, RZ, RZ, -R0 ;  /* 0x000000ffff009224 */ /* 0x000fe200078e0a00 */
[C---:B------:R-:W-:Y:S01]  /*cc80*/  ISETP.GT.U32.AND P1, PT, R21.reuse, R13, PT ;  /* 0x0000000d1500720c */ /* 0x040fe20003f24070 */
[----:B------:R-:W-:Y:S01]  /*cc90*/  IMAD R6, R21, R2, R6 ;  /* 0x0000000215067224 */ /* 0x000fe200078e0206 */
[----:B------:R-:W-:Y:S01]  /*cca0*/  IABS R2, R12 ;  /* 0x0000000c00027213 */ /* 0x000fe20000000000 */
[----:B------:R-:W-:Y:S01]  /*ccb0*/  IMAD.HI.U32 R18, R23, R24, RZ ;  /* 0x0000001817127227 */ /* 0x000fe200078e00ff */
[----:B------:R0:W-:Y:S03]  /*ccc0*/  STL [R1+0x190], R0 ;  /* 0x0001900001007387 */ /* 0x0001e60000100800 */
[----:B------:R-:W-:-:S02]  /*ccd0*/  @!P0 IMAD.IADD R3, R3, 0x1, -R21 ;  /* 0x0000000103038824 */ /* 0x000fc400078e0a15 */
[----:B------:R-:W-:-:S03]  /*cce0*/  IMAD.HI.U32 R16, R23, R2, RZ ;  /* 0x0000000217107227 */ /* 0x000fc600078e00ff */
[----:B------:R-:W-:Y:S01]  /*ccf0*/  ISETP.GT.U32.AND P0, PT, R21, R3, PT ;  /* 0x000000031500720c */ /* 0x000fe20003f04070 */
[--C-:B------:R-:W-:Y:S01]  /*cd00*/  @!P3 IMAD.IADD R15, R15, 0x1, -R21.reuse ;  /* 0x000000010f0fb824 */ /* 0x100fe200078e0a15 */
[----:B------:R-:W-:Y:S01]  /*cd10*/  ISETP.GT.U32.AND P3, PT, R21, R4, PT ;  /* 0x000000041500720c */ /* 0x000fe20003f64070 */
[----:B------:R-:W-:Y:S01]  /*cd20*/  @!P1 IMAD.IADD R13, R13, 0x1, -R21 ;  /* 0x000000010d0d9824 */ /* 0x000fe200078e0a15 */
[C---:B------:R-:W-:Y:S01]  /*cd30*/  ISETP.GT.U32.AND P1, PT, R21.reuse, R10, PT ;  /* 0x0000000a1500720c */ /* 0x040fe20003f24070 */
[----:B0-----:R-:W-:Y:S01]  /*cd40*/  IMAD.MOV.U32 R0, RZ, RZ, R15 ;  /* 0x000000ffff007224 */ /* 0x001fe200078e000f */
[----:B------:R-:W-:Y:S01]  /*cd50*/  IABS R15, R8 ;  /* 0x00000008000f7213 */ /* 0x000fe20000000000 */
[----:B------:R-:W-:Y:S02]  /*cd60*/  IMAD.MOV R16, RZ, RZ, -R16 ;  /* 0x000000ffff107224 */ /* 0x000fe400078e0a10 */
[----:B------:R-:W-:Y:S01]  /*cd70*/  @!P2 IMAD.MOV R0, RZ, RZ, -R0 ;  /* 0x000000ffff00a224 */ /* 0x000fe200078e0a00 */
[C---:B------:R-:W-:Y:S01]  /*cd80*/  ISETP.GT.U32.AND P2, PT, R21.reuse, R9, PT ;  /* 0x000000091500720c */ /* 0x040fe20003f44070 */
[----:B------:R-:W-:Y:S01]  /*cd90*/  IMAD R2, R21, R16, R2 ;  /* 0x0000001015027224 */ /* 0x000fe200078e0202 */
[----:B------:R-:W-:Y:S01]  /*cda0*/  LOP3.LUT R16, R19, 0x34, RZ, 0xfc, !PT ;  /* 0x0000003413107812 */ /* 0x000fe200078efcff */
[--C-:B------:R-:W-:Y:S01]  /*cdb0*/  @!P0 IMAD.IADD R3, R3, 0x1, -R21.reuse ;  /* 0x0000000103038824 */ /* 0x100fe200078e0a15 */
[----:B------:R-:W-:Y:S01]  /*cdc0*/  ISETP.GT.U32.AND P0, PT, R21, R6, PT ;  /* 0x000000061500720c */ /* 0x000fe20003f04070 */
[--C-:B------:R-:W-:Y:S01]  /*cdd0*/  @!P3 IMAD.IADD R4, R4, 0x1, -R21.reuse ;  /* 0x000000010404b824 */ /* 0x100fe200078e0a15 */
[----:B------:R0:W-:Y:S01]  /*cde0*/  STL [R1+0x188], R0 ;  /* 0x0001880001007387 */ /* 0x0001e20000100800 */
[----:B------:R-:W-:Y:S01]  /*cdf0*/  @!P1 IMAD.IADD R10, R10, 0x1, -R21 ;  /* 0x000000010a0a9824 */ /* 0x000fe200078e0a15 */
[----:B------:R-:W-:Y:S01]  /*ce00*/  ISETP.GE.AND P3, PT, R17, RZ, PT ;  /* 0x000000ff1100720c */ /* 0x000fe20003f66270 */
[----:B------:R-:W-:-:S04]  /*ce10*/  IMAD.HI.U32 R17, R23, R15, RZ ;  /* 0x0000000f17117227 */ /* 0x000fc800078e00ff */
[----:B------:R-:W-:Y:S01]  /*ce20*/  @!P2 IMAD.IADD R9, R9, 0x1, -R21 ;  /* 0x000000010909a824 */ /* 0x000fe200078e0a15 */
[C---:B------:R-:W-:Y:S01]  /*ce30*/  ISETP.GT.U32.AND P2, PT, R21.reuse, R4, PT ;  /* 0x000000041500720c */ /* 0x040fe20003f44070 */
[----:B------:R-:W-:Y:S02]  /*ce40*/  IMAD.MOV R18, RZ, RZ, -R18 ;  /* 0x000000ffff127224 */ /* 0x000fe400078e0a12 */
[----:B0-----:R-:W-:Y:S01]  /*ce50*/  IMAD.MOV.U32 R0, RZ, RZ, R13 ;  /* 0x000000ffff007224 */ /* 0x001fe200078e000d */
[----:B------:R-:W-:Y:S01]  /*ce60*/  ISETP.GT.U32.AND P1, PT, R21, R9, PT ;  /* 0x000000091500720c */ /* 0x000fe20003f24070 */
[----:B------:R-:W-:Y:S01]  /*ce70*/  @!P0 IMAD.IADD R6, R6, 0x1, -R21 ;  /* 0x0000000106068824 */ /* 0x000fe200078e0a15 */
[----:B------:R-:W-:Y:S01]  /*ce80*/  LOP3.LUT R13, R19, 0x32, RZ, 0xfc, !PT ;  /* 0x00000032130d7812 */ /* 0x000fe200078efcff */
[----:B------:R-:W-:Y:S01]  /*ce90*/  @!P4 IMAD.MOV R0, RZ, RZ, -R0 ;  /* 0x000000ffff00c224 */ /* 0x000fe200078e0a00 */
[C---:B------:R-:W-:Y:S01]  /*cea0*/  ISETP.GT.U32.AND P4, PT, R21.reuse, R10, PT ;  /* 0x0000000a1500720c */ /* 0x040fe20003f84070 */
[----:B------:R-:W-:Y:S01]  /*ceb0*/  IMAD.MOV R17, RZ, RZ, -R17 ;  /* 0x000000ffff117224 */ /* 0x000fe200078e0a11 */
[C---:B------:R-:W-:Y:S01]  /*cec0*/  ISETP.GT.U32.AND P0, PT, R21.reuse, R6, PT ;  /* 0x000000061500720c */ /* 0x040fe20003f04070 */
[----:B------:R-:W-:Y:S01]  /*ced0*/  IMAD R24, R21, R18, R24 ;  /* 0x0000001215187224 */ /* 0x000fe200078e0218 */
[----:B------:R0:W-:Y:S01]  /*cee0*/  STL [R1+0x164], R0 ;  /* 0x0001640001007387 */ /* 0x0001e20000100800 */
[----:B------:R-:W-:Y:S01]  /*cef0*/  @!P2 IMAD.IADD R4, R4, 0x1, -R21 ;  /* 0x000000010404a824 */ /* 0x000fe200078e0a15 */
[----:B------:R-:W-:-:S03]  /*cf00*/  ISETP.GE.AND P2, PT, R14, RZ, PT ;  /* 0x000000ff0e00720c */ /* 0x000fc60003f46270 */
[--C-:B------:R-:W-:Y:S01]  /*cf10*/  @!P1 IMAD.IADD R9, R9, 0x1, -R21.reuse ;  /* 0x0000000109099824 */ /* 0x100fe200078e0a15 */
[----:B------:R-:W-:Y:S01]  /*cf20*/  ISETP.GT.U32.AND P1, PT, R21, R2, PT ;  /* 0x000000021500720c */ /* 0x000fe20003f24070 */
[----:B------:R-:W-:Y:S02]  /*cf30*/  IMAD.MOV.U32 R7, RZ, RZ, R4 ;  /* 0x000000ffff077224 */ /* 0x000fe400078e0004 */
[----:B------:R-:W-:Y:S01]  /*cf40*/  @!P4 IMAD.IADD R10, R10, 0x1, -R21 ;  /* 0x000000010a0ac824 */ /* 0x000fe200078e0a15 */
[----:B------:R-:W-:Y:S01]  /*cf50*/  ISETP.GE.AND P4, PT, R5, RZ, PT ;  /* 0x000000ff0500720c */ /* 0x000fe20003f86270 */
[----:B0-----:R-:W-:Y:S01]  /*cf60*/  IMAD.MOV.U32 R0, RZ, RZ, R3 ;  /* 0x000000ffff007224 */ /* 0x001fe200078e0003 */
[----:B------:R-:W-:Y:S01]  /*cf70*/  IABS R3, R16 ;  /* 0x0000001000037213 */ /* 0x000fe20000000000 */
[----:B------:R-:W-:Y:S02]  /*cf80*/  @!P5 IMAD.MOV R7, RZ, RZ, -R7 ;  /* 0x000000ffff07d224 */ /* 0x000fe400078e0a07 */
[----:B------:R-:W-:Y:S01]  /*cf90*/  @!P6 IMAD.MOV R0, RZ, RZ, -R0 ;  /* 0x000000ffff00e224 */ /* 0x000fe200078e0a00 */
[----:B------:R-:W-:Y:S01]  /*cfa0*/  ISETP.GT.U32.AND P6, PT, R21, R24, PT ;  /* 0x000000181500720c */ /* 0x000fe20003fc4070 */
[----:B------:R-:W-:-:S02]  /*cfb0*/  IMAD.MOV.U32 R14, RZ, RZ, R3 ;  /* 0x000000ffff0e7224 */ /* 0x000fc400078e0003 */
[----:B------:R-:W-:Y:S01]  /*cfc0*/  IMAD R3, R21, R17, R15 ;  /* 0x0000001115037224 */ /* 0x000fe200078e020f */
[----:B------:R-:W-:Y:S01]  /*cfd0*/  IABS R17, R13 ;  /* 0x0000000d00117213 */ /* 0x000fe20000000000 */
[----:B------:R-:W-:Y:S01]  /*cfe0*/  IMAD.HI.U32 R5, R23, R14, RZ ;  /* 0x0000000e17057227 */ /* 0x000fe200078e00ff */
[----:B------:R-:W-:Y:S03]  /*cff0*/  STL [R1+0x160], R0 ;  /* 0x0001600001007387 */ /* 0x000fe60000100800 */
[--C-:B------:R-:W-:Y:S01]  /*d000*/  @!P1 IMAD.IADD R2, R2, 0x1, -R21.reuse ;  /* 0x0000000102029824 */ /* 0x100fe200078e0a15 */
[----:B------:R0:W-:Y:S01]  /*d010*/  STL [R1+0x114], R7 ;  /* 0x0001140701007387 */ /* 0x0001e20000100800 */
[----:B------:R-:W-:Y:S01]  /*d020*/  @!P0 IMAD.IADD R6, R6, 0x1, -R21 ;  /* 0x0000000106068824 */ /* 0x000fe200078e0a15 */
[C---:B------:R-:W-:Y:S01]  /*d030*/  ISETP.GT.U32.AND P0, PT, R21.reuse, R3, PT ;  /* 0x000000031500720c */ /* 0x040fe20003f04070 */
[----:B------:R-:W-:Y:S01]  /*d040*/  IMAD.MOV R5, RZ, RZ, -R5 ;  /* 0x000000ffff057224 */ /* 0x000fe200078e0a05 */
[C---:B------:R-:W-:Y:S01]  /*d050*/  ISETP.GT.U32.AND P5, PT, R21.reuse, R2, PT ;  /* 0x000000021500720c */ /* 0x040fe20003fa4070 */
[----:B------:R-:W-:Y:S01]  /*d060*/  @!P6 IMAD.IADD R24, R24, 0x1, -R21 ;  /* 0x000000011818e824 */ /* 0x000fe200078e0a15 */
[----:B------:R-:W-:Y:S01]  /*d070*/  ISETP.GE.AND P1, PT, R12, RZ, PT ;  /* 0x000000ff0c00720c */ /* 0x000fe20003f26270 */
[----:B------:R-:W-:Y:S01]  /*d080*/  IMAD R5, R21, R5, R14 ;  /* 0x0000000515057224 */ /* 0x000fe200078e020e */
[----:B------:R-:W-:Y:S01]  /*d090*/  ISETP.GE.AND P6, PT, R11, RZ, PT ;  /* 0x000000ff0b00720c */ /* 0x000fe20003fc6270 */
[----:B------:R-:W-:Y:S01]  /*d0a0*/  IMAD.MOV.U32 R12, RZ, RZ, R17 ;  /* 0x000000ffff0c7224 */ /* 0x000fe200078e0011 */
[C---:B------:R-:W-:Y:S01]  /*d0b0*/  LOP3.LUT R11, R19.reuse, 0x30, RZ, 0xfc, !PT ;  /* 0x00000030130b7812 */ /* 0x040fe200078efcff */
[----:B0-----:R-:W-:Y:S01]  /*d0c0*/  IMAD.MOV.U32 R7, RZ, RZ, R10 ;  /* 0x000000ffff077224 */ /* 0x001fe200078e000a */
[----:B------:R-:W-:Y:S01]  /*d0d0*/  LOP3.LUT R10, R19, 0x28, RZ, 0xfc, !PT ;  /* 0x00000028130a7812 */ /* 0x000fe200078efcff */
[----:B------:R-:W-:Y:S01]  /*d0e0*/  IMAD.MOV.U32 R0, RZ, RZ, R9 ;  /* 0x000000ffff007224 */ /* 0x000fe200078e0009 */
[----:B------:R-:W-:Y:S01]  /*d0f0*/  IABS R15, R11 ;  /* 0x0000000b000f7213 */ /* 0x000fe20000000000 */
[----:B------:R-:W-:Y:S01]  /*d100*/  @!P2 IMAD.MOV R7, RZ, RZ, -R7 ;  /* 0x000000ffff07a224 */ /* 0x000fe200078e0a07 */
[----:B------:R-:W-:Y:S01]  /*d110*/  ISETP.GT.U32.AND P2, PT, R21, R5, PT ;  /* 0x000000051500720c */ /* 0x000fe20003f44070 */
[----:B------:R-:W-:-:S04]  /*d120*/  IMAD.HI.U32 R9, R23, R12, RZ ;  /* 0x0000000c17097227 */ /* 0x000fc800078e00ff */
[----:B------:R-:W-:Y:S01]  /*d130*/  @!P0 IMAD.IADD R3, R3, 0x1, -R21 ;  /* 0x0000000103038824 */ /* 0x000fe200078e0a15 */
[----:B------:R-:W-:Y:S01]  /*d140*/  ISETP.GT.U32.AND P0, PT, R21, R24, PT ;  /* 0x000000181500720c */ /* 0x000fe20003f04070 */
[----:B------:R-:W-:Y:S02]  /*d150*/  IMAD.MOV R9, RZ, RZ, -R9 ;  /* 0x000000ffff097224 */ /* 0x000fe400078e0a09 */
[----:B------:R-:W-:Y:S01]  /*d160*/  @!P5 IMAD.IADD R2, R2, 0x1, -R21 ;  /* 0x000000010202d824 */ /* 0x000fe200078e0a15 */
[----:B------:R-:W-:Y:S01]  /*d170*/  ISETP.GE.AND P5, PT, R13, RZ, PT ;  /* 0x000000ff0d00720c */ /* 0x000fe20003fa6270 */
[----:B------:R-:W-:Y:S01]  /*d180*/  @!P3 IMAD.MOV R0, RZ, RZ, -R0 ;  /* 0x000000ffff00b224 */ /* 0x000fe200078e0a00 */
[C---:B------:R-:W-:Y:S01]  /*d190*/  ISETP.GT.U32.AND P3, PT, R21.reuse, R3, PT ;  /* 0x000000031500720c */ /* 0x040fe20003f64070 */
[----:B------:R-:W-:Y:S01]  /*d1a0*/  IMAD R13, R21, R9, R12 ;  /* 0x00000009150d7224 */ /* 0x000fe200078e020c */
[----:B------:R-:W-:Y:S01]  /*d1b0*/  LOP3.LUT R9, R19, 0x2e, RZ, 0xfc, !PT ;  /* 0x0000002e13097812 */ /* 0x000fe200078efcff */
[----:B------:R-:W-:Y:S01]  /*d1c0*/  IMAD.MOV.U32 R4, RZ, RZ, R15 ;  /* 0x000000ffff047224 */ /* 0x000fe200078e000f */
[----:B------:R0:W-:Y:S01]  /*d1d0*/  STL [R1+0x110], R0 ;  /* 0x0001100001007387 */ /* 0x0001e20000100800 */
[--C-:B------:R-:W-:Y:S01]  /*d1e0*/  @!P2 IMAD.IADD R5, R5, 0x1, -R21.reuse ;  /* 0x000000010505a824 */ /* 0x100fe200078e0a15 */
[----:B------:R-:W-:Y:S01]  /*d1f0*/  ISETP.GT.U32.AND P2, PT, R21, R13, PT ;  /* 0x0000000d1500720c */ /* 0x000fe20003f44070 */
[--C-:B------:R-:W-:Y:S01]  /*d200*/  @!P0 IMAD.IADD R24, R24, 0x1, -R21.reuse ;  /* 0x0000000118188824 */ /* 0x100fe200078e0a15 */
[----:B------:R-:W-:Y:S01]  /*d210*/  ISETP.GE.AND P0, PT, R16, RZ, PT ;  /* 0x000000ff1000720c */ /* 0x000fe20003f06270 */
[----:B------:R-:W-:Y:S01]  /*d220*/  @!P1 IMAD.MOV R2, RZ, RZ, -R2 ;  /* 0x000000ffff029224 */ /* 0x000fe200078e0a02 */
[----:B------:R-:W-:Y:S01]  /*d230*/  IABS R16, R9 ;  /* 0x0000000900107213 */ /* 0x000fe20000000000 */
[----:B------:R-:W-:Y:S01]  /*d240*/  @!P6 IMAD.MOV R24, RZ, RZ, -R24 ;  /* 0x000000ffff18e224 */ /* 0x000fe200078e0a18 */
[----:B------:R-:W-:Y:S01]  /*d250*/  STL [R1+0x104], R7 ;  /* 0x0001040701007387 */ /* 0x000fe20000100800 */
[----:B------:R-:W-:Y:S01]  /*d260*/  @!P3 IMAD.IADD R3, R3, 0x1, -R21 ;  /* 0x000000010303b824 */ /* 0x000fe200078e0a15 */
[----:B------:R-:W-:Y:S01]  /*d270*/  ISETP.GE.AND P3, PT, R11, RZ, PT ;  /* 0x000000ff0b00720c */ /* 0x000fe20003f66270 */
[----:B0-----:R-:W-:-:S02]  /*d280*/  IMAD.MOV.U32 R0, RZ, RZ, R6 ;  /* 0x000000ffff007224 */ /* 0x001fc400078e0006 */
[----:B------:R-:W-:-:S04]  /*d290*/  IMAD.HI.U32 R6, R23, R4, RZ ;  /* 0x0000000417067227 */ /* 0x000fc800078e00ff */
[----:B------:R-:W-:Y:S01]  /*d2a0*/  @!P4 IMAD.MOV R0, RZ, RZ, -R0 ;  /* 0x000000ffff00c224 */ /* 0x000fe200078e0a00 */
[----:B------:R-:W-:Y:S01]  /*d2b0*/  ISETP.GE.AND P4, PT, R8, RZ, PT ;  /* 0x000000ff0800720c */ /* 0x000fe20003f86270 */
[----:B------:R-:W-:Y:S01]  /*d2c0*/  IMAD.MOV R6, RZ, RZ, -R6 ;  /* 0x000000ffff067224 */ /* 0x000fe200078e0a06 */
[----:B------:R-:W-:Y:S01]  /*d2d0*/  IABS R8, R10 ;  /* 0x0000000a00087213 */ /* 0x000fe20000000000 */
[----:B------:R-:W-:Y:S01]  /*d2e0*/  @!P2 IMAD.IADD R13, R13, 0x1, -R21 ;  /* 0x000000010d0da824 */ /* 0x000fe200078e0a15 */
[C---:B------:R-:W-:Y:S01]  /*d2f0*/  ISETP.GT.U32.AND P2, PT, R21.reuse, R5, PT ;  /* 0x000000051500720c */ /* 0x040fe20003f44070 */
[----:B------:R-:W-:Y:S01]  /*d300*/  IMAD R11, R21, R6, R4 ;  /* 0x00000006150b7224 */ /* 0x000fe200078e0204 */
[----:B------:R-:W-:Y:S01]  /*d310*/  LOP3.LUT R6, R19, 0x2c, RZ, 0xfc, !PT ;  /* 0x0000002c13067812 */ /* 0x000fe200078efcff */
[----:B------:R-:W-:Y:S01]  /*d320*/  IMAD.HI.U32 R17, R23, R16, RZ ;  /* 0x0000001017117227 */ /* 0x000fe200078e00ff */
[----:B------:R-:W-:Y:S01]  /*d330*/  LOP3.LUT R4, R19, 0x2a, RZ, 0xfc, !PT ;  /* 0x0000002a13047812 */ /* 0x000fe200078efcff */
[----:B------:R-:W-:Y:S01]  /*d340*/  STL [R1+0xf4], R0 ;  /* 0x0000f40001007387 */ /* 0x000fe20000100800 */
[----:B------:R-:W-:Y:S01]  /*d350*/  ISETP.GT.U32.AND P1, PT, R21, R11, PT ;  /* 0x0000000b1500720c */ /* 0x000fe20003f24070 */
[----:B------:R-:W-:Y:S01]  /*d360*/  IMAD.MOV R17, RZ, RZ, -R17 ;  /* 0x000000ffff117224 */ /* 0x000fe200078e0a11 */
[----:B------:R-:W-:Y:S01]  /*d370*/  IABS R14, R6 ;  /* 0x00000006000e7213 */ /* 0x000fe20000000000 */
[----:B------:R-:W-:Y:S01]  /*d380*/  @!P4 IMAD.MOV R3, RZ, RZ, -R3 ;  /* 0x000000ffff03c224 */ /* 0x000fe200078e0a03 */
[----:B------:R-:W-:Y:S01]  /*d390*/  ISETP.GE.AND P4, PT, R9, RZ, PT ;  /* 0x000000ff0900720c */ /* 0x000fe20003f86270 */
[----:B------:R-:W-:Y:S01]  /*d3a0*/  IMAD R9, R21, R17, R16 ;  /* 0x0000001115097224 */ /* 0x000fe200078e0210 */
[----:B------:R-:W-:Y:S01]  /*d3b0*/  IABS R12, R4 ;  /* 0x00000004000c7213 */ /* 0x000fe20000000000 */
[--C-:B------:R-:W-:Y:S01]  /*d3c0*/  @!P2 IMAD.IADD R5, R5, 0x1, -R21.reuse ;  /* 0x000000010505a824 */ /* 0x100fe200078e0a15 */
[----:B------:R-:W-:Y:S01]  /*d3d0*/  ISETP.GT.U32.AND P6, PT, R21, R13, PT ;  /* 0x0000000d1500720c */ /* 0x000fe20003fc4070 */
[----:B------:R-:W-:Y:S01]  /*d3e0*/  IMAD.HI.U32 R15, R23, R14, RZ ;  /* 0x0000000e170f7227 */ /* 0x000fe200078e00ff */
[----:B------:R-:W-:Y:S01]  /*d3f0*/  ISETP.GT.U32.AND P2, PT, R21, R9, PT ;  /* 0x000000091500720c */ /* 0x000fe20003f44070 */
[----:B------:R0:W-:Y:S01]  /*d400*/  STL [R1+0x18b4], R24 ;  /* 0x0018b41801007387 */ /* 0x0001e20000100800 */
[----:B------:R-:W-:Y:S01]  /*d410*/  LOP3.LUT R17, R19, 0x22, RZ, 0xfc, !PT ;  /* 0x0000002213117812 */ /* 0x000fe200078efcff */
[----:B------:R-:W-:-:S02]  /*d420*/  @!P1 IMAD.IADD R11, R11, 0x1, -R21 ;  /* 0x000000010b0b9824 */ /* 0x000fc400078e0a15 */
[----:B------:R-:W-:Y:S01]  /*d430*/  IMAD.MOV R16, RZ, RZ, -R15 ;  /* 0x000000ffff107224 */ /* 0x000fe200078e0a0f */
[----:B------:R-:W-:Y:S01]  /*d440*/  STL [R1+0x18b8], R2 ;  /* 0x0018b80201007387 */ /* 0x000fe20000100800 */
[----:B------:R-:W-:Y:S01]  /*d450*/  IMAD.HI.U32 R15, R23, R12, RZ ;  /* 0x0000000c170f7227 */ /* 0x000fe200078e00ff */
[----:B------:R-:W-:Y:S02]  /*d460*/  ISETP.GT.U32.AND P1, PT, R21, R11, PT ;  /* 0x0000000b1500720c */ /* 0x000fe40003f24070 */
[----:B------:R1:W-:Y:S01]  /*d470*/  STL [R1+0x18bc], R3 ;  /* 0x0018bc0301007387 */ /* 0x0003e20000100800 */
[----:B------:R-:W-:Y:S01]  /*d480*/  IMAD.MOV R15, RZ, RZ, -R15 ;  /* 0x000000ffff0f7224 */ /* 0x000fe200078e0a0f */
[----:B0-----:R-:W-:Y:S01]  /*d490*/  LOP3.LUT R24, R19, 0xc, RZ, 0xfc, !PT ;  /* 0x0000000c13187812 */ /* 0x001fe200078efcff */
[--C-:B------:R-:W-:Y:S01]  /*d4a0*/  @!P2 IMAD.IADD R9, R9, 0x1, -R21.reuse ;  /* 0x000000010909a824 */ /* 0x100fe200078e0a15 */
[----:B------:R-:W-:Y:S01]  /*d4b0*/  ISETP.GE.AND P2, PT, R4, RZ, PT ;  /* 0x000000ff0400720c */ /* 0x000fe20003f46270 */
[--C-:B------:R-:W-:Y:S01]  /*d4c0*/  @!P6 IMAD.IADD R13, R13, 0x1, -R21.reuse ;  /* 0x000000010d0de824 */ /* 0x100fe200078e0a15 */
[----:B------:R-:W-:Y:S01]  /*d4d0*/  ISETP.GE.AND P6, PT, R6, RZ, PT ;  /* 0x000000ff0600720c */ /* 0x000fe20003fc6270 */
[----:B------:R-:W-:Y:S01]  /*d4e0*/  IMAD R4, R21, R15, R12 ;  /* 0x0000000f15047224 */ /* 0x000fe200078e020c */
[----:B------:R-:W-:Y:S01]  /*d4f0*/  LOP3.LUT R12, R19, 0x26, RZ, 0xfc, !PT ;  /* 0x00000026130c7812 */ /* 0x000fe200078efcff */
[----:B------:R-:W-:Y:S01]  /*d500*/  IMAD R6, R21, R16, R14 ;  /* 0x0000001015067224 */ /* 0x000fe200078e020e */
[----:B------:R-:W-:Y:S01]  /*d510*/  LOP3.LUT R16, R19, 0x20, RZ, 0xfc, !PT ;  /* 0x0000002013107812 */ /* 0x000fe200078efcff */
[----:B------:R-:W-:Y:S01]  /*d520*/  @!P1 IMAD.IADD R11, R11, 0x1, -R21 ;  /* 0x000000010b0b9824 */ /* 0x000fe200078e0a15 */
[C---:B------:R-:W-:Y:S01]  /*d530*/  ISETP.GT.U32.AND P1, PT, R21.reuse, R4, PT ;  /* 0x000000041500720c */ /* 0x040fe20003f24070 */
[----:B------:R-:W-:Y:S01]  /*d540*/  @!P0 IMAD.MOV R5, RZ, RZ, -R5 ;  /* 0x000000ffff058224 */ /* 0x000fe200078e0a05 */
[----:B------:R-:W-:Y:S01]  /*d550*/  ISETP.GT.U32.AND P0, PT, R21, R6, PT ;  /* 0x000000061500720c */ /* 0x000fe20003f04070 */
[----:B------:R-:W-:Y:S01]  /*d560*/  IMAD.MOV.U32 R0, RZ, RZ, R13 ;  /* 0x000000ffff007224 */ /* 0x000fe200078e000d */
[----:B------:R-:W-:Y:S01]  /*d570*/  LOP3.LUT R13, R19, 0x24, RZ, 0xfc, !PT ;  /* 0x00000024130d7812 */ /* 0x000fe200078efcff */
[----:B------:R-:W-:Y:S01]  /*d580*/  IMAD.HI.U32 R14, R23, R8, RZ ;  /* 0x00000008170e7227 */ /* 0x000fe200078e00ff */
[----:B------:R0:W-:Y:S01]  /*d590*/  STL [R1+0x18c0], R5 ;  /* 0x0018c00501007387 */ /* 0x0001e20000100800 */
[----:B-1----:R-:W-:-:S02]  /*d5a0*/  LOP3.LUT R3, R19, 0x16, RZ, 0xfc, !PT ;  /* 0x0000001613037812 */ /* 0x002fc400078efcff */
[----:B------:R-:W-:Y:S01]  /*d5b0*/  @!P5 IMAD.MOV R0, RZ, RZ, -R0 ;  /* 0x000000ffff00d224 */ /* 0x000fe200078e0a00 */
[----:B------:R-:W-:Y:S01]  /*d5c0*/  ISETP.GT.U32.AND P5, PT, R21, R9, PT ;  /* 0x000000091500720c */ /* 0x000fe20003fa4070 */
[----:B------:R-:W-:Y:S01]  /*d5d0*/  IMAD.MOV R15, RZ, RZ, -R14 ;  /* 0x000000ffff0f7224 */ /* 0x000fe200078e0a0e */
[----:B------:R-:W-:Y:S01]  /*d5e0*/  IABS R14, R12 ;  /* 0x0000000c000e7213 */ /* 0x000fe20000000000 */
[--C-:B------:R-:W-:Y:S01]  /*d5f0*/  @!P1 IMAD.IADD R4, R4, 0x1, -R21.reuse ;  /* 0x0000000104049824 */ /* 0x100fe200078e0a15 */
[----:B------:R-:W-:Y:S01]  /*d600*/  STL [R1+0x18c4], R0 ;  /* 0x0018c40001007387 */ /* 0x000fe20000100800 */
[----:B------:R-:W-:Y:S01]  /*d610*/  @!P0 IMAD.IADD R6, R6, 0x1, -R21 ;  /* 0x0000000106068824 */ /* 0x000fe200078e0a15 */
[----:B0-----:R-:W-:Y:S01]  /*d620*/  LOP3.LUT R5, R19, 0x18, RZ, 0xfc, !PT ;  /* 0x0000001813057812 */ /* 0x001fe200078efcff */
[----:B------:R-:W-:Y:S01]  /*d630*/  IMAD.MOV.U32 R28, RZ, RZ, R11 ;  /* 0x000000ffff1c7224 */ /* 0x000fe200078e000b */
[C---:B------:R-:W-:Y:S01]  /*d640*/  ISETP.GT.U32.AND P1, PT, R21.reuse, R4, PT ;  /* 0x000000041500720c */ /* 0x040fe20003f24070 */
[C---:B------:R-:W-:Y:S01]  /*d650*/  IMAD R8, R21.reuse, R15, R8 ;  /* 0x0000000f15087224 */ /* 0x040fe200078e0208 */
[----:B------:R-:W-:Y:S01]  /*d660*/  ISETP.GT.U32.AND P0, PT, R21, R6, PT ;  /* 0x000000061500720c */ /* 0x000fe20003f04070 */
[----:B------:R-:W-:Y:S01]  /*d670*/  @!P3 IMAD.MOV R28, RZ, RZ, -R28 ;  /* 0x000000ffff1cb224 */ /* 0x000fe200078e0a1c */
[----:B------:R-:W-:Y:S01]  /*d680*/  IABS R15, R13 ;  /* 0x0000000d000f7213 */ /* 0x000fe20000000000 */
[----:B------:R-:W-:Y:S01]  /*d690*/  @!P5 IMAD.IADD R9, R9, 0x1, -R21 ;  /* 0x000000010909d824 */ /* 0x000fe200078e0a15 */
[----:B------:R-:W-:Y:S01]  /*d6a0*/  ISETP.GE.AND P3, PT, R10, RZ, PT ;  /* 0x000000ff0a00720c */ /* 0x000fe20003f66270 */
[----:B------:R-:W-:Y:S01]  /*d6b0*/  IMAD.HI.U32 R10, R23, R14, RZ ;  /* 0x0000000e170a7227 */ /* 0x000fe200078e00ff */
[----:B------:R-:W-:Y:S01]  /*d6c0*/  ISETP.GT.U32.AND P5, PT, R21, R8, PT ;  /* 0x000000081500720c */ /* 0x000fe20003fa4070 */
[----:B------:R0:W-:Y:S02]  /*d6d0*/  STL [R1+0x18c8], R28 ;  /* 0x0018c81c01007387 */ /* 0x0001e40000100800 */
[----:B------:R-:W-:-:S02]  /*d6e0*/  IMAD.MOV.U32 R7, RZ, RZ, R9 ;  /* 0x000000ffff077224 */ /* 0x000fc400078e0009 */
[----:B------:R-:W-:-:S04]  /*d6f0*/  IMAD.HI.U32 R9, R23, R15, RZ ;  /* 0x0000000f17097227 */ /* 0x000fc800078e00ff */
[----:B------:R-:W-:Y:S02]  /*d700*/  IMAD.MOV R10, RZ, RZ, -R10 ;  /* 0x000000ffff0a7224 */ /* 0x000fe400078e0a0a */
[----:B------:R-:W-:Y:S01]  /*d710*/  IMAD.MOV R9, RZ, RZ, -R9 ;  /* 0x000000ffff097224 */ /* 0x000fe200078e0a09 */
[----:B0-----:R-:W-:Y:S01]  /*d720*/  LOP3.LUT R28, R19, 0x14, RZ, 0xfc, !PT ;  /* 0x00000014131c7812 */ /* 0x001fe200078efcff */
[----:B------:R-:W-:Y:S01]  /*d730*/  IMAD R11, R21, R10, R14 ;  /* 0x0000000a150b7224 */ /* 0x000fe200078e020e */
[----:B------:R-:W-:Y:S01]  /*d740*/  IABS R14, R19 ;  /* 0x00000013000e7213 */ /* 0x000fe20000000000 */
[--C-:B------:R-:W-:Y:S02]  /*d750*/  @!P1 IMAD.IADD R4, R4, 0x1, -R21.reuse ;  /* 0x0000000104049824 */ /* 0x100fe400078e0a15 */
[----:B------:R-:W-:Y:S01]  /*d760*/  @!P0 IMAD.IADD R6, R6, 0x1, -R21 ;  /* 0x0000000106068824 */ /* 0x000fe200078e0a15 */
[----:B------:R-:W-:Y:S01]  /*d770*/  ISETP.GE.AND P0, PT, R13, RZ, PT ;  /* 0x000000ff0d00720c */ /* 0x000fe20003f06270 */
[C---:B------:R-:W-:Y:S01]  /*d780*/  IMAD R13, R21.reuse, R9, R15 ;  /* 0x00000009150d7224 */ /* 0x040fe200078e020f */
[----:B------:R-:W-:Y:S01]  /*d790*/  ISETP.GT.U32.AND P1, PT, R21, R11, PT ;  /* 0x0000000b1500720c */ /* 0x000fe20003f24070 */
[----:B------:R-:W-:Y:S01]  /*d7a0*/  IMAD.MOV.U32 R0, RZ, RZ, R4 ;  /* 0x000000ffff007224 */ /* 0x000fe200078e0004 */
[----:B------:R-:W-:Y:S01]  /*d7b0*/  LOP3.LUT R9, R19, 0x1e, RZ, 0xfc, !PT ;  /* 0x0000001e13097812 */ /* 0x000fe200078efcff */
[----:B------:R-:W-:-:S02]  /*d7c0*/  IMAD.MOV.U32 R2, RZ, RZ, R6 ;  /* 0x000000ffff027224 */ /* 0x000fc400078e0006 */
[----:B------:R-:W-:Y:S01]  /*d7d0*/  @!P2 IMAD.MOV R0, RZ, RZ, -R0 ;  /* 0x000000ffff00a224 */ /* 0x000fe200078e0a00 */
[----:B------:R-:W-:Y:S01]  /*d7e0*/  ISETP.GT.U32.AND P2, PT, R21, R13, PT ;  /* 0x0000000d1500720c */ /* 0x000fe20003f44070 */
[----:B------:R-:W-:Y:S01]  /*d7f0*/  @!P6 IMAD.MOV R2, RZ, RZ, -R2 ;  /* 0x000000ffff02e224 */ /* 0x000fe200078e0a02 */
[----:B------:R-:W-:Y:S01]  /*d800*/  ISETP.GE.AND P6, PT, R17, RZ, PT ;  /* 0x000000ff1100720c */ /* 0x000fe20003fc6270 */
[----:B------:R-:W-:Y:S01]  /*d810*/  IMAD.HI.U32 R10, R23, R14, RZ ;  /* 0x0000000e170a7227 */ /* 0x000fe200078e00ff */
[----:B------:R-:W-:Y:S02]  /*d820*/  IABS R17, R17 ;  /* 0x0000001100117213 */ /* 0x000fe40000000000 */
[----:B------:R-:W-:Y:S01]  /*d830*/  IABS R18, R9 ;  /* 0x0000000900127213 */ /* 0x000fe20000000000 */
[----:B------:R-:W-:Y:S02]  /*d840*/  @!P1 IMAD.IADD R11, R11, 0x1, -R21 ;  /* 0x000000010b0b9824 */ /* 0x000fe400078e0a15 */
[----:B------:R-:W-:-:S03]  /*d850*/  IMAD.HI.U32 R4, R23, R17, RZ ;  /* 0x0000001117047227 */ /* 0x000fc600078e00ff */
[----:B------:R-:W-:Y:S01]  /*d860*/  ISETP.GT.U32.AND P1, PT, R21, R11, PT ;  /* 0x0000000b1500720c */ /* 0x000fe20003f24070 */
[--C-:B------:R-:W-:Y:S02]  /*d870*/  @!P2 IMAD.IADD R13, R13, 0x1, -R21.reuse ;  /* 0x000000010d0da824 */ /* 0x100fe400078e0a15 */
[----:B------:R-:W-:Y:S02]  /*d880*/  IMAD.MOV R10, RZ, RZ, -R10 ;  /* 0x000000ffff0a7224 */ /* 0x000fe400078e0a0a */
[----:B------:R-:W-:Y:S01]  /*d890*/  @!P5 IMAD.IADD R8, R8, 0x1, -R21 ;  /* 0x000000010808d824 */ /* 0x000fe200078e0a15 */
[C---:B------:R-:W-:Y:S01]  /*d8a0*/  ISETP.GT.U32.AND P2, PT, R21.reuse, R13, PT ;  /* 0x0000000d1500720c */ /* 0x040fe20003f44070 */
[C---:B------:R-:W-:Y:S01]  /*d8b0*/  IMAD R14, R21.reuse, R10, R14 ;  /* 0x0000000a150e7224 */ /* 0x040fe200078e020e */
[----:B------:R-:W-:Y:S01]  /*d8c0*/  IABS R10, R5 ;  /* 0x00000005000a7213 */ /* 0x000fe20000000000 */
[----:B------:R-:W-:Y:S01]  /*d8d0*/  IMAD.MOV R4, RZ, RZ, -R4 ;  /* 0x000000ffff047224 */ /* 0x000fe200078e0a04 */
[----:B------:R-:W-:Y:S01]  /*d8e0*/  ISETP.GT.U32.AND P5, PT, R21, R8, PT ;  /* 0x000000081500720c */ /* 0x000fe20003fa4070 */
[----:B------:R-:W-:Y:S01]  /*d8f0*/  @!P4 IMAD.MOV R7, RZ, RZ, -R7 ;  /* 0x000000ffff07c224 */ /* 0x000fe200078e0a07 */
[----:B------:R-:W-:Y:S01]  /*d900*/  ISETP.GE.AND P4, PT, R12, RZ, PT ;  /* 0x000000ff0c00720c */ /* 0x000fe20003f86270 */
[----:B------:R-:W-:Y:S01]  /*d910*/  @!P1 IMAD.IADD R11, R11, 0x1, -R21 ;  /* 0x000000010b0b9824 */ /* 0x000fe200078e0a15 */
[C---:B------:R-:W-:Y:S01]  /*d920*/  ISETP.GT.U32.AND P1, PT, R21.reuse, R14, PT ;  /* 0x0000000e1500720c */ /* 0x040fe20003f24070 */
[----:B------:R-:W-:Y:S01]  /*d930*/  IMAD R17, R21, R4, R17 ;  /* 0x0000000415117224 */ /* 0x000fe200078e0211 */
[----:B------:R-:W-:Y:S01]  /*d940*/  STL [R1+0x48], R7 ;  /* 0x0000480701007387 */ /* 0x000fe20000100800 */
[----:B------:R-:W-:Y:S01]  /*d950*/  IABS R4, R3 ;  /* 0x0000000300047213 */ /* 0x000fe20000000000 */
[----:B------:R-:W-:-:S02]  /*d960*/  IMAD.HI.U32 R12, R23, R10, RZ ;  /* 0x0000000a170c7227 */ /* 0x000fc400078e00ff */
[----:B------:R0:W-:Y:S02]  /*d970*/  STL [R1+0x4c], R2 ;  /* 0x00004c0201007387 */ /* 0x0001e40000100800 */
[--C-:B------:R-:W-:Y:S01]  /*d980*/  @!P2 IMAD.IADD R13, R13, 0x1, -R21.reuse ;  /* 0x000000010d0da824 */ /* 0x100fe200078e0a15 */
[----:B------:R-:W-:Y:S01]  /*d990*/  ISETP.GT.U32.AND P2, PT, R21, R17, PT ;  /* 0x000000111500720c */ /* 0x000fe20003f44070 */
[--C-:B------:R-:W-:Y:S01]  /*d9a0*/  @!P5 IMAD.IADD R8, R8, 0x1, -R21.reuse ;  /* 0x000000010808d824 */ /* 0x100fe200078e0a15 */
[----:B------:R-:W-:Y:S01]  /*d9b0*/  ISETP.GE.AND P5, PT, R16, RZ, PT ;  /* 0x000000ff1000720c */ /* 0x000fe20003fa6270 */
[----:B------:R1:W-:Y:S01]  /*d9c0*/  STL [R1+0x54], R0 ;  /* 0x0000540001007387 */ /* 0x0003e20000100800 */
[----:B------:R-:W-:Y:S01]  /*d9d0*/  @!P1 IMAD.IADD R14, R14, 0x1, -R21 ;  /* 0x000000010e0e9824 */ /* 0x000fe200078e0a15 */
[----:B------:R-:W-:Y:S01]  /*d9e0*/  IABS R16, R16 ;  /* 0x0000001000107213 */ /* 0x000fe20000000000 */
[----:B------:R-:W-:Y:S01]  /*d9f0*/  @!P0 IMAD.MOV R13, RZ, RZ, -R13 ;  /* 0x000000ffff0d8224 */ /* 0x000fe200078e0a0d */
[----:B0-----:R-:W-:Y:S01]  /*da00*/  LOP3.LUT R2, R19, 0x1c, RZ, 0xfc, !PT ;  /* 0x0000001c13027812 */ /* 0x001fe200078efcff */
[----:B------:R-:W-:Y:S01]  /*da10*/  IMAD.MOV R12, RZ, RZ, -R12 ;  /* 0x000000ffff0c7224 */ /* 0x000fe200078e0a0c */
[----:B------:R-:W-:Y:S01]  /*da20*/  ISETP.GT.U32.AND P1, PT, R21, R14, PT ;  /* 0x0000000e1500720c */ /* 0x000fe20003f24070 */
[----:B------:R-:W-:Y:S01]  /*da30*/  IMAD.HI.U32 R6, R23, R16, RZ ;  /* 0x0000001017067227 */ /* 0x000fe200078e00ff */
[----:B------:R-:W-:-:S02]  /*da40*/  IABS R20, R2 ;  /* 0x0000000200147213 */ /* 0x000fc40000000000 */
[----:B------:R-:W-:Y:S01]  /*da50*/  LOP3.LUT R7, R19, 0x10, RZ, 0xfc, !PT ;  /* 0x0000001013077812 */ /* 0x000fe200078efcff */
[----:B------:R-:W-:Y:S02]  /*da60*/  @!P2 IMAD.IADD R17, R17, 0x1, -R21 ;  /* 0x000000011111a824 */ /* 0x000fe400078e0a15 */
[----:B-1----:R-:W-:Y:S02]  /*da70*/  IMAD.MOV.U32 R0, RZ, RZ, R8 ;  /* 0x000000ffff007224 */ /* 0x002fe400078e0008 */
[----:B------:R-:W-:Y:S01]  /*da80*/  IMAD.HI.U32 R8, R23, R18, RZ ;  /* 0x0000001217087227 */ /* 0x000fe200078e00ff */
[----:B------:R-:W-:-:S03]  /*da90*/  ISETP.GT.U32.AND P2, PT, R21, R17, PT ;  /* 0x000000111500720c */ /* 0x000fc60003f44070 */
[----:B------:R-:W-:Y:S01]  /*daa0*/  @!P3 IMAD.MOV R0, RZ, RZ, -R0 ;  /* 0x000000ffff00b224 */ /* 0x000fe200078e0a00 */
[----:B------:R-:W-:Y:S01]  /*dab0*/  ISETP.GE.AND P3, PT, R9, RZ, PT ;  /* 0x000000ff0900720c */ /* 0x000fe20003f66270 */
[----:B------:R-:W-:Y:S02]  /*dac0*/  IMAD.MOV R6, RZ, RZ, -R6 ;  /* 0x000000ffff067224 */ /* 0x000fe400078e0a06 */
[----:B------:R-:W-:Y:S01]  /*dad0*/  IMAD.MOV R8, RZ, RZ, -R8 ;  /* 0x000000ffff087224 */ /* 0x000fe200078e0a08 */
[----:B------:R0:W-:Y:S01]  /*dae0*/  STL [R1+0x50], R0 ;  /* 0x0000500001007387 */ /* 0x0001e20000100800 */
[C---:B------:R-:W-:Y:S01]  /*daf0*/  IMAD R16, R21.reuse, R6, R16 ;  /* 0x0000000615107224 */ /* 0x040fe200078e0210 */
[----:B------:R-:W-:Y:S01]  /*db00*/  IABS R6, R28 ;  /* 0x0000001c00067213 */ /* 0x000fe20000000000 */
[C---:B------:R-:W-:Y:S01]  /*db10*/  IMAD R18, R21.reuse, R8, R18 ;  /* 0x0000000815127224 */ /* 0x040fe200078e0212 */
[----:B------:R1:W-:Y:S01]  /*db20*/  STL [R1+0x6c], R5 ;  /* 0x00006c0501007387 */ /* 0x0003e20000100800 */
[----:B------:R-:W-:Y:S01]  /*db30*/  @!P1 IMAD.IADD R14, R14, 0x1, -R21 ;  /* 0x000000010e0e9824 */ /* 0x000fe200078e0a15 */
[----:B------:R-:W-:Y:S01]  /*db40*/  ISETP.GT.U32.AND P1, PT, R21, R16, PT ;  /* 0x000000101500720c */ /* 0x000fe20003f24070 */
[----:B------:R-:W-:Y:S01]  /*db50*/  IMAD.HI.U32 R25, R23, R20, RZ ;  /* 0x0000001417197227 */ /* 0x000fe200078e00ff */
[----:B------:R2:W-:Y:S01]  /*db60*/  STL [R1+0x68], R3 ;  /* 0x0000680301007387 */ /* 0x0005e20000100800 */
[----:B0-----:R-:W-:-:S02]  /*db70*/  LOP3.LUT R0, R19, 0x1a, RZ, 0xfc, !PT ;  /* 0x0000001a13007812 */ /* 0x001fc400078efcff */
[----:B------:R-:W-:Y:S01]  /*db80*/  @!P2 IMAD.IADD R17, R17, 0x1, -R21 ;  /* 0x000000011111a824 */ /* 0x000fe200078e0a15 */
[----:B------:R-:W-:Y:S01]  /*db90*/  ISETP.GT.U32.AND P2, PT, R21, R18, PT ;  /* 0x000000121500720c */ /* 0x000fe20003f44070 */
[----:B------:R-:W-:Y:S01]  /*dba0*/  IMAD.MOV R25, RZ, RZ, -R25 ;  /* 0x000000ffff197224 */ /* 0x000fe200078e0a19 */
[----:B------:R-:W-:Y:S01]  /*dbb0*/  IABS R22, R0 ;  /* 0x0000000000167213 */ /* 0x000fe20000000000 */
[----:B------:R-:W-:Y:S01]  /*dbc0*/  IMAD.HI.U32 R9, R23, R4, RZ ;  /* 0x0000000417097227 */ /* 0x000fe200078e00ff */
[C---:B-1----:R-:W-:Y:S01]  /*dbd0*/  LOP3.LUT R5, R19.reuse, 0x12, RZ, 0xfc, !PT ;  /* 0x0000001213057812 */ /* 0x042fe200078efcff */
[----:B------:R-:W-:Y:S01]  /*dbe0*/  STL [R1+0x1920], R28 ;  /* 0x0019201c01007387 */ /* 0x000fe20000100800 */
[----:B--2---:R-:W-:Y:S01]  /*dbf0*/  LOP3.LUT R3, R19, 0xe, RZ, 0xfc, !PT ;  /* 0x0000000e13037812 */ /* 0x004fe200078efcff */
[----:B------:R-:W-:Y:S02]  /*dc00*/  IMAD.HI.U32 R15, R23, R22, RZ ;  /* 0x00000016170f7227 */ /* 0x000fe400078e00ff */
[----:B------:R0:W-:Y:S02]  /*dc10*/  STL [R1+0x58], R5 ;  /* 0x0000580501007387 */ /* 0x0001e40000100800 */
[----:B------:R-:W-:-:S02]  /*dc20*/  IMAD.MOV R15, RZ, RZ, -R15 ;  /* 0x000000ffff0f7224 */ /* 0x000fc400078e0a0f */
[C---:B------:R-:W-:Y:S01]  /*dc30*/  IMAD R20, R21.reuse, R25, R20 ;  /* 0x0000001915147224 */ /* 0x040fe200078e0214 */
[----:B------:R-:W-:Y:S01]  /*dc40*/  IABS R25, R7 ;  /* 0x0000000700197213 */ /* 0x000fe20000000000 */
[C---:B------:R-:W-:Y:S01]  /*dc50*/  IMAD R22, R21.reuse, R15, R22 ;  /* 0x0000000f15167224 */ /* 0x040fe200078e0216 */
[----:B------:R-:W-:Y:S01]  /*dc60*/  IABS R15, R24 ;  /* 0x00000018000f7213 */ /* 0x000fe20000000000 */
[--C-:B------:R-:W-:Y:S01]  /*dc70*/  @!P1 IMAD.IADD R16, R16, 0x1, -R21.reuse ;  /* 0x0000000110109824 */ /* 0x100fe200078e0a15 */
[C---:B------:R-:W-:Y:S01]  /*dc80*/  ISETP.GT.U32.AND P1, PT, R21.reuse, R20, PT ;  /* 0x000000141500720c */ /* 0x040fe20003f24070 */
[----:B------:R-:W-:Y:S01]  /*dc90*/  @!P2 IMAD.IADD R18, R18, 0x1, -R21 ;  /* 0x000000011212a824 */ /* 0x000fe200078e0a15 */
[----:B------:R-:W-:Y:S01]  /*dca0*/  ISETP.GT.U32.AND P2, PT, R21, R22, PT ;  /* 0x000000161500720c */ /* 0x000fe20003f44070 */
[----:B------:R-:W-:Y:S01]  /*dcb0*/  IMAD.HI.U32 R8, R23, R6, RZ ;  /* 0x0000000617087227 */ /* 0x000fe200078e00ff */
[----:B------:R1:W-:Y:S03]  /*dcc0*/  STL [R1+0x40], R3 ;  /* 0x0000400301007387 */ /* 0x0003e60000100800 */
[----:B------:R-:W-:Y:S01]  /*dcd0*/  IMAD.MOV R9, RZ, RZ, -R9 ;  /* 0x000000ffff097224 */ /* 0x000fe200078e0a09 */
[----:B------:R-:W-:Y:S01]  /*dce0*/  STL [R1+0x1924], R7 ;  /* 0x0019240701007387 */ /* 0x000fe20000100800 */
[----:B------:R-:W-:-:S02]  /*dcf0*/  IMAD.MOV R8, RZ, RZ, -R8 ;  /* 0x000000ffff087224 */ /* 0x000fc400078e0a08 */
[C---:B------:R-:W-:Y:S01]  /*dd00*/  IMAD R4, R21.reuse, R9, R4 ;  /* 0x0000000915047224 */ /* 0x040fe200078e0204 */
[----:B------:R-:W-:Y:S01]  /*dd10*/  STL [R1+0x1928], R24 ;  /* 0x0019281801007387 */ /* 0x000fe20000100800 */
[--C-:B------:R-:W-:Y:S01]  /*dd20*/  @!P1 IMAD.IADD R20, R20, 0x1, -R21.reuse ;  /* 0x0000000114149824 */ /* 0x100fe200078e0a15 */
[C---:B------:R-:W-:Y:S01]  /*dd30*/  ISETP.GT.U32.AND P1, PT, R21.reuse, R18, PT ;  /* 0x000000121500720c */ /* 0x040fe20003f24070 */
[----:B------:R-:W-:Y:S02]  /*dd40*/  @!P2 IMAD.IADD R22, R22, 0x1, -R21 ;  /* 0x000000011616a824 */ /* 0x000fe400078e0a15 */
[C---:B------:R-:W-:Y:S01]  /*dd50*/  IMAD R6, R21.reuse, R8, R6 ;  /* 0x0000000815067224 */ /* 0x040fe200078e0206 */
[C---:B------:R-:W-:Y:S01]  /*dd60*/  ISETP.GT.U32.AND P2, PT, R21.reuse, R20, PT ;  /* 0x000000141500720c */ /* 0x040fe20003f44070 */
[C---:B------:R-:W-:Y:S01]  /*dd70*/  IMAD R10, R21.reuse, R12, R10 ;  /* 0x0000000c150a7224 */ /* 0x040fe200078e020a */
[----:B------:R-:W-:Y:S01]  /*dd80*/  IABS R8, R5 ;  /* 0x0000000500087213 */ /* 0x000fe20000000000 */
[----:B------:R-:W-:Y:S01]  /*dd90*/  @!P4 IMAD.MOV R11, RZ, RZ, -R11 ;  /* 0x000000ffff0bc224 */ /* 0x000fe200078e0a0b */
[----:B------:R-:W-:Y:S01]  /*dda0*/  ISETP.GT.U32.AND P0, PT, R21, R22, PT ;  /* 0x000000161500720c */ /* 0x000fe20003f04070 */
[----:B------:R-:W-:Y:S01]  /*ddb0*/  IMAD.HI.U32 R26, R23, R25, RZ ;  /* 0x00000019171a7227 */ /* 0x000fe200078e00ff */
[----:B------:R-:W-:-:S02]  /*ddc0*/  IABS R12, R3 ;  /* 0x00000003000c7213 */ /* 0x000fc40000000000 */
[----:B------:R2:W-:Y:S01]  /*ddd0*/  STL [R1+0x18cc], R11 ;  /* 0x0018cc0b01007387 */ /* 0x0005e20000100800 */
[--C-:B------:R-:W-:Y:S01]  /*dde0*/  @!P1 IMAD.IADD R18, R18, 0x1, -R21.reuse ;  /* 0x0000000112129824 */ /* 0x100fe200078e0a15 */
[----:B------:R-:W-:Y:S01]  /*ddf0*/  ISETP.GT.U32.AND P1, PT, R21, R4, PT ;  /* 0x000000041500720c */ /* 0x000fe20003f24070 */
[----:B------:R-:W-:Y:S01]  /*de00*/  IMAD.HI.U32 R9, R23, R8, RZ ;  /* 0x0000000817097227 */ /* 0x000fe200078e00ff */
[C---:B0-----:R-:W-:Y:S01]  /*de10*/  LOP3.LUT R5, R19.reuse, 0x8, RZ, 0xfc, !PT ;  /* 0x0000000813057812 */ /* 0x041fe200078efcff */
[----:B------:R0:W-:Y:S01]  /*de20*/  STL [R1+0x18d0], R13 ;  /* 0x0018d00d01007387 */ /* 0x0001e20000100800 */
[----:B-1----:R-:W-:Y:S01]  /*de30*/  LOP3.LUT R3, R19, 0x6, RZ, 0xfc, !PT ;  /* 0x0000000613037812 */ /* 0x002fe200078efcff */
[----:B------:R-:W-:Y:S01]  /*de40*/  @!P2 IMAD.IADD R20, R20, 0x1, -R21 ;  /* 0x000000011414a824 */ /* 0x000fe200078e0a15 */
[----:B------:R-:W-:Y:S01]  /*de50*/  ISETP.GT.U32.AND P2, PT, R21, R6, PT ;  /* 0x000000061500720c */ /* 0x000fe20003f44070 */
[----:B------:R-:W-:Y:S01]  /*de60*/  IMAD.MOV R9, RZ, RZ, -R9 ;  /* 0x000000ffff097224 */ /* 0x000fe200078e0a09 */
[----:B--2---:R-:W-:Y:S01]  /*de70*/  LOP3.LUT R11, R19, 0xa, RZ, 0xfc, !PT ;  /* 0x0000000a130b7812 */ /* 0x004fe200078efcff */
[----:B------:R-:W-:Y:S01]  /*de80*/  IMAD.HI.U32 R27, R23, R12, RZ ;  /* 0x0000000c171b7227 */ /* 0x000fe200078e00ff */
[----:B------:R-:W-:-:S03]  /*de90*/  ISETP.GT.U32.AND P4, PT, R21, R16, PT ;  /* 0x000000101500720c */ /* 0x000fc60003f84070 */
[----:B------:R-:W-:-:S04]  /*dea0*/  IMAD.HI.U32 R29, R23, R15, RZ ;  /* 0x0000000f171d7227 */ /* 0x000fc800078e00ff */
[----:B------:R-:W-:Y:S02]  /*deb0*/  IMAD R8, R21, R9, R8 ;  /* 0x0000000915087224 */ /* 0x000fe400078e0208 */
[----:B------:R-:W-:Y:S02]  /*dec0*/  IMAD.MOV R9, RZ, RZ, -R26 ;  /* 0x000000ffff097224 */ /* 0x000fe400078e0a1a */
[--C-:B------:R-:W-:Y:S01]  /*ded0*/  @!P0 IMAD.IADD R22, R22, 0x1, -R21.reuse ;  /* 0x0000000116168824 */ /* 0x100fe200078e0a15 */
[----:B------:R-:W-:Y:S01]  /*dee0*/  ISETP.GE.AND P0, PT, R2, RZ, PT ;  /* 0x000000ff0200720c */ /* 0x000fe20003f06270 */
[----:B------:R-:W-:Y:S01]  /*def0*/  @!P1 IMAD.IADD R4, R4, 0x1, -R21 ;  /* 0x0000000104049824 */ /* 0x000fe200078e0a15 */
[----:B------:R-:W-:Y:S01]  /*df00*/  ISETP.GE.AND P1, PT, R0, RZ, PT ;  /* 0x000000ff0000720c */ /* 0x000fe20003f26270 */
[----:B------:R-:W-:Y:S01]  /*df10*/  IMAD.MOV R26, RZ, RZ, -R27 ;  /* 0x000000ffff1a7224 */ /* 0x000fe200078e0a1b */
[C---:B------:R-:W-:Y:S01]  /*df20*/  LOP3.LUT R2, R19.reuse, 0x4, RZ, 0xfc, !PT ;  /* 0x0000000413027812 */ /* 0x040fe200078efcff */
[----:B------:R-:W-:Y:S01]  /*df30*/  @!P2 IMAD.IADD R6, R6, 0x1, -R21 ;  /* 0x000000010606a824 */ /* 0x000fe200078e0a15 */
[C---:B------:R-:W-:Y:S01]  /*df40*/  ISETP.GE.AND P2, PT, R19.reuse, RZ, PT ;  /* 0x000000ff1300720c */ /* 0x040fe20003f46270 */
[----:B------:R-:W-:Y:S01]  /*df50*/  IMAD.MOV R27, RZ, RZ, -R29 ;  /* 0x000000ffff1b7224 */ /* 0x000fe200078e0a1d */
[----:B------:R-:W-:Y:S01]  /*df60*/  LOP3.LUT R0, R19, 0x2, RZ, 0xfc, !PT ;  /* 0x0000000213007812 */ /* 0x000fe200078efcff */
[C---:B------:R-:W-:Y:S01]  /*df70*/  IMAD R9, R21.reuse, R9, R25 ;  /* 0x0000000915097224 */ /* 0x040fe200078e0219 */
[----:B------:R-:W-:Y:S01]  /*df80*/  IABS R19, R11 ;  /* 0x0000000b00137213 */ /* 0x000fe20000000000 */
[C---:B------:R-:W-:Y:S01]  /*df90*/  IMAD R15, R21.reuse, R27, R15 ;  /* 0x0000001b150f7224 */ /* 0x040fe200078e020f */
[----:B------:R-:W-:Y:S01]  /*dfa0*/  IABS R25, R5 ;  /* 0x0000000500197213 */ /* 0x000fe20000000000 */
[----:B------:R-:W-:Y:S01]  /*dfb0*/  IMAD R12, R21, R26, R12 ;  /* 0x0000001a150c7224 */ /* 0x000fe200078e020c */
[----:B------:R-:W-:Y:S01]  /*dfc0*/  IABS R29, R3 ;  /* 0x00000003001d7213 */ /* 0x000fe20000000000 */
[----:B------:R-:W-:Y:S01]  /*dfd0*/  IMAD.HI.U32 R26, R23, R19, RZ ;  /* 0x00000013171a7227 */ /* 0x000fe200078e00ff */
[----:B------:R-:W-:-:S02]  /*dfe0*/  IABS R27, R2 ;  /* 0x00000002001b7213 */ /* 0x000fc40000000000 */
[----:B------:R-:W-:Y:S01]  /*dff0*/  IABS R28, R0 ;  /* 0x00000000001c7213 */ /* 0x000fe20000000000 */
[----:B------:R-:W-:-:S04]  /*e000*/  IMAD.HI.U32 R24, R23, R25, RZ ;  /* 0x0000001917187227 */ /* 0x000fc800078e00ff */
[----:B------:R-:W-:-:S04]  /*e010*/  IMAD.HI.U32 R7, R23, R29, RZ ;  /* 0x0000001d17077227 */ /* 0x000fc800078e00ff */
[----:B0-----:R-:W-:-:S04]  /*e020*/  IMAD.HI.U32 R13, R23, R27, RZ ;  /* 0x0000001b170d7227 */ /* 0x001fc800078e00ff */
[----:B------:R-:W-:Y:S02]  /*e030*/  IMAD.MOV R26, RZ, RZ, -R26 ;  /* 0x000000ffff1a7224 */ /* 0x000fe400078e0a1a */
[----:B------:R-:W-:Y:S02]  /*e040*/  IMAD.MOV R24, RZ, RZ, -R24 ;  /* 0x000000ffff187224 */ /* 0x000fe400078e0a18 */
[----:B------:R-:W-:Y:S02]  /*e050*/  IMAD.MOV R7, RZ, RZ, -R7 ;  /* 0x000000ffff077224 */ /* 0x000fe400078e0a07 */
[----:B------:R-:W-:Y:S02]  /*e060*/  IMAD.MOV R13, RZ, RZ, -R13 ;  /* 0x000000ffff0d7224 */ /* 0x000fe400078e0a0d */
[----:B------:R-:W-:Y:S02]  /*e070*/  IMAD R19, R21, R26, R19 ;  /* 0x0000001a15137224 */ /* 0x000fe400078e0213 */
[----:B------:R-:W-:-:S04]  /*e080*/  IMAD.HI.U32 R26, R23, R28, RZ ;  /* 0x0000001c171a7227 */ /* 0x000fc800078e00ff */
[----:B------:R-:W-:Y:S01]  /*e090*/  @!P4 IMAD.IADD R16, R16, 0x1, -R21 ;  /* 0x000000011010c824 */ /* 0x000fe200078e0a15 */
[C---:B------:R-:W-:Y:S01]  /*e0a0*/  ISETP.GT.U32.AND P4, PT, R21.reuse, R10, PT ;  /* 0x0000000a1500720c */ /* 0x040fe20003f84070 */
[C---:B------:R-:W-:Y:S02]  /*e0b0*/  IMAD R23, R21.reuse, R24, R25 ;  /* 0x0000001815177224 */ /* 0x040fe400078e0219 */
[----:B------:R-:W-:Y:S01]  /*e0c0*/  @!P2 IMAD.MOV R14, RZ, RZ, -R14 ;  /* 0x000000ffff0ea224 */ /* 0x000fe200078e0a0e */
[----:B------:R-:W2:Y:S01]  /*e0d0*/  LDL.LU R24, [R1+0x1928] ;  /* 0x0019280001187983 */ /* 0x000ea20000300800 */
[C---:B------:R-:W-:Y:S02]  /*e0e0*/  IMAD R29, R21.reuse, R7, R29 ;  /* 0x00000007151d7224 */ /* 0x040fe400078e021d */
[----:B------:R-:W-:Y:S01]  /*e0f0*/  @!P6 IMAD.MOV R17, RZ, RZ, -R17 ;  /* 0x000000ffff11e224 */ /* 0x000fe200078e0a11 */
[----:B------:R-:W3:Y:S01]  /*e100*/  LDL.LU R7, [R1+0x1924] ;  /* 0x0019240001077983 */ /* 0x000ee20000300800 */
[----:B------:R-:W-:-:S02]  /*e110*/  IMAD R27, R21, R13, R27 ;  /* 0x0000000d151b7224 */ /* 0x000fc400078e021b */
[----:B------:R-:W-:Y:S01]  /*e120*/  @!P5 IMAD.MOV R16, RZ, RZ, -R16 ;  /* 0x000000ffff10d224 */ /* 0x000fe200078e0a10 */
[----:B------:R-:W4:Y:S01]  /*e130*/  LDL.LU R25, [R1+0x58] ;  /* 0x0000580001197983 */ /* 0x000f220000300800 */
[----:B------:R-:W-:Y:S02]  /*e140*/  @!P3 IMAD.MOV R18, RZ, RZ, -R18 ;  /* 0x000000ffff12b224 */ /* 0x000fe400078e0a12 */
[----:B------:R-:W-:Y:S01]  /*e150*/  @!P0 IMAD.MOV R20, RZ, RZ, -R20 ;  /* 0x000000ffff148224 */ /* 0x000fe200078e0a14 */
[----:B------:R-:W2:Y:S01]  /*e160*/  LDL.LU R13, [R1+0x40] ;  /* 0x00004000010d7983 */ /* 0x000ea20000300800 */
[----:B------:R-:W-:Y:S02]  /*e170*/  IMAD.MOV R26, RZ, RZ, -R26 ;  /* 0x000000ffff1a7224 */ /* 0x000fe400078e0a1a */
[----:B------:R-:W-:Y:S01]  /*e180*/  @!P4 IMAD.IADD R10, R10, 0x1, -R21 ;  /* 0x000000010a0ac824 */ /* 0x000fe200078e0a15 */
[----:B------:R0:W-:Y:S01]  /*e190*/  STL [R1+0x18d4], R14 ;  /* 0x0018d40e01007387 */ /* 0x0001e20000100800 */
[C---:B------:R-:W-:Y:S01]  /*e1a0*/  IMAD R26, R21.reuse, R26, R28 ;  /* 0x0000001a151a7224 */ /* 0x040fe200078e021c */
[----:B------:R-:W-:-:S02]  /*e1b0*/  ISETP.GT.U32.AND P4, PT, R21, R8, PT ;  /* 0x000000081500720c */ /* 0x000fc40003f84070 */
[----:B0-----:R-:W2:Y:S04]  /*e1c0*/  LDL.LU R14, [R1+0x68] ;  /* 0x00006800010e7983 */ /* 0x001ea80000300800 */
[----:B------:R0:W-:Y:S01]  /*e1d0*/  STL [R1+0x18d8], R17 ;  /* 0x0018d81101007387 */ /* 0x0001e20000100800 */
[----:B------:R-:W-:Y:S01]  /*e1e0*/  ISETP.GT.U32.AND P2, PT, R21, R10, PT ;  /* 0x0000000a1500720c */ /* 0x000fe20003f44070 */
[----:B------:R-:W-:-:S05]  /*e1f0*/  @!P1 IMAD.MOV R22, RZ, RZ, -R22 ;  /* 0x000000ffff169224 */ /* 0x000fca00078e0a16 */
[--C-:B------:R-:W-:Y:S01]  /*e200*/  @!P4 IMAD.IADD R8, R8, 0x1, -R21.reuse ;  /* 0x000000010808c824 */ /* 0x100fe200078e0a15 */
[C---:B------:R-:W-:Y:S01]  /*e210*/  ISETP.GT.U32.AND P4, PT, R21.reuse, R9, PT ;  /* 0x000000091500720c */ /* 0x040fe20003f84070 */
[----:B0-----:R-:W2:Y:S04]  /*e220*/  LDL.LU R17, [R1+0x6c] ;  /* 0x00006c0001117983 */ /* 0x001ea80000300800 */
[----:B------:R-:W-:Y:S04]  /*e230*/  STL [R1+0x18dc], R16 ;  /* 0x0018dc1001007387 */ /* 0x000fe80000100800 */
[----:B------:R-:W-:Y:S01]  /*e240*/  STL [R1+0x18e0], R18 ;  /* 0x0018e01201007387 */ /* 0x000fe20000100800 */
[----:B------:R-:W-:Y:S01]  /*e250*/  @!P2 IMAD.IADD R10, R10, 0x1, -R21 ;  /* 0x000000010a0aa824 */ /* 0x000fe200078e0a15 */
[----:B------:R-:W-:-:S02]  /*e260*/  ISETP.GT.U32.AND P5, PT, R21, R6, PT ;  /* 0x000000061500720c */ /* 0x000fc40003fa4070 */
[--C-:B------:R-:W-:Y:S01]  /*e270*/  @!P4 IMAD.IADD R9, R9, 0x1, -R21.reuse ;  /* 0x000000010909c824 */ /* 0x100fe200078e0a15 */
[----:B------:R-:W-:Y:S01]  /*e280*/  STL [R1+0x18e4], R20 ;  /* 0x0018e41401007387 */ /* 0x000fe20000100800 */
[C---:B------:R-:W-:Y:S02]  /*e290*/  ISETP.GT.U32.AND P2, PT, R21.reuse, R19, PT ;  /* 0x000000131500720c */ /* 0x040fe40003f44070 */
[----:B------:R-:W-:Y:S01]  /*e2a0*/  ISETP.GT.U32.AND P4, PT, R21, R12, PT ;  /* 0x0000000c1500720c */ /* 0x000fe20003f84070 */
[----:B------:R-:W2:Y:S04]  /*e2b0*/  LDL.LU R28, [R1+0x1920] ;  /* 0x00192000011c7983 */ /* 0x000ea80000300800 */
[----:B------:R-:W-:Y:S06]  /*e2c0*/  STL [R1+0x18e8], R22 ;  /* 0x0018e81601007387 */ /* 0x000fec0000100800 */
[----:B------:R-:W-:-:S02]  /*e2d0*/  @!P2 IMAD.IADD R19, R19, 0x1, -R21 ;  /* 0x000000011313a824 */ /* 0x000fc400078e0a15 */
[--C-:B------:R-:W-:Y:S01]  /*e2e0*/  @!P4 IMAD.IADD R12, R12, 0x1, -R21.reuse ;  /* 0x000000010c0cc824 */ /* 0x100fe200078e0a15 */
[C---:B------:R-:W-:Y:S01]  /*e2f0*/  ISETP.GT.U32.AND P4, PT, R21.reuse, R4, PT ;  /* 0x000000041500720c */ /* 0x040fe20003f84070 */
[----:B------:R-:W-:Y:S01]  /*e300*/  @!P5 IMAD.IADD R6, R6, 0x1, -R21 ;  /* 0x000000010606d824 */ /* 0x000fe200078e0a15 */
[C---:B------:R-:W-:Y:S02]  /*e310*/  ISETP.GT.U32.AND P5, PT, R21.reuse, R29, PT ;  /* 0x0000001d1500720c */ /* 0x040fe40003fa4070 */
[C---:B------:R-:W-:Y:S02]  /*e320*/  ISETP.GT.U32.AND P3, PT, R21.reuse, R8, PT ;  /* 0x000000081500720c */ /* 0x040fe40003f64070 */
[C---:B------:R-:W-:Y:S02]  /*e330*/  ISETP.GT.U32.AND P0, PT, R21.reuse, R9, PT ;  /* 0x000000091500720c */ /* 0x040fe40003f04070 */
[----:B------:R-:W-:-:S05]  /*e340*/  ISETP.GT.U32.AND P1, PT, R21, R15, PT ;  /* 0x0000000f1500720c */ /* 0x000fca0003f24070 */
[--C-:B------:R-:W-:Y:S01]  /*e350*/  @!P4 IMAD.IADD R4, R4, 0x1, -R21.reuse ;  /* 0x000000010404c824 */ /* 0x100fe200078e0a15 */
[----:B------:R-:W-:Y:S01]  /*e360*/  ISETP.GT.U32.AND P4, PT, R21, R23, PT ;  /* 0x000000171500720c */ /* 0x000fe20003f84070 */
[--C-:B------:R-:W-:Y:S01]  /*e370*/  @!P5 IMAD.IADD R29, R29, 0x1, -R21.reuse ;  /* 0x000000011d1dd824 */ /* 0x100fe200078e0a15 */
[----:B--2---:R-:W-:Y:S02]  /*e380*/  ISETP.GE.AND P2, PT, R28, RZ, PT ;  /* 0x000000ff1c00720c */ /* 0x004fe40003f46270 */
[----:B------:R-:W2:Y:S01]  /*e390*/  LDL.LU R28, [R1+0x3cc] ;  /* 0x0003cc00011c7983 */ /* 0x000ea20000300800 */
[----:B---3--:R-:W-:Y:S01]  /*e3a0*/  ISETP.GE.AND P5, PT, R7, RZ, PT ;  /* 0x000000ff0700720c */ /* 0x008fe20003fa6270 */
[--C-:B------:R-:W-:Y:S01]  /*e3b0*/  @!P3 IMAD.IADD R8, R8, 0x1, -R21.reuse ;  /* 0x000000010808b824 */ /* 0x100fe200078e0a15 */
[----:B------:R-:W-:Y:S01]  /*e3c0*/  ISETP.GT.U32.AND P3, PT, R21, R27, PT ;  /* 0x0000001b1500720c */ /* 0x000fe20003f64070 */
[----:B------:R-:W0:Y:S01]  /*e3d0*/  S2R R7, SR_TID.X ;  /* 0x0000000000077919 */ /* 0x000e220000002100 */
[--C-:B------:R-:W-:Y:S01]  /*e3e0*/  @!P0 IMAD.IADD R9, R9, 0x1, -R21.reuse ;  /* 0x0000000109098824 */ /* 0x100fe200078e0a15 */
[----:B------:R-:W-:Y:S01]  /*e3f0*/  ISETP.GE.AND P0, PT, R17, RZ, PT ;  /* 0x000000ff1100720c */ /* 0x000fe20003f06270 */
[--C-:B------:R-:W-:Y:S01]  /*e400*/  @!P1 IMAD.IADD R15, R15, 0x1, -R21.reuse ;  /* 0x000000010f0f9824 */ /* 0x100fe200078e0a15 */
[----:B------:R-:W-:Y:S01]  /*e410*/  ISETP.GE.AND P1, PT, R14, RZ, PT ;  /* 0x000000ff0e00720c */ /* 0x000fe20003f26270 */
[----:B------:R-:W-:Y:S01]  /*e420*/  @!P4 IMAD.IADD R23, R23, 0x1, -R21 ;  /* 0x000000011717c824 */ /* 0x000fe200078e0a15 */
[----:B------:R-:W-:-:S02]  /*e430*/  ISETP.GT.U32.AND P6, PT, R21, R12, PT ;  /* 0x0000000c1500720c */ /* 0x000fc40003fc4070 */
[----:B----4-:R-:W-:-:S04]  /*e440*/  ISETP.GE.AND P4, PT, R25, RZ, PT ;  /* 0x000000ff1900720c */ /* 0x010fc80003f86270 */
[--C-:B------:R-:W-:Y:S01]  /*e450*/  @!P3 IMAD.IADD R27, R27, 0x1, -R21.reuse ;  /* 0x000000011b1bb824 */ /* 0x100fe200078e0a15 */
[----:B------:R-:W-:Y:S02]  /*e460*/  ISETP.GE.AND P3, PT, R13, RZ, PT ;  /* 0x000000ff0d00720c */ /* 0x000fe40003f66270 */
[----:B------:R-:W-:Y:S02]  /*e470*/  @!P0 IMAD.MOV R10, RZ, RZ, -R10 ;  /* 0x000000ffff0a8224 */ /* 0x000fe400078e0a0a */
[----:B------:R-:W-:Y:S01]  /*e480*/  @!P1 IMAD.MOV R4, RZ, RZ, -R4 ;  /* 0x000000ffff049224 */ /* 0x000fe200078e0a04 */
[----:B------:R-:W-:Y:S01]  /*e490*/  ISETP.GT.U32.AND P0, PT, R21, R15, PT ;  /* 0x0000000f1500720c */ /* 0x000fe20003f04070 */
[----:B------:R-:W-:Y:S02]  /*e4a0*/  @!P6 IMAD.IADD R12, R12, 0x1, -R21 ;  /* 0x000000010c0ce824 */ /* 0x000fe400078e0a15 */
[----:B------:R-:W-:Y:S02]  /*e4b0*/  @!P2 IMAD.MOV R6, RZ, RZ, -R6 ;  /* 0x000000ffff06a224 */ /* 0x000fe400078e0a06 */
[----:B0-----:R-:W-:Y:S01]  /*e4c0*/  IMAD.SHL.U32 R25, R7, 0x80, RZ ;  /* 0x0000008007197824 */ /* 0x001fe200078e00ff */
[----:B------:R-:W-:Y:S01]  /*e4d0*/  STL [R1+0x18ec], R10 ;  /* 0x0018ec0a01007387 */ /* 0x000fe20000100800 */
[----:B------:R-:W-:-:S02]  /*e4e0*/  @!P4 IMAD.MOV R8, RZ, RZ, -R8 ;  /* 0x000000ffff08c224 */ /* 0x000fc400078e0a08 */
[----:B------:R-:W-:Y:S01]  /*e4f0*/  @!P5 IMAD.MOV R9, RZ, RZ, -R9 ;  /* 0x000000ffff09d224 */ /* 0x000fe200078e0a09 */
[----:B------:R-:W-:Y:S01]  /*e500*/  ISETP.GT.U32.AND P5, PT, R21, R27, PT ;  /* 0x0000001b1500720c */ /* 0x000fe20003fa4070 */
[----:B------:R2:W-:Y:S01]  /*e510*/  STL [R1+0x18f0], R4 ;  /* 0x0018f00401007387 */ /* 0x0005e20000100800 */
[----:B------:R-:W-:-:S03]  /*e520*/  @!P3 IMAD.MOV R12, RZ, RZ, -R12 ;  /* 0x000000ffff0cb224 */ /* 0x000fc600078e0a0c */
[----:B------:R-:W-:Y:S01]  /*e530*/  STL [R1+0x18f4], R6 ;  /* 0x0018f40601007387 */ /* 0x000fe20000100800 */
[----:B------:R-:W-:-:S03]  /*e540*/  ISETP.GT.U32.AND P1, PT, R21, R19, PT ;  /* 0x000000131500720c */ /* 0x000fc60003f24070 */
[----:B------:R0:W-:Y:S01]  /*e550*/  STL [R1+0x18f8], R8 ;  /* 0x0018f80801007387 */ /* 0x0001e20000100800 */
[----:B------:R-:W-:-:S03]  /*e560*/  ISETP.GT.U32.AND P4, PT, R21, R29, PT ;  /* 0x0000001d1500720c */ /* 0x000fc60003f84070 */
[----:B------:R-:W-:Y:S04]  /*e570*/  STL [R1+0x18fc], R9 ;  /* 0x0018fc0901007387 */ /* 0x000fe80000100800 */
[----:B------:R-:W-:Y:S01]  /*e580*/  STL [R1+0x1900], R12 ;  /* 0x0019000c01007387 */ /* 0x000fe20000100800 */
[--C-:B------:R-:W-:Y:S01]  /*e590*/  @!P0 IMAD.IADD R15, R15, 0x1, -R21.reuse ;  /* 0x000000010f0f8824 */ /* 0x100fe200078e0a15 */
[----:B------:R-:W-:Y:S01]  /*e5a0*/  ISETP.GE.AND P0, PT, R11, RZ, PT ;  /* 0x000000ff0b00720c */ /* 0x000fe20003f06270 */
[--C-:B------:R-:W-:Y:S01]  /*e5b0*/  @!P5 IMAD.IADD R27, R27, 0x1, -R21.reuse ;  /* 0x000000011b1bd824 */ /* 0x100fe200078e0a15 */
[----:B------:R-:W-:Y:S01]  /*e5c0*/  ISETP.GE.AND P5, PT, R0, RZ, PT ;  /* 0x000000ff0000720c */ /* 0x000fe20003fa6270 */
[--C-:B------:R-:W-:Y:S01]  /*e5d0*/  @!P1 IMAD.IADD R19, R19, 0x1, -R21.reuse ;  /* 0x0000000113139824 */ /* 0x100fe200078e0a15 */
[----:B------:R-:W-:Y:S01]  /*e5e0*/  LOP3.LUT R7, R7, 0x3f, RZ, 0xc0, !PT ;  /* 0x0000003f07077812 */ /* 0x000fe200078ec0ff */
[----:B------:R-:W-:Y:S01]  /*e5f0*/  @!P4 IMAD.IADD R29, R29, 0x1, -R21 ;  /* 0x000000011d1dc824 */ /* 0x000fe200078e0a15 */
[----:B------:R-:W-:-:S02]  /*e600*/  ISETP.GE.AND P1, PT, R5, RZ, PT ;  /* 0x000000ff0500720c */ /* 0x000fc40003f26270 */
[----:B------:R-:W-:Y:S01]  /*e610*/  ISETP.GE.AND P4, PT, R2, RZ, PT ;  /* 0x000000ff0200720c */ /* 0x000fe20003f86270 */
[----:B------:R-:W-:Y:S01]  /*e620*/  IMAD R2, R7, c[0x0][0x18c], RZ ;  /* 0x0000630007027a24 */ /* 0x000fe200078e02ff */
[----:B--2---:R-:W-:-:S05]  /*e630*/  LOP3.LUT R4, R28, 0x800, R25, 0xf8, !PT ;  /* 0x000008001c047812 */ /* 0x004fca00078ef819 */
[----:B------:R1:W-:Y:S04]  /*e640*/  STL [R1+0xd50], R4 ;  /* 0x000d500401007387 */ /* 0x0003e80000100800 */
[----:B------:R-:W0:Y:S04]  /*e650*/  LDL.LU R14, [R1+0x98] ;  /* 0x00009800010e7983 */ /* 0x000e280000300800 */
[----:B------:R-:W2:Y:S04]  /*e660*/  LDL.LU R13, [R1+0x78] ;  /* 0x00007800010d7983 */ /* 0x000ea80000300800 */
[----:B------:R-:W1:Y:S04]  /*e670*/  LDL.LU R11, [R1+0x70] ;  /* 0x00007000010b7983 */ /* 0x000e680000300800 */
[----:B------:R-:W3:Y:S04]  /*e680*/  LDL.LU R28, [R1+0x5c] ;  /* 0x00005c00011c7983 */ /* 0x000ee80000300800 */
[----:B------:R-:W4:Y:S04]  /*e690*/  LDL.LU R0, [R1+0x20] ;  /* 0x0000200001007983 */ /* 0x000f280000300800 */
[----:B------:R-:W4:Y:S04]  /*e6a0*/  LDL.LU R5, [R1+0x360] ;  /* 0x0003600001057983 */ /* 0x000f280000300800 */
[----:B------:R-:W4:Y:S01]  /*e6b0*/  LDL.LU R7, [R1+0x364] ;  /* 0x0003640001077983 */ /* 0x000f220000300800 */
[----:B------:R-:W-:-:S02]  /*e6c0*/  ISETP.GT.U32.AND P6, PT, R21, R26, PT ;  /* 0x0000001a1500720c */ /* 0x000fc40003fc4070 */
[----:B------:R-:W-:-:S11]  /*e6d0*/  ISETP.GT.U32.AND P2, PT, R21, R23, PT ;  /* 0x000000171500720c */ /* 0x000fd60003f44070 */
[----:B------:R-:W-:Y:S01]  /*e6e0*/  @!P6 IMAD.IADD R26, R26, 0x1, -R21 ;  /* 0x000000011a1ae824 */ /* 0x000fe200078e0a15 */
[----:B------:R-:W-:-:S04]  /*e6f0*/  ISETP.GE.AND P6, PT, R24, RZ, PT ;  /* 0x000000ff1800720c */ /* 0x000fc80003fc6270 */
[----:B------:R-:W-:Y:S01]  /*e700*/  ISETP.GT.U32.AND P3, PT, R21, R26, PT ;  /* 0x0000001a1500720c */ /* 0x000fe20003f64070 */
[----:B------:R-:W-:Y:S01]  /*e710*/  @!P2 IMAD.IADD R23, R23, 0x1, -R21 ;  /* 0x000000011717a824 */ /* 0x000fe200078e0a15 */
[----:B------:R-:W-:-:S07]  /*e720*/  ISETP.GE.AND P2, PT, R3, RZ, PT ;  /* 0x000000ff0300720c */ /* 0x000fce0003f46270 */
[----:B------:R-:W-:-:S04]  /*e730*/  @!P6 IMAD.MOV R15, RZ, RZ, -R15 ;  /* 0x000000ffff0fe224 */ /* 0x000fc800078e0a0f */
[----:B------:R-:W-:Y:S01]  /*e740*/  @!P3 IMAD.IADD R26, R26, 0x1, -R21 ;  /* 0x000000011a1ab824 */ /* 0x000fe200078e0a15 */
[----:B------:R-:W-:Y:S01]  /*e750*/  STL [R1+0x1904], R15 ;  /* 0x0019040f01007387 */ /* 0x000fe20000100800 */
[----:B------:R-:W-:-:S03]  /*e760*/  LEA R21, P6, R2, c[0x0][0x168], 0x1 ;  /* 0x00005a0002157a11 */ /* 0x000fc600078c08ff */
[----:B------:R-:W4:Y:S04]  /*e770*/  LDL.LU R3, [R1+0x368] ;  /* 0x0003680001037983 */ /* 0x000f280000300800 */
[----:B------:R-:W4:Y:S04]  /*e780*/  LDL.LU R2, [R1+0x36c] ;  /* 0x00036c0001027983 */ /* 0x000f280000300800 */
[----:B------:R-:W4:Y:S01]  /*e790*/  LDL.LU R24, [R1+0x394] ;  /* 0x0003940001187983 */ /* 0x000f220000300800 */
[----:B------:R-:W-:Y:S01]  /*e7a0*/  @!P0 IMAD.MOV R19, RZ, RZ, -R19 ;  /* 0x000000ffff138224 */ /* 0x000fe200078e0a13 */
[----:B------:R-:W-:Y:S01]  /*e7b0*/  ISETP.NE.AND P3, PT, RZ, c[0x0][0x17c], PT ;  /* 0x00005f00ff007a0c */ /* 0x000fe20003f65270 */
[----:B------:R-:W-:Y:S01]  /*e7c0*/  @!P1 IMAD.MOV R23, RZ, RZ, -R23 ;  /* 0x000000ffff179224 */ /* 0x000fe200078e0a17 */
[----:B------:R-:W-:Y:S01]  /*e7d0*/  LOP3.LUT R25, RZ, c[0x0][0x17c], RZ, 0x33, !PT ;  /* 0x00005f00ff197a12 */ /* 0x000fe200078e33ff */
[----:B------:R-:W-:Y:S01]  /*e7e0*/  @!P2 IMAD.MOV R29, RZ, RZ, -R29 ;  /* 0x000000ffff1da224 */ /* 0x000fe200078e0a1d */
[----:B------:R-:W-:Y:S01]  /*e7f0*/  STL [R1+0x1804], R21 ;  /* 0x0018041501007387 */ /* 0x000fe20000100800 */
[----:B------:R-:W-:-:S02]  /*e800*/  @!P4 IMAD.MOV R27, RZ, RZ, -R27 ;  /* 0x000000ffff1bc224 */ /* 0x000fc400078e0a1b */
[----:B------:R-:W-:Y:S01]  /*e810*/  @!P5 IMAD.MOV R26, RZ, RZ, -R26 ;  /* 0x000000ffff1ad224 */ /* 0x000fe200078e0a1a */
[----:B------:R-:W-:Y:S04]  /*e820*/  STL [R1+0x190c], R19 ;  /* 0x00190c1301007387 */ /* 0x000fe80000100800 */
[----:B------:R-:W-:Y:S04]  /*e830*/  STL [R1+0x1910], R23 ;  /* 0x0019101701007387 */ /* 0x000fe80000100800 */
[----:B------:R-:W-:Y:S04]  /*e840*/  STL [R1+0x1914], R29 ;  /* 0x0019141d01007387 */ /* 0x000fe80000100800 */
[----:B------:R-:W-:Y:S04]  /*e850*/  STL [R1+0x1918], R27 ;  /* 0x0019181b01007387 */ /* 0x000fe80000100800 */
[----:B------:R-:W-:Y:S01]  /*e860*/  STL [R1+0x191c], R26 ;  /* 0x00191c1a01007387 */ /* 0x000fe20000100800 */
[----:B0-----:R-:W-:-:S02]  /*e870*/  SEL R8, R25, R14, !P3 ;  /* 0x0000000e19087207 */ /* 0x001fc40005800000 */
[----:B--2---:R-:W-:-:S03]  /*e880*/  SEL R6, R25, R13, !P3 ;  /* 0x0000000d19067207 */ /* 0x004fc60005800000 */
[----:B------:R3:W-:Y:S01]  /*e890*/  STL [R1+0x40c], R8 ;  /* 0x00040c0801007387 */ /* 0x0007e20000100800 */
[----:B-1----:R-:W-:-:S03]  /*e8a0*/  SEL R4, R25, R11, !P3 ;  /* 0x0000000b19047207 */ /* 0x002fc60005800000 */
[----:B------:R4:W-:Y:S01]  /*e8b0*/  STL [R1+0x408], R6 ;  /* 0x0004080601007387 */ /* 0x0009e20000100800 */
[----:B---3--:R-:W-:-:S03]  /*e8c0*/  SEL R8, R25, R28, !P3 ;  /* 0x0000001c19087207 */ /* 0x008fc60005800000 */
[----:B------:R0:W-:Y:S01]  /*e8d0*/  STL [R1+0x400], R4 ;  /* 0x0004000401007387 */ /* 0x0001e20000100800 */
[----:B----4-:R-:W-:-:S03]  /*e8e0*/  SEL R6, R25, R0, !P3 ;  /* 0x0000000019067207 */ /* 0x010fc60005800000 */
[----:B------:R-:W-:Y:S04]  /*e8f0*/  STL [R1+0x3fc], R8 ;  /* 0x0003fc0801007387 */ /* 0x000fe80000100800 */
[----:B------:R-:W-:Y:S01]  /*e900*/  STL [R1+0x3f8], R6 ;  /* 0x0003f80601007387 */ /* 0x000fe20000100800 */
[----:B0-----:R-:W-:-:S03]  /*e910*/  SEL R4, R25, R5, !P3 ;  /* 0x0000000519047207 */ /* 0x001fc60005800000 */
[----:B------:R-:W2:Y:S01]  /*e920*/  LDL.LU R26, [R1+0x3c0] ;  /* 0x0003c000011a7983 */ /* 0x000ea20000300800 */
[----:B------:R-:W-:-:S03]  /*e930*/  SEL R0, R25, R7, !P3 ;  /* 0x0000000719007207 */ /* 0x000fc60005800000 */
[----:B------:R-:W-:Y:S04]  /*e940*/  STL [R1+0x3f4], R4 ;  /* 0x0003f40401007387 */ /* 0x000fe80000100800 */
[----:B------:R-:W3:Y:S04]  /*e950*/  LDL.LU R27, [R1+0x3c8] ;  /* 0x0003c800011b7983 */ /* 0x000ee80000300800 */
[----:B------:R0:W-:Y:S04]  /*e960*/  STL [R1+0x3f0], R0 ;  /* 0x0003f00001007387 */ /* 0x0001e80000100800 */
[----:B------:R-:W4:Y:S04]  /*e970*/  LDL.LU R29, [R1+0x3c4] ;  /* 0x0003c400011d7983 */ /* 0x000f280000300800 */
[----:B------:R-:W4:Y:S04]  /*e980*/  LDL.LU R23, [R1+0x3a4] ;  /* 0x0003a40001177983 */ /* 0x000f280000300800 */
[----:B------:R-:W4:Y:S04]  /*e990*/  LDL.LU R5, [R1+0x3a8] ;  /* 0x0003a80001057983 */ /* 0x000f280000300800 */
[----:B------:R-:W4:Y:S04]  /*e9a0*/  LDL.LU R7, [R1+0x3bc] ;  /* 0x0003bc0001077983 */ /* 0x000f280000300800 */
[----:B------:R-:W4:Y:S01]  /*e9b0*/  LDL.LU R19, [R1+0x3b8] ;  /* 0x0003b80001137983 */ /* 0x000f220000300800 */
[----:B------:R-:W-:-:S02]  /*e9c0*/  SEL R3, R25, R3, !P3 ;  /* 0x0000000319037207 */ /* 0x000fc40005800000 */
[----:B0-----:R-:W-:-:S03]  /*e9d0*/  SEL R0, R25, R2, !P3 ;  /* 0x0000000219007207 */ /* 0x001fc60005800000 */
[----:B------:R-:W-:Y:S04]  /*e9e0*/  STL [R1+0x3ec], R3 ;  /* 0x0003ec0301007387 */ /* 0x000fe80000100800 */
[----:B------:R-:W4:Y:S04]  /*e9f0*/  LDL.LU R21, [R1+0x3b0] ;  /* 0x0003b00001157983 */ /* 0x000f280000300800 */
[----:B------:R0:W-:Y:S04]  /*ea00*/  STL [R1+0x3e8], R0 ;  /* 0x0003e80001007387 */ /* 0x0001e80000100800 */
[----:B------:R-:W4:Y:S04]  /*ea10*/  LDL.LU R15, [R1+0x3b4] ;  /* 0x0003b400010f7983 */ /* 0x000f280000300800 */
[----:B------:R-:W4:Y:S04]  /*ea20*/  LDL.LU R12, [R1+0x3ac] ;  /* 0x0003ac00010c7983 */ /* 0x000f280000300800 */
[----:B------:R-:W4:Y:S01]  /*ea30*/  LDL.LU R9, [R1+0x3a0] ;  /* 0x0003a00001097983 */ /* 0x000f220000300800 */
[----:B0-----:R-:W-:-:S03]  /*ea40*/  SEL R0, R25, R24, !P3 ;  /* 0x0000001819007207 */ /* 0x001fc60005800000 */
[----:B------:R-:W4:Y:S04]  /*ea50*/  LDL.LU R8, [R1+0x39c] ;  /* 0x00039c0001087983 */ /* 0x000f280000300800 */
[----:B------:R-:W4:Y:S04]  /*ea60*/  LDL.LU R2, [R1+0x398] ;  /* 0x0003980001027983 */ /* 0x000f280000300800 */
[----:B------:R-:W4:Y:S04]  /*ea70*/  LDL.LU R6, [R1+0x37c] ;  /* 0x00037c0001067983 */ /* 0x000f280000300800 */
[----:B------:R-:W4:Y:S04]  /*ea80*/  LDL.LU R4, [R1+0x380] ;  /* 0x0003800001047983 */ /* 0x000f280000300800 */
[----:B------:R0:W-:Y:S04]  /*ea90*/  STL [R1+0x3e4], R0 ;  /* 0x0003e40001007387 */ /* 0x0001e80000100800 */
[----:B------:R-:W4:Y:S04]  /*eaa0*/  LDL.LU R10, [R1+0x38c] ;  /* 0x00038c00010a7983 */ /* 0x000f280000300800 */
        /* <DEDUP_REMOVED lines=9> */
[----:B0-----:R-:W4:Y:S04]  /*eb40*/  LDL.LU R0, [R1+0x350] ;  /* 0x0003500001007983 */ /* 0x001f280000300800 */
[----:B------:R-:W4:Y:S04]  /*eb50*/  LDL.LU R3, [R1+0x2fc] ;  /* 0x0002fc0001037983 */ /* 0x000f280000300800 */
[----:B------:R-:W4:Y:S01]  /*eb60*/  LDL.LU R24, [R1+0x1c] ;  /* 0x00001c0001187983 */ /* 0x000f220000300800 */
[----:B--2---:R-:W-:-:S05]  /*eb70*/  SEL R26, R25, R26, !P3 ;  /* 0x0000001a191a7207 */ /* 0x004fca0005800000 */
[----:B------:R3:W-:Y:S02]  /*eb80*/  STL [R1+0x3dc], R26 ;  /* 0x0003dc1a01007387 */ /* 0x0007e40000100800 */
[C---:B---3--:R-:W-:Y:S02]  /*eb90*/  SEL R26, R25.reuse, R27, !P3 ;  /* 0x0000001b191a7207 */ /* 0x048fe40005800000 */
[C---:B----4-:R-:W-:Y:S02]  /*eba0*/  SEL R29, R25.reuse, R29, !P3 ;  /* 0x0000001d191d7207 */ /* 0x050fe40005800000 */
[C---:B------:R-:W-:Y:S01]  /*ebb0*/  SEL R27, R25.reuse, R23, !P3 ;  /* 0x00000017191b7207 */ /* 0x040fe20005800000 */
[----:B------:R0:W-:Y:S04]  /*ebc0*/  STL [R1+0x3d4], R26 ;  /* 0x0003d41a01007387 */ /* 0x0001e80000100800 */
[----:B------:R-:W-:Y:S01]  /*ebd0*/  STL [R1+0x3d0], R29 ;  /* 0x0003d01d01007387 */ /* 0x000fe20000100800 */
[----:B0-----:R-:W-:-:S03]  /*ebe0*/  SEL R26, R25, R5, !P3 ;  /* 0x00000005191a7207 */ /* 0x001fc60005800000 */
[----:B------:R-:W-:Y:S01]  /*ebf0*/  STL [R1+0x3cc], R27 ;  /* 0x0003cc1b01007387 */ /* 0x000fe20000100800 */
[----:B------:R-:W-:-:S03]  /*ec00*/  SEL R23, R25, R7, !P3 ;  /* 0x0000000719177207 */ /* 0x000fc60005800000 */
[----:B------:R-:W2:Y:S04]  /*ec10*/  LDL.LU R5, [R1+0x18] ;  /* 0x0000180001057983 */ /* 0x000ea80000300800 */
[----:B------:R-:W-:Y:S04]  /*ec20*/  STL [R1+0x3c8], R26 ;  /* 0x0003c81a01007387 */ /* 0x000fe80000100800 */
[----:B------:R-:W3:Y:S01]  /*ec30*/  LDL.LU R7, [R1+0x310] ;  /* 0x0003100001077983 */ /* 0x000ee20000300800 */
[----:B------:R-:W-:-:S03]  /*ec40*/  SEL R21, R25, R21, !P3 ;  /* 0x0000001519157207 */ /* 0x000fc60005800000 */
[----:B------:R0:W-:Y:S02]  /*ec50*/  STL [R1+0x3c4], R23 ;  /* 0x0003c41701007387 */ /* 0x0001e40000100800 */
[C---:B0-----:R-:W-:Y:S02]  /*ec60*/  SEL R23, R25.reuse, R19, !P3 ;  /* 0x0000001319177207 */ /* 0x041fe40005800000 */
[C---:B------:R-:W-:Y:S02]  /*ec70*/  SEL R19, R25.reuse, R15, !P3 ;  /* 0x0000000f19137207 */ /* 0x040fe40005800000 */
[C---:B------:R-:W-:Y:S01]  /*ec80*/  SEL R15, R25.reuse, R12, !P3 ;  /* 0x0000000c190f7207 */ /* 0x040fe20005800000 */
[----:B------:R-:W-:Y:S01]  /*ec90*/  STL [R1+0x3c0], R23 ;  /* 0x0003c01701007387 */ /* 0x000fe20000100800 */
[C---:B------:R-:W-:Y:S02]  /*eca0*/  SEL R12, R25.reuse, R9, !P3 ;  /* 0x00000009190c7207 */ /* 0x040fe40005800000 */
[C---:B------:R-:W-:Y:S01]  /*ecb0*/  SEL R9, R25.reuse, R8, !P3 ;  /* 0x0000000819097207 */ /* 0x040fe20005800000 */
[----:B------:R-:W-:Y:S01]  /*ecc0*/  STL [R1+0x3bc], R21 ;  /* 0x0003bc1501007387 */ /* 0x000fe20000100800 */
[----:B------:R-:W-:-:S03]  /*ecd0*/  SEL R8, R25, R2, !P3 ;  /* 0x0000000219087207 */ /* 0x000fc60005800000 */
[----:B------:R-:W-:Y:S04]  /*ece0*/  STL [R1+0x3b8], R19 ;  /* 0x0003b81301007387 */ /* 0x000fe80000100800 */
[----:B------:R-:W-:Y:S04]  /*ecf0*/  STL [R1+0x3b4], R15 ;  /* 0x0003b40f01007387 */ /* 0x000fe80000100800 */
[----:B------:R-:W-:Y:S04]  /*ed00*/  STL [R1+0x3b0], R12 ;  /* 0x0003b00c01007387 */ /* 0x000fe80000100800 */
[----:B------:R-:W4:Y:S04]  /*ed10*/  LDL.LU R2, [R1+0x34c] ;  /* 0x00034c0001027983 */ /* 0x000f280000300800 */
[----:B------:R0:W-:Y:S04]  /*ed20*/  STL [R1+0x3ac], R9 ;  /* 0x0003ac0901007387 */ /* 0x0001e80000100800 */
[----:B------:R1:W-:Y:S01]  /*ed30*/  STL [R1+0x3a8], R8 ;  /* 0x0003a80801007387 */ /* 0x0003e20000100800 */
[----:B0-----:R-:W-:-:S02]  /*ed40*/  SEL R9, R25, R6, !P3 ;  /* 0x0000000619097207 */ /* 0x001fc40005800000 */
[C---:B------:R-:W-:Y:S02]  /*ed50*/  SEL R6, R25.reuse, R10, !P3 ;  /* 0x0000000a19067207 */ /* 0x040fe40005800000 */
[C---:B-1----:R-:W-:Y:S02]  /*ed60*/  SEL R8, R25.reuse, R4, !P3 ;  /* 0x0000000419087207 */ /* 0x042fe40005800000 */
[C---:B------:R-:W-:Y:S01]  /*ed70*/  SEL R4, R25.reuse, R22, !P3 ;  /* 0x0000001619047207 */ /* 0x040fe20005800000 */
[----:B------:R-:W-:Y:S04]  /*ed80*/  STL [R1+0x3a4], R9 ;  /* 0x0003a40901007387 */ /* 0x000fe80000100800 */
[----:B------:R0:W-:Y:S04]  /*ed90*/  STL [R1+0x3a0], R8 ;  /* 0x0003a00801007387 */ /* 0x0001e80000100800 */
[----:B------:R1:W-:Y:S04]  /*eda0*/  STL [R1+0x39c], R6 ;  /* 0x00039c0601007387 */ /* 0x0003e80000100800 */
[----:B------:R1:W-:Y:S01]  /*edb0*/  STL [R1+0x398], R4 ;  /* 0x0003980401007387 */ /* 0x0003e20000100800 */
[----:B0-----:R-:W-:-:S02]  /*edc0*/  SEL R8, R25, R20, !P3 ;  /* 0x0000001419087207 */ /* 0x001fc40005800000 */
[----:B-1----:R-:W-:-:S03]  /*edd0*/  SEL R6, R25, R18, !P3 ;  /* 0x0000001219067207 */ /* 0x002fc60005800000 */
[----:B------:R0:W-:Y:S01]  /*ede0*/  STL [R1+0x394], R8 ;  /* 0x0003940801007387 */ /* 0x0001e20000100800 */
[----:B------:R-:W-:-:S03]  /*edf0*/  SEL R4, R25, R16, !P3 ;  /* 0x0000001019047207 */ /* 0x000fc60005800000 */
[----:B------:R1:W-:Y:S04]  /*ee00*/  STL [R1+0x390], R6 ;  /* 0x0003900601007387 */ /* 0x0003e80000100800 */
[----:B------:R1:W-:Y:S01]  /*ee10*/  STL [R1+0x38c], R4 ;  /* 0x00038c0401007387 */ /* 0x0003e20000100800 */
[C---:B0-----:R-:W-:Y:S02]  /*ee20*/  SEL R8, R25.reuse, R17, !P3 ;  /* 0x0000001119087207 */ /* 0x041fe40005800000 */
[----:B-1----:R-:W-:-:S03]  /*ee30*/  SEL R6, R25, R14, !P3 ;  /* 0x0000000e19067207 */ /* 0x002fc60005800000 */
[----:B------:R0:W-:Y:S01]  /*ee40*/  STL [R1+0x388], R8 ;  /* 0x0003880801007387 */ /* 0x0001e20000100800 */
[----:B------:R-:W-:-:S03]  /*ee50*/  SEL R4, R25, R13, !P3 ;  /* 0x0000000d19047207 */ /* 0x000fc60005800000 */
[----:B------:R1:W-:Y:S04]  /*ee60*/  STL [R1+0x384], R6 ;  /* 0x0003840601007387 */ /* 0x0003e80000100800 */
[----:B------:R1:W-:Y:S01]  /*ee70*/  STL [R1+0x380], R4 ;  /* 0x0003800401007387 */ /* 0x0003e20000100800 */
[C---:B0-----:R-:W-:Y:S02]  /*ee80*/  SEL R8, R25.reuse, R11, !P3 ;  /* 0x0000000b19087207 */ /* 0x041fe40005800000 */
[----:B-1----:R-:W-:-:S03]  /*ee90*/  SEL R6, R25, R28, !P3 ;  /* 0x0000001c19067207 */ /* 0x002fc60005800000 */
[----:B------:R-:W-:Y:S01]  /*eea0*/  STL [R1+0x37c], R8 ;  /* 0x00037c0801007387 */ /* 0x000fe20000100800 */
[----:B------:R-:W-:-:S03]  /*eeb0*/  SEL R4, R25, R0, !P3 ;  /* 0x0000000019047207 */ /* 0x000fc60005800000 */
[----:B------:R-:W-:Y:S01]  /*eec0*/  STL [R1+0x378], R6 ;  /* 0x0003780601007387 */ /* 0x000fe20000100800 */
[----:B------:R-:W-:-:S03]  /*eed0*/  SEL R3, R25, R3, !P3 ;  /* 0x0000000319037207 */ /* 0x000fc60005800000 */
[----:B------:R-:W-:Y:S01]  /*eee0*/  STL [R1+0x374], R4 ;  /* 0x0003740401007387 */ /* 0x000fe20000100800 */
[----:B------:R-:W-:-:S03]  /*eef0*/  SEL R0, R25, R24, !P3 ;  /* 0x0000001819007207 */ /* 0x000fc60005800000 */
[----:B------:R-:W4:Y:S04]  /*ef00*/  LDL.LU R26, [R1+0x348] ;  /* 0x00034800011a7983 */ /* 0x000f280000300800 */
[----:B------:R0:W-:Y:S04]  /*ef10*/  STL [R1+0x370], R3 ;  /* 0x0003700301007387 */ /* 0x0001e80000100800 */
[----:B------:R-:W4:Y:S04]  /*ef20*/  LDL.LU R27, [R1+0x344] ;  /* 0x00034400011b7983 */ /* 0x000f280000300800 */
[----:B------:R3:W-:Y:S04]  /*ef30*/  STL [R1+0x36c], R0 ;  /* 0x00036c0001007387 */ /* 0x0007e80000100800 */
[----:B------:R-:W4:Y:S04]  /*ef40*/  LDL.LU R29, [R1+0x330] ;  /* 0x00033000011d7983 */ /* 0x000f280000300800 */
[----:B------:R-:W4:Y:S04]  /*ef50*/  LDL.LU R23, [R1+0x338] ;  /* 0x0003380001177983 */ /* 0x000f280000300800 */
[----:B0-----:R-:W4:Y:S04]  /*ef60*/  LDL.LU R3, [R1+0x33c] ;  /* 0x00033c0001037983 */ /* 0x001f280000300800 */
[----:B------:R-:W4:Y:S04]  /*ef70*/  LDL.LU R24, [R1+0x340] ;  /* 0x0003400001187983 */ /* 0x000f280000300800 */
[----:B------:R-:W4:Y:S01]  /*ef80*/  LDL.LU R19, [R1+0x334] ;  /* 0x0003340001137983 */ /* 0x000f220000300800 */
[----:B--2---:R-:W-:-:S05]  /*ef90*/  SEL R4, R25, R5, !P3 ;  /* 0x0000000519047207 */ /* 0x004fca0005800000 */
[----:B------:R0:W-:Y:S01]  /*efa0*/  STL [R1+0x368], R4 ;  /* 0x0003680401007387 */ /* 0x0001e20000100800 */
[----:B---3--:R-:W-:-:S03]  /*efb0*/  SEL R0, R25, R7, !P3 ;  /* 0x0000000719007207 */ /* 0x008fc60005800000 */
[----:B------:R-:W2:Y:S04]  /*efc0*/  LDL.LU R21, [R1+0x324] ;  /* 0x0003240001157983 */ /* 0x000ea80000300800 */
[----:B------:R4:W-:Y:S04]  /*efd0*/  STL [R1+0x364], R0 ;  /* 0x0003640001007387 */ /* 0x0009e80000100800 */
[----:B------:R-:W3:Y:S04]  /*efe0*/  LDL.LU R15, [R1+0x328] ;  /* 0x00032800010f7983 */ /* 0x000ee80000300800 */
[----:B------:R-:W3:Y:S04]  /*eff0*/  LDL.LU R12, [R1+0x32c] ;  /* 0x00032c00010c7983 */ /* 0x000ee80000300800 */
[----:B------:R-:W3:Y:S04]  /*f000*/  LDL.LU R9, [R1+0x320] ;  /* 0x0003200001097983 */ /* 0x000ee80000300800 */
[----:B------:R-:W3:Y:S04]  /*f010*/  LDL.LU R8, [R1+0x31c] ;  /* 0x00031c0001087983 */ /* 0x000ee80000300800 */
[----:B------:R-:W3:Y:S04]  /*f020*/  LDL.LU R7, [R1+0x318] ;  /* 0x0003180001077983 */ /* 0x000ee80000300800 */
[----:B------:R-:W3:Y:S04]  /*f030*/  LDL.LU R6, [R1+0x314] ;  /* 0x0003140001067983 */ /* 0x000ee80000300800 */
[----:B0-----:R-:W3:Y:S01]  /*f040*/  LDL.LU R4, [R1+0x30c] ;  /* 0x00030c0001047983 */ /* 0x001ee20000300800 */
[----:B----4-:R-:W-:-:S05]  /*f050*/  SEL R0, R25, R2, !P3 ;  /* 0x0000000219007207 */ /* 0x010fca0005800000 */
        /* <DEDUP_REMOVED lines=14> */
[----:B------:R-:W-:-:S05]  /*f140*/  SEL R26, R25, R26, !P3 ;  /* 0x0000001a191a7207 */ /* 0x000fca0005800000 */
[----:B------:R0:W-:Y:S02]  /*f150*/  STL [R1+0x35c], R26 ;  /* 0x00035c1a01007387 */ /* 0x0001e40000100800 */
[C---:B0-----:R-:W-:Y:S02]  /*f160*/  SEL R26, R25.reuse, R27, !P3 ;  /* 0x0000001b191a7207 */ /* 0x041fe40005800000 */
[C---:B------:R-:W-:Y:S02]  /*f170*/  SEL R29, R25.reuse, R29, !P3 ;  /* 0x0000001d191d7207 */ /* 0x040fe40005800000 */
[C---:B------:R-:W-:Y:S01]  /*f180*/  SEL R27, R25.reuse, R23, !P3 ;  /* 0x00000017191b7207 */ /* 0x040fe20005800000 */
[----:B------:R0:W-:Y:S04]  /*f190*/  STL [R1+0x358], R26 ;  /* 0x0003581a01007387 */ /* 0x0001e80000100800 */
[----:B------:R-:W-:Y:S01]  /*f1a0*/  STL [R1+0x354], R29 ;  /* 0x0003541d01007387 */ /* 0x000fe20000100800 */
[----:B------:R-:W-:-:S02]  /*f1b0*/  SEL R23, R25, R24, !P3 ;  /* 0x0000001819177207 */ /* 0x000fc40005800000 */
[C---:B0-----:R-:W-:Y:S01]  /*f1c0*/  SEL R26, R25.reuse, R3, !P3 ;  /* 0x00000003191a7207 */ /* 0x041fe20005800000 */
[----:B------:R-:W-:Y:S04]  /*f1d0*/  STL [R1+0x350], R27 ;  /* 0x0003501b01007387 */ /* 0x000fe80000100800 */
[----:B------:R-:W4:Y:S04]  /*f1e0*/  LDL.LU R3, [R1+0x2ec] ;  /* 0x0002ec0001037983 */ /* 0x000f280000300800 */
[----:B------:R-:W-:Y:S04]  /*f1f0*/  STL [R1+0x34c], R26 ;  /* 0x00034c1a01007387 */ /* 0x000fe80000100800 */
[----:B------:R-:W4:Y:S04]  /*f200*/  LDL.LU R24, [R1+0x2d4] ;  /* 0x0002d40001187983 */ /* 0x000f280000300800 */
[----:B------:R0:W-:Y:S02]  /*f210*/  STL [R1+0x348], R23 ;  /* 0x0003481701007387 */ /* 0x0001e40000100800 */
[----:B0-----:R-:W-:-:S05]  /*f220*/  SEL R23, R25, R19, !P3 ;  /* 0x0000001319177207 */ /* 0x001fca0005800000 */
[----:B------:R-:W-:Y:S01]  /*f230*/  STL [R1+0x344], R23 ;  /* 0x0003441701007387 */ /* 0x000fe20000100800 */
[C---:B--2---:R-:W-:Y:S02]  /*f240*/  SEL R21, R25.reuse, R21, !P3 ;  /* 0x0000001519157207 */ /* 0x044fe40005800000 */
[----:B---3--:R-:W-:-:S03]  /*f250*/  SEL R19, R25, R15, !P3 ;  /* 0x0000000f19137207 */ /* 0x008fc60005800000 */
[----:B------:R-:W-:Y:S01]  /*f260*/  STL [R1+0x340], R21 ;  /* 0x0003401501007387 */ /* 0x000fe20000100800 */
[----:B------:R-:W-:-:S03]  /*f270*/  SEL R15, R25, R12, !P3 ;  /* 0x0000000c190f7207 */ /* 0x000fc60005800000 */
[----:B------:R-:W-:Y:S01]  /*f280*/  STL [R1+0x33c], R19 ;  /* 0x00033c1301007387 */ /* 0x000fe20000100800 */
[----:B------:R-:W-:-:S03]  /*f290*/  SEL R12, R25, R9, !P3 ;  /* 0x00000009190c7207 */ /* 0x000fc60005800000 */
[----:B------:R-:W-:Y:S01]  /*f2a0*/  STL [R1+0x338], R15 ;  /* 0x0003380f01007387 */ /* 0x000fe20000100800 */
[----:B------:R-:W-:-:S03]  /*f2b0*/  SEL R9, R25, R8, !P3 ;  /* 0x0000000819097207 */ /* 0x000fc60005800000 */
[----:B------:R-:W-:Y:S01]  /*f2c0*/  STL [R1+0x334], R12 ;  /* 0x0003340c01007387 */ /* 0x000fe20000100800 */
[----:B------:R-:W-:-:S03]  /*f2d0*/  SEL R8, R25, R7, !P3 ;  /* 0x0000000719087207 */ /* 0x000fc60005800000 */
[----:B------:R-:W2:Y:S01]  /*f2e0*/  LDL.LU R7, [R1+0x2cc] ;  /* 0x0002cc0001077983 */ /* 0x000ea20000300800 */
[----:B------:R-:W-:-:S03]  /*f2f0*/  SEL R6, R25, R6, !P3 ;  /* 0x0000000619067207 */ /* 0x000fc60005800000 */
[----:B------:R-:W-:Y:S01]  /*f300*/  STL [R1+0x330], R9 ;  /* 0x0003300901007387 */ /* 0x000fe20000100800 */
[----:B------:R-:W-:-:S03]  /*f310*/  SEL R4, R25, R4, !P3 ;  /* 0x0000000419047207 */ /* 0x000fc60005800000 */
[----:B------:R4:W-:Y:S04]  /*f320*/  STL [R1+0x32c], R8 ;  /* 0x00032c0801007387 */ /* 0x0009e80000100800 */
[----:B------:R0:W-:Y:S04]  /*f330*/  STL [R1+0x328], R6 ;  /* 0x0003280601007387 */ /* 0x0001e80000100800 */
[----:B------:R1:W-:Y:S01]  /*f340*/  STL [R1+0x324], R4 ;  /* 0x0003240401007387 */ /* 0x0003e20000100800 */
[C---:B----4-:R-:W-:Y:S02]  /*f350*/  SEL R8, R25.reuse, R10, !P3 ;  /* 0x0000000a19087207 */ /* 0x050fe40005800000 */
[----:B0-----:R-:W-:-:S03]  /*f360*/  SEL R6, R25, R22, !P3 ;  /* 0x0000001619067207 */ /* 0x001fc60005800000 */
[----:B------:R0:W-:Y:S01]  /*f370*/  STL [R1+0x320], R8 ;  /* 0x0003200801007387 */ /* 0x0001e20000100800 */
[----:B-1----:R-:W-:-:S03]  /*f380*/  SEL R4, R25, R20, !P3 ;  /* 0x0000001419047207 */ /* 0x002fc60005800000 */
[----:B------:R1:W-:Y:S01]  /*f390*/  STL [R1+0x31c], R6 ;  /* 0x00031c0601007387 */ /* 0x0003e20000100800 */
[----:B0-----:R-:W-:-:S03]  /*f3a0*/  SEL R8, R25, R18, !P3 ;  /* 0x0000001219087207 */ /* 0x001fc60005800000 */
[----:B------:R0:W-:Y:S01]  /*f3b0*/  STL [R1+0x318], R4 ;  /* 0x0003180401007387 */ /* 0x0001e20000100800 */
[----:B-1----:R-:W-:-:S03]  /*f3c0*/  SEL R6, R25, R16, !P3 ;  /* 0x0000001019067207 */ /* 0x002fc60005800000 */
[----:B------:R1:W-:Y:S04]  /*f3d0*/  STL [R1+0x314], R8 ;  /* 0x0003140801007387 */ /* 0x0003e80000100800 */
[----:B------:R3:W-:Y:S01]  /*f3e0*/  STL [R1+0x310], R6 ;  /* 0x0003100601007387 */ /* 0x0007e20000100800 */
[C---:B0-----:R-:W-:Y:S02]  /*f3f0*/  SEL R4, R25.reuse, R17, !P3 ;  /* 0x0000001119047207 */ /* 0x041fe40005800000 */
[----:B-1----:R-:W-:-:S03]  /*f400*/  SEL R8, R25, R14, !P3 ;  /* 0x0000000e19087207 */ /* 0x002fc60005800000 */
[----:B------:R0:W-:Y:S01]  /*f410*/  STL [R1+0x30c], R4 ;  /* 0x00030c0401007387 */ /* 0x0001e20000100800 */
[----:B---3--:R-:W-:-:S03]  /*f420*/  SEL R6, R25, R13, !P3 ;  /* 0x0000000d19067207 */ /* 0x008fc60005800000 */
[----:B------:R1:W-:Y:S04]  /*f430*/  STL [R1+0x308], R8 ;  /* 0x0003080801007387 */ /* 0x0003e80000100800 */
[----:B------:R3:W-:Y:S01]  /*f440*/  STL [R1+0x304], R6 ;  /* 0x0003040601007387 */ /* 0x0007e20000100800 */
[C---:B0-----:R-:W-:Y:S02]  /*f450*/  SEL R4, R25.reuse, R11, !P3 ;  /* 0x0000000b19047207 */ /* 0x041fe40005800000 */
[----:B-1----:R-:W-:-:S03]  /*f460*/  SEL R8, R25, R28, !P3 ;  /* 0x0000001c19087207 */ /* 0x002fc60005800000 */
[----:B------:R0:W-:Y:S01]  /*f470*/  STL [R1+0x300], R4 ;  /* 0x0003000401007387 */ /* 0x0001e20000100800 */
[----:B---3--:R-:W-:-:S03]  /*f480*/  SEL R6, R25, R0, !P3 ;  /* 0x0000000019067207 */ /* 0x008fc60005800000 */
[----:B------:R-:W-:Y:S04]  /*f490*/  STL [R1+0x2fc], R8 ;  /* 0x0002fc0801007387 */ /* 0x000fe80000100800 */
[----:B------:R-:W-:Y:S01]  /*f4a0*/  STL [R1+0x2f8], R6 ;  /* 0x0002f80601007387 */ /* 0x000fe20000100800 */
[----:B0-----:R-:W-:-:S03]  /*f4b0*/  SEL R4, R25, R5, !P3 ;  /* 0x0000000519047207 */ /* 0x001fc60005800000 */
[----:B------:R-:W3:Y:S01]  /*f4c0*/  LDL.LU R26, [R1+0x2c8] ;  /* 0x0002c800011a7983 */ /* 0x000ee20000300800 */
[----:B------:R-:W-:-:S03]  /*f4d0*/  SEL R0, R25, R2, !P3 ;  /* 0x0000000219007207 */ /* 0x000fc60005800000 */
[----:B------:R-:W-:Y:S04]  /*f4e0*/  STL [R1+0x2f4], R4 ;  /* 0x0002f40401007387 */ /* 0x000fe80000100800 */
[----:B------:R-:W4:Y:S04]  /*f4f0*/  LDL.LU R27, [R1+0x2c4] ;  /* 0x0002c400011b7983 */ /* 0x000f280000300800 */
[----:B------:R0:W-:Y:S04]  /*f500*/  STL [R1+0x2f0], R0 ;  /* 0x0002f00001007387 */ /* 0x0001e80000100800 */
[----:B------:R-:W4:Y:S04]  /*f510*/  LDL.LU R29, [R1+0x298] ;  /* 0x00029800011d7983 */ /* 0x000f280000300800 */
[----:B------:R-:W4:Y:S04]  /*f520*/  LDL.LU R23, [R1+0x29c] ;  /* 0x00029c0001177983 */ /* 0x000f280000300800 */
[----:B------:R-:W4:Y:S04]  /*f530*/  LDL.LU R5, [R1+0x2bc] ;  /* 0x0002bc0001057983 */ /* 0x000f280000300800 */
[----:B------:R-:W4:Y:S04]  /*f540*/  LDL.LU R2, [R1+0x2a4] ;  /* 0x0002a40001027983 */ /* 0x000f280000300800 */
[----:B------:R-:W4:Y:S01]  /*f550*/  LDL.LU R19, [R1+0x2b8] ;  /* 0x0002b80001137983 */ /* 0x000f220000300800 */
[----:B------:R-:W-:-:S05]  /*f560*/  SEL R3, R25, R3, !P3 ;  /* 0x0000000319037207 */ /* 0x000fca0005800000 */
[----:B------:R-:W-:Y:S01]  /*f570*/  STL [R1+0x2ec], R3 ;  /* 0x0002ec0301007387 */ /* 0x000fe20000100800 */
[----:B0-----:R-:W-:-:S03]  /*f580*/  SEL R0, R25, R24, !P3 ;  /* 0x0000001819007207 */ /* 0x001fc60005800000 */
        /* <DEDUP_REMOVED lines=8> */
[----:B------:R-:W4:Y:S01]  /*f610*/  LDL.LU R4, [R1+0x294] ;  /* 0x0002940001047983 */ /* 0x000f220000300800 */
[----:B--2---:R-:W-:-:S05]  /*f620*/  SEL R0, R25, R7, !P3 ;  /* 0x0000000719007207 */ /* 0x004fca0005800000 */
[----:B------:R0:W-:Y:S04]  /*f630*/  STL [R1+0x2e4], R0 ;  /* 0x0002e40001007387 */ /* 0x0001e80000100800 */
[----:B------:R-:W2:Y:S04]  /*f640*/  LDL.LU R10, [R1+0x248] ;  /* 0x00024800010a7983 */ /* 0x000ea80000300800 */
        /* <DEDUP_REMOVED lines=9> */
[----:B0-----:R-:W2:Y:S04]  /*f6e0*/  LDL.LU R0, [R1+0x274] ;  /* 0x0002740001007983 */ /* 0x001ea80000300800 */
[----:B------:R-:W2:Y:S04]  /*f6f0*/  LDL.LU R3, [R1+0x268] ;  /* 0x0002680001037983 */ /* 0x000ea80000300800 */
[----:B------:R-:W2:Y:S01]  /*f700*/  LDL.LU R7, [R1+0x26c] ;  /* 0x00026c0001077983 */ /* 0x000ea20000300800 */
[----:B---3--:R-:W-:-:S05]  /*f710*/  SEL R26, R25, R26, !P3 ;  /* 0x0000001a191a7207 */ /* 0x008fca0005800000 */
[----:B------:R4:W-:Y:S02]  /*f720*/  STL [R1+0x2e0], R26 ;  /* 0x0002e01a01007387 */ /* 0x0009e40000100800 */
[C---:B----4-:R-:W-:Y:S02]  /*f730*/  SEL R26, R25.reuse, R27, !P3 ;  /* 0x0000001b191a7207 */ /* 0x050fe40005800000 */
[C---:B------:R-:W-:Y:S02]  /*f740*/  SEL R29, R25.reuse, R29, !P3 ;  /* 0x0000001d191d7207 */ /* 0x040fe40005800000 */
[C---:B------:R-:W-:Y:S01]  /*f750*/  SEL R27, R25.reuse, R23, !P3 ;  /* 0x00000017191b7207 */ /* 0x040fe20005800000 */
[----:B------:R0:W-:Y:S04]  /*f760*/  STL [R1+0x2dc], R26 ;  /* 0x0002dc1a01007387 */ /* 0x0001e80000100800 */
[----:B------:R-:W-:Y:S01]  /*f770*/  STL [R1+0x2d8], R29 ;  /* 0x0002d81d01007387 */ /* 0x000fe20000100800 */
[----:B------:R-:W-:-:S02]  /*f780*/  SEL R23, R25, R2, !P3 ;  /* 0x0000000219177207 */ /* 0x000fc40005800000 */
[C---:B0-----:R-:W-:Y:S01]  /*f790*/  SEL R26, R25.reuse, R5, !P3 ;  /* 0x00000005191a7207 */ /* 0x041fe20005800000 */
[----:B------:R-:W-:Y:S04]  /*f7a0*/  STL [R1+0x2d4], R27 ;  /* 0x0002d41b01007387 */ /* 0x000fe80000100800 */
[----:B------:R-:W3:Y:S04]  /*f7b0*/  LDL.LU R5, [R1+0x264] ;  /* 0x0002640001057983 */ /* 0x000ee80000300800 */
[----:B------:R-:W-:Y:S04]  /*f7c0*/  STL [R1+0x2d0], R26 ;  /* 0x0002d01a01007387 */ /* 0x000fe80000100800 */
[----:B------:R-:W4:Y:S04]  /*f7d0*/  LDL.LU R2, [R1+0x250] ;  /* 0x0002500001027983 */ /* 0x000f280000300800 */
[----:B------:R0:W-:Y:S02]  /*f7e0*/  STL [R1+0x2cc], R23 ;  /* 0x0002cc1701007387 */ /* 0x0001e40000100800 */
[----:B0-----:R-:W-:-:S02]  /*f7f0*/  SEL R23, R25, R19, !P3 ;  /* 0x0000001319177207 */ /* 0x001fc40005800000 */
[----:B------:R-:W-:-:S03]  /*f800*/  SEL R21, R25, R21, !P3 ;  /* 0x0000001519157207 */ /* 0x000fc60005800000 */
        /* <DEDUP_REMOVED lines=12> */
[----:B------:R1:W-:Y:S01]  /*f8d0*/  STL [R1+0x2b0], R8 ;  /* 0x0002b00801007387 */ /* 0x0003e20000100800 */
[C---:B0-----:R-:W-:Y:S02]  /*f8e0*/  SEL R9, R25.reuse, R6, !P3 ;  /* 0x0000000619097207 */ /* 0x041fe40005800000 */
[----:B-1----:R-:W-:-:S03]  /*f8f0*/  SEL R8, R25, R4, !P3 ;  /* 0x0000000419087207 */ /* 0x002fc60005800000 */
[----:B------:R-:W-:Y:S04]  /*f900*/  STL [R1+0x2ac], R9 ;  /* 0x0002ac0901007387 */ /* 0x000fe80000100800 */
[----:B------:R0:W-:Y:S01]  /*f910*/  STL [R1+0x2a8], R8 ;  /* 0x0002a80801007387 */ /* 0x0001e20000100800 */
[C---:B--2---:R-:W-:Y:S02]  /*f920*/  SEL R6, R25.reuse, R10, !P3 ;  /* 0x0000000a19067207 */ /* 0x044fe40005800000 */
[----:B------:R-:W-:-:S03]  /*f930*/  SEL R4, R25, R22, !P3 ;  /* 0x0000001619047207 */ /* 0x000fc60005800000 */
[----:B------:R1:W-:Y:S01]  /*f940*/  STL [R1+0x2a4], R6 ;  /* 0x0002a40601007387 */ /* 0x0003e20000100800 */
[----:B0-----:R-:W-:-:S03]  /*f950*/  SEL R8, R25, R20, !P3 ;  /* 0x0000001419087207 */ /* 0x001fc60005800000 */
[----:B------:R0:W-:Y:S01]  /*f960*/  STL [R1+0x29c], R4 ;  /* 0x00029c0401007387 */ /* 0x0001e20000100800 */
[----:B-1----:R-:W-:-:S03]  /*f970*/  SEL R6, R25, R18, !P3 ;  /* 0x0000001219067207 */ /* 0x002fc60005800000 */
[----:B------:R1:W-:Y:S01]  /*f980*/  STL [R1+0x298], R8 ;  /* 0x0002980801007387 */ /* 0x0003e20000100800 */
[----:B0-----:R-:W-:-:S03]  /*f990*/  SEL R4, R25, R16, !P3 ;  /* 0x0000001019047207 */ /* 0x001fc60005800000 */
[----:B------:R0:W-:Y:S04]  /*f9a0*/  STL [R1+0x294], R6 ;  /* 0x0002940601007387 */ /* 0x0001e80000100800 */
[----:B------:R2:W-:Y:S01]  /*f9b0*/  STL [R1+0x290], R4 ;  /* 0x0002900401007387 */ /* 0x0005e20000100800 */
[C---:B-1----:R-:W-:Y:S02]  /*f9c0*/  SEL R8, R25.reuse, R17, !P3 ;  /* 0x0000001119087207 */ /* 0x042fe40005800000 */
[----:B0-----:R-:W-:-:S03]  /*f9d0*/  SEL R6, R25, R14, !P3 ;  /* 0x0000000e19067207 */ /* 0x001fc60005800000 */
[----:B------:R0:W-:Y:S01]  /*f9e0*/  STL [R1+0x28c], R8 ;  /* 0x00028c0801007387 */ /* 0x0001e20000100800 */
[----:B--2---:R-:W-:-:S03]  /*f9f0*/  SEL R4, R25, R13, !P3 ;  /* 0x0000000d19047207 */ /* 0x004fc60005800000 */
[----:B------:R1:W-:Y:S04]  /*fa00*/  STL [R1+0x288], R6 ;  /* 0x0002880601007387 */ /* 0x0003e80000100800 */
[----:B------:R2:W-:Y:S01]  /*fa10*/  STL [R1+0x284], R4 ;  /* 0x0002840401007387 */ /* 0x0005e20000100800 */
[C---:B0-----:R-:W-:Y:S02]  /*fa20*/  SEL R8, R25.reuse, R11, !P3 ;  /* 0x0000000b19087207 */ /* 0x041fe40005800000 */
[----:B-1----:R-:W-:-:S03]  /*fa30*/  SEL R6, R25, R28, !P3 ;  /* 0x0000001c19067207 */ /* 0x002fc60005800000 */
[----:B------:R-:W-:Y:S01]  /*fa40*/  STL [R1+0x280], R8 ;  /* 0x0002800801007387 */ /* 0x000fe20000100800 */
[----:B--2---:R-:W-:-:S03]  /*fa50*/  SEL R4, R25, R0, !P3 ;  /* 0x0000000019047207 */ /* 0x004fc60005800000 */
[----:B------:R-:W-:Y:S01]  /*fa60*/  STL [R1+0x27c], R6 ;  /* 0x00027c0601007387 */ /* 0x000fe20000100800 */
[----:B------:R-:W-:-:S03]  /*fa70*/  SEL R3, R25, R3, !P3 ;  /* 0x0000000319037207 */ /* 0x000fc60005800000 */
[----:B------:R-:W-:Y:S01]  /*fa80*/  STL [R1+0x278], R4 ;  /* 0x0002780401007387 */ /* 0x000fe20000100800 */
[----:B------:R-:W-:-:S03]  /*fa90*/  SEL R0, R25, R7, !P3 ;  /* 0x0000000719007207 */ /* 0x000fc60005800000 */
[----:B------:R-:W2:Y:S04]  /*faa0*/  LDL.LU R26, [R1+0x244] ;  /* 0x00024400011a7983 */ /* 0x000ea80000300800 */
[----:B------:R0:W-:Y:S04]  /*fab0*/  STL [R1+0x274], R3 ;  /* 0x0002740301007387 */ /* 0x0001e80000100800 */
[----:B------:R-:W2:Y:S04]  /*fac0*/  LDL.LU R27, [R1+0x240] ;  /* 0x00024000011b7983 */ /* 0x000ea80000300800 */
[----:B------:R4:W-:Y:S04]  /*fad0*/  STL [R1+0x270], R0 ;  /* 0x0002700001007387 */ /* 0x0009e80000100800 */
[----:B------:R-:W2:Y:S04]  /*fae0*/  LDL.LU R29, [R1+0x23c] ;  /* 0x00023c00011d7983 */ /* 0x000ea80000300800 */
[----:B------:R-:W2:Y:S04]  /*faf0*/  LDL.LU R23, [R1+0x238] ;  /* 0x0002380001177983 */ /* 0x000ea80000300800 */
[----:B0-----:R-:W2:Y:S04]  /*fb00*/  LDL.LU R3, [R1+0x234] ;  /* 0x0002340001037983 */ /* 0x001ea80000300800 */
[----:B------:R-:W2:Y:S04]  /*fb10*/  LDL.LU R7, [R1+0x20c] ;  /* 0x00020c0001077983 */ /* 0x000ea80000300800 */
[----:B------:R-:W2:Y:S01]  /*fb20*/  LDL.LU R19, [R1+0x4] ;  /* 0x0000040001137983 */ /* 0x000ea20000300800 */
[----:B---3--:R-:W-:-:S05]  /*fb30*/  SEL R4, R25, R5, !P3 ;  /* 0x0000000519047207 */ /* 0x008fca0005800000 */
[----:B------:R0:W-:Y:S01]  /*fb40*/  STL [R1+0x26c], R4 ;  /* 0x00026c0401007387 */ /* 0x0001e20000100800 */
[----:B----4-:R-:W-:-:S03]  /*fb50*/  SEL R0, R25, R2, !P3 ;  /* 0x0000000219007207 */ /* 0x010fc60005800000 */
[----:B------:R-:W3:Y:S04]  /*fb60*/  LDL.LU R21, [R1+0x214] ;  /* 0x0002140001157983 */ /* 0x000ee80000300800 */
[----:B------:R1:W-:Y:S04]  /*fb70*/  STL [R1+0x268], R0 ;  /* 0x0002680001007387 */ /* 0x0003e80000100800 */
[----:B------:R-:W4:Y:S04]  /*fb80*/  LDL.LU R15, [R1+0x218] ;  /* 0x00021800010f7983 */ /* 0x000f280000300800 */
[----:B------:R-:W4:Y:S04]  /*fb90*/  LDL.LU R12, [R1+0x21c] ;  /* 0x00021c00010c7983 */ /* 0x000f280000300800 */
[----:B------:R-:W4:Y:S04]  /*fba0*/  LDL.LU R9, [R1+0x230] ;  /* 0x0002300001097983 */ /* 0x000f280000300800 */
[----:B------:R-:W4:Y:S04]  /*fbb0*/  LDL.LU R8, [R1+0x22c] ;  /* 0x00022c0001087983 */ /* 0x000f280000300800 */
[----:B------:R-:W4:Y:S04]  /*fbc0*/  LDL.LU R2, [R1+0x224] ;  /* 0x0002240001027983 */ /* 0x000f280000300800 */
[----:B------:R-:W4:Y:S04]  /*fbd0*/  LDL.LU R6, [R1+0x1f0] ;  /* 0x0001f00001067983 */ /* 0x000f280000300800 */
[----:B0-----:R-:W4:Y:S01]  /*fbe0*/  LDL.LU R4, [R1+0x1f4] ;  /* 0x0001f40001047983 */ /* 0x001f220000300800 */
[----:B-1----:R-:W-:-:S05]  /*fbf0*/  SEL R0, R25, R24, !P3 ;  /* 0x0000001819007207 */ /* 0x002fca0005800000 */
        /* <DEDUP_REMOVED lines=16> */
[C---:B0-----:R-:W-:Y:S02]  /*fd00*/  SEL R26, R25.reuse, R27, !P3 ;  /* 0x0000001b191a7207 */ /* 0x041fe40005800000 */
[C---:B------:R-:W-:Y:S02]  /*fd10*/  SEL R29, R25.reuse, R29, !P3 ;  /* 0x0000001d191d7207 */ /* 0x040fe40005800000 */
        /* <DEDUP_REMOVED lines=8> */
[----:B------:R-:W2:Y:S04]  /*fda0*/  LDL.LU R7, [R1+0x1c8] ;  /* 0x0001c80001077983 */ /* 0x000ea80000300800 */
[----:B------:R0:W-:Y:S01]  /*fdb0*/  STL [R1+0x24c], R23 ;  /* 0x00024c1701007387 */ /* 0x0001e20000100800 */
[----:B---3--:R-:W-:-:S02]  /*fdc0*/  SEL R21, R25, R21, !P3 ;  /* 0x0000001519157207 */ /* 0x008fc40005800000 */
[C---:B0-----:R-:W-:Y:S02]  /*fdd0*/  SEL R23, R25.reuse, R19, !P3 ;  /* 0x0000001319177207 */ /* 0x041fe40005800000 */
[----:B----4-:R-:W-:-:S03]  /*fde0*/  SEL R19, R25, R15, !P3 ;  /* 0x0000000f19137207 */ /* 0x010fc60005800000 */
        /* <DEDUP_REMOVED lines=10> */
[----:B------:R-:W3:Y:S01]  /*fe90*/  LDL.LU R2, [R1+0x1cc] ;  /* 0x0001cc0001027983 */ /* 0x000ee20000300800 */
[----:B------:R-:W-:-:S03]  /*fea0*/  SEL R4, R25, R4, !P3 ;  /* 0x0000000419047207 */ /* 0x000fc60005800000 */
[----:B------:R-:W-:Y:S04]  /*feb0*/  STL [R1+0x234], R9 ;  /* 0x0002340901007387 */ /* 0x000fe80000100800 */
[----:B------:R0:W-:Y:S04]  /*fec0*/  STL [R1+0x230], R8 ;  /* 0x0002300801007387 */ /* 0x0001e80000100800 */
[----:B------:R1:W-:Y:S04]  /*fed0*/  STL [R1+0x22c], R6 ;  /* 0x00022c0601007387 */ /* 0x0003e80000100800 */
[----:B------:R4:W-:Y:S01]  /*fee0*/  STL [R1+0x224], R4 ;  /* 0x0002240401007387 */ /* 0x0009e20000100800 */
[----:B0-----:R-:W-:-:S02]  /*fef0*/  SEL R8, R25, R10, !P3 ;  /* 0x0000000a19087207 */ /* 0x001fc40005800000 */
[----:B-1----:R-:W-:-:S03]  /*ff00*/  SEL R6, R25, R22, !P3 ;  /* 0x0000001619067207 */ /* 0x002fc60005800000 */
[----:B------:R0:W-:Y:S01]  /*ff10*/  STL [R1+0x21c], R8 ;  /* 0x00021c0801007387 */ /* 0x0001e20000100800 */
[----:B----4-:R-:W-:-:S03]  /*ff20*/  SEL R4, R25, R20, !P3 ;  /* 0x0000001419047207 */ /* 0x010fc60005800000 */
        /* <DEDUP_REMOVED lines=9> */
[----:B----4-:R-:W-:-:S03]  /*ffc0*/  SEL R6, R25, R13, !P3 ;  /* 0x0000000d19067207 */ /* 0x010fc60005800000 */
[----:B------:R1:W-:Y:S04]  /*ffd0*/  STL [R1+0x1f8], R8 ;  /* 0x0001f80801007387 */ /* 0x0003e80000100800 */
[----:B------:R4:W-:Y:S01]  /*ffe0*/  STL [R1+0x1f4], R6 ;  /* 0x0001f40601007387 */ /* 0x0009e20000100800 */
[C---:B0-----:R-:W-:Y:S02]  /*fff0*/  SEL R4, R25.reuse, R11, !P3 ;  /* 0x0000000b19047207 */ /* 0x041fe40005800000 */
[----:B-1----:R-:W-:-:S03]  /*10000*/  SEL R8, R25, R28, !P3 ;  /* 0x0000001c19087207 */ /* 0x002fc60005800000 */
[----:B------:R0:W-:Y:S01]  /*10010*/  STL [R1+0x1f0], R4 ;  /* 0x0001f00401007387 */ /* 0x0001e20000100800 */
[----:B----4-:R-:W-:-:S03]  /*10020*/  SEL R6, R25, R0, !P3 ;  /* 0x0000000019067207 */ /* 0x010fc60005800000 */
[----:B------:R-:W-:Y:S04]  /*10030*/  STL [R1+0x1ec], R8 ;  /* 0x0001ec0801007387 */ /* 0x000fe80000100800 */
[----:B------:R-:W-:Y:S01]  /*10040*/  STL [R1+0x1e8], R6 ;  /* 0x0001e80601007387 */ /* 0x000fe20000100800 */
[----:B0-----:R-:W-:-:S03]  /*10050*/  SEL R4, R25, R5, !P3 ;  /* 0x0000000519047207 */ /* 0x001fc60005800000 */
[----:B------:R-:W4:Y:S01]  /*10060*/  LDL.LU R26, [R1+0x1c4] ;  /* 0x0001c400011a7983 */ /* 0x000f220000300800 */
        /* <DEDUP_REMOVED lines=9> */
[----:B--2---:R-:W-:-:S05]  /*10100*/  SEL R3, R25, R3, !P3 ;  /* 0x0000000319037207 */ /* 0x004fca0005800000 */
[----:B------:R-:W-:Y:S01]  /*10110*/  STL [R1+0x1d8], R3 ;  /* 0x0001d80301007387 */ /* 0x000fe20000100800 */
[----:B0-----:R-:W-:-:S03]  /*10120*/  SEL R0, R25, R7, !P3 ;  /* 0x0000000719007207 */ /* 0x001fc60005800000 */
[----:B------:R-:W2:Y:S04]  /*10130*/  LDL.LU R21, [R1+0x19c] ;  /* 0x00019c0001157983 */ /* 0x000ea80000300800 */
[----:B------:R3:W-:Y:S04]  /*10140*/  STL [R1+0x1d4], R0 ;  /* 0x0001d40001007387 */ /* 0x0007e80000100800 */
[----:B------:R-:W2:Y:S04]  /*10150*/  LDL.LU R15, [R1+0x18c] ;  /* 0x00018c00010f7983 */ /* 0x000ea80000300800 */
[----:B------:R-:W2:Y:S04]  /*10160*/  LDL.LU R12, [R1+0x194] ;  /* 0x00019400010c7983 */ /* 0x000ea80000300800 */
[----:B------:R-:W2:Y:S04]  /*10170*/  LDL.LU R9, [R1+0x17c] ;  /* 0x00017c0001097983 */ /* 0x000ea80000300800 */
[----:B------:R-:W2:Y:S04]  /*10180*/  LDL.LU R8, [R1+0x178] ;  /* 0x0001780001087983 */ /* 0x000ea80000300800 */
[----:B------:R-:W2:Y:S04]  /*10190*/  LDL.LU R7, [R1+0x174] ;  /* 0x0001740001077983 */ /* 0x000ea80000300800 */
[----:B------:R-:W2:Y:S04]  /*101a0*/  LDL.LU R6, [R1+0x168] ;  /* 0x0001680001067983 */ /* 0x000ea80000300800 */
[----:B------:R-:W2:Y:S01]  /*101b0*/  LDL.LU R4, [R1+0x15c] ;  /* 0x00015c0001047983 */ /* 0x000ea20000300800 */
[----:B---3--:R-:W-:-:S05]  /*101c0*/  SEL R0, R25, R2, !P3 ;  /* 0x0000000219007207 */ /* 0x008fca0005800000 */
[----:B------:R0:W-:Y:S04]  /*101d0*/  STL [R1+0x1cc], R0 ;  /* 0x0001cc0001007387 */ /* 0x0001e80000100800 */
[----:B------:R-:W3:Y:S04]  /*101e0*/  LDL.LU R10, [R1+0x158] ;  /* 0x00015800010a7983 */ /* 0x000ee80000300800 */
        /* <DEDUP_REMOVED lines=9> */
[----:B0-----:R-:W3:Y:S04]  /*10280*/  LDL.LU R0, [R1+0x134] ;  /* 0x0001340001007983 */ /* 0x001ee80000300800 */
[----:B------:R-:W3:Y:S04]  /*10290*/  LDL.LU R3, [R1+0x138] ;  /* 0x0001380001037983 */ /* 0x000ee80000300800 */
[----:B------:R-:W3:Y:S01]  /*102a0*/  LDL.LU R2, [R1+0x13c] ;  /* 0x00013c0001027983 */ /* 0x000ee20000300800 */
[----:B----4-:R-:W-:-:S05]  /*102b0*/  SEL R26, R25, R26, !P3 ;  /* 0x0000001a191a7207 */ /* 0x010fca0005800000 */
        /* <DEDUP_REMOVED lines=25> */
[----:B------:R-:W2:Y:S04]  /*10450*/  LDL.LU R7, [R1+0x124] ;  /* 0x0001240001077983 */ /* 0x000ea80000300800 */
[----:B------:R0:W-:Y:S04]  /*10460*/  STL [R1+0x18c], R9 ;  /* 0x00018c0901007387 */ /* 0x0001e80000100800 */
[----:B------:R1:W-:Y:S01]  /*10470*/  STL [R1+0x184], R8 ;  /* 0x0001840801007387 */ /* 0x0003e20000100800 */
[C---:B0-----:R-:W-:Y:S02]  /*10480*/  SEL R9, R25.reuse, R6, !P3 ;  /* 0x0000000619097207 */ /* 0x041fe40005800000 */
[----:B-1----:R-:W-:-:S03]  /*10490*/  SEL R8, R25, R4, !P3 ;  /* 0x0000000419087207 */ /* 0x002fc60005800000 */
[----:B------:R-:W-:Y:S01]  /*104a0*/  STL [R1+0x180], R9 ;  /* 0x0001800901007387 */ /* 0x000fe20000100800 */
[----:B---3--:R-:W-:-:S03]  /*104b0*/  SEL R6, R25, R10, !P3 ;  /* 0x0000000a19067207 */ /* 0x008fc60005800000 */
[----:B------:R0:W-:Y:S01]  /*104c0*/  STL [R1+0x17c], R8 ;  /* 0x00017c0801007387 */ /* 0x0001e20000100800 */
[----:B------:R-:W-:-:S03]  /*104d0*/  SEL R4, R25, R22, !P3 ;  /* 0x0000001619047207 */ /* 0x000fc60005800000 */
        /* <DEDUP_REMOVED lines=16> */
[----:B------:R-:W-:Y:S01]  /*105e0*/  STL [R1+0x150], R8 ;  /* 0x0001500801007387 */ /* 0x000fe20000100800 */
[----:B---3--:R-:W-:-:S03]  /*105f0*/  SEL R4, R25, R0, !P3 ;  /* 0x0000000019047207 */ /* 0x008fc60005800000 */
[----:B------:R-:W-:Y:S01]  /*10600*/  STL [R1+0x14c], R6 ;  /* 0x00014c0601007387 */ /* 0x000fe20000100800 */
[----:B------:R-:W-:-:S03]  /*10610*/  SEL R3, R25, R3, !P3 ;  /* 0x0000000319037207 */ /* 0x000fc60005800000 */
[----:B------:R-:W-:Y:S01]  /*10620*/  STL [R1+0x148], R4 ;  /* 0x0001480401007387 */ /* 0x000fe20000100800 */
[----:B------:R-:W-:-:S03]  /*10630*/  SEL R0, R25, R2, !P3 ;  /* 0x0000000219007207 */ /* 0x000fc60005800000 */
[----:B------:R-:W3:Y:S04]  /*10640*/  LDL.LU R26, [R1+0x128] ;  /* 0x00012800011a7983 */ /* 0x000ee80000300800 */
[----:B------:R0:W-:Y:S04]  /*10650*/  STL [R1+0x144], R3 ;  /* 0x0001440301007387 */ /* 0x0001e80000100800 */
[----:B------:R-:W3:Y:S04]  /*10660*/  LDL.LU R27, [R1+0x11c] ;  /* 0x00011c00011b7983 */ /* 0x000ee80000300800 */
[----:B------:R1:W-:Y:S04]  /*10670*/  STL [R1+0x140], R0 ;  /* 0x0001400001007387 */ /* 0x0003e80000100800 */
[----:B------:R-:W3:Y:S04]  /*10680*/  LDL.LU R29, [R1+0x118] ;  /* 0x00011800011d7983 */ /* 0x000ee80000300800 */
[----:B------:R-:W3:Y:S04]  /*10690*/  LDL.LU R23, [R1+0x10c] ;  /* 0x00010c0001177983 */ /* 0x000ee80000300800 */
[----:B0-----:R-:W3:Y:S04]  /*106a0*/  LDL.LU R3, [R1+0x108] ;  /* 0x0001080001037983 */ /* 0x001ee80000300800 */
[----:B------:R-:W3:Y:S04]  /*106b0*/  LDL.LU R2, [R1+0xe0] ;  /* 0x0000e00001027983 */ /* 0x000ee80000300800 */
[----:B------:R-:W3:Y:S01]  /*106c0*/  LDL.LU R19, [R1+0xcc] ;  /* 0x0000cc0001137983 */ /* 0x000ee20000300800 */
[----:B----4-:R-:W-:-:S05]  /*106d0*/  SEL R4, R25, R5, !P3 ;  /* 0x0000000519047207 */ /* 0x010fca0005800000 */
[----:B------:R0:W-:Y:S01]  /*106e0*/  STL [R1+0x13c], R4 ;  /* 0x00013c0401007387 */ /* 0x0001e20000100800 */
[----:B-1----:R-:W-:-:S03]  /*106f0*/  SEL R0, R25, R24, !P3 ;  /* 0x0000001819007207 */ /* 0x002fc60005800000 */
        /* <DEDUP_REMOVED lines=36> */
[----:B------:R-:W3:Y:S04]  /*10940*/  LDL.LU R2, [R1+0xa4] ;  /* 0x0000a40001027983 */ /* 0x000ee80000300800 */
[----:B------:R0:W-:Y:S01]  /*10950*/  STL [R1+0x11c], R23 ;  /* 0x00011c1701007387 */ /* 0x0001e20000100800 */
[----:B----4-:R-:W-:-:S02]  /*10960*/  SEL R21, R25, R21, !P3 ;  /* 0x0000001519157207 */ /* 0x010fc40005800000 */
[C---:B0-----:R-:W-:Y:S02]  /*10970*/  SEL R23, R25.reuse, R19, !P3 ;  /* 0x0000001319177207 */ /* 0x041fe40005800000 */
        /* <DEDUP_REMOVED lines=11> */
[----:B------:R-:W4:Y:S01]  /*10a30*/  LDL.LU R24, [R1+0xa0] ;  /* 0x0000a00001187983 */ /* 0x000f220000300800 */
[----:B------:R-:W-:-:S03]  /*10a40*/  SEL R4, R25, R4, !P3 ;  /* 0x0000000419047207 */ /* 0x000fc60005800000 */
[----:B------:R-:W-:Y:S04]  /*10a50*/  STL [R1+0xf8], R9 ;  /* 0x0000f80901007387 */ /* 0x000fe80000100800 */
[----:B------:R2:W-:Y:S04]  /*10a60*/  STL [R1+0xf0], R8 ;  /* 0x0000f00801007387 */ /* 0x0005e80000100800 */
[----:B------:R0:W-:Y:S04]  /*10a70*/  STL [R1+0xec], R6 ;  /* 0x0000ec0601007387 */ /* 0x0001e80000100800 */
[----:B------:R1:W-:Y:S01]  /*10a80*/  STL [R1+0xe8], R4 ;  /* 0x0000e80401007387 */ /* 0x0003e20000100800 */
[----:B--2---:R-:W-:-:S02]  /*10a90*/  SEL R8, R25, R10, !P3 ;  /* 0x0000000a19087207 */ /* 0x004fc40005800000 */
        /* <DEDUP_REMOVED lines=8> */
[----:B--2---:R-:W-:-:S03]  /*10b20*/  SEL R4, R25, R17, !P3 ;  /* 0x0000001119047207 */ /* 0x004fc60005800000 */
        /* <DEDUP_REMOVED lines=10> */
[----:B------:R-:W-:Y:S01]  /*10bd0*/  STL [R1+0xc0], R8 ;  /* 0x0000c00801007387 */ /* 0x000fe20000100800 */
[C---:B------:R-:W-:Y:S02]  /*10be0*/  SEL R0, R25.reuse, R7, !P3 ;  /* 0x0000000719007207 */ /* 0x040fe40005800000 */
[C---:B--2---:R-:W-:Y:S01]  /*10bf0*/  SEL R4, R25.reuse, R5, !P3 ;  /* 0x0000000519047207 */ /* 0x044fe20005800000 */
[----:B------:R-:W-:Y:S04]  /*10c00*/  STL [R1+0xbc], R6 ;  /* 0x0000bc0601007387 */ /* 0x000fe80000100800 */
[----:B------:R-:W2:Y:S04]  /*10c10*/  LDL.LU R26, [R1+0x9c] ;  /* 0x00009c00011a7983 */ /* 0x000ea80000300800 */
[----:B------:R-:W-:Y:S04]  /*10c20*/  STL [R1+0xb8], R4 ;  /* 0x0000b80401007387 */ /* 0x000fe80000100800 */
[----:B------:R-:W2:Y:S04]  /*10c30*/  LDL.LU R27, [R1+0x94] ;  /* 0x00009400011b7983 */ /* 0x000ea80000300800 */
[----:B------:R0:W-:Y:S04]  /*10c40*/  STL [R1+0xb4], R0 ;  /* 0x0000b40001007387 */ /* 0x0001e80000100800 */
[----:B------:R-:W2:Y:S04]  /*10c50*/  LDL.LU R29, [R1+0x90] ;  /* 0x00009000011d7983 */ /* 0x000ea80000300800 */
[----:B------:R-:W2:Y:S04]  /*10c60*/  LDL.LU R23, [R1+0x8c] ;  /* 0x00008c0001177983 */ /* 0x000ea80000300800 */
[----:B------:R-:W2:Y:S04]  /*10c70*/  LDL.LU R19, [R1+0x7c] ;  /* 0x00007c0001137983 */ /* 0x000ea80000300800 */
[----:B------:R-:W2:Y:S04]  /*10c80*/  LDL.LU R7, [R1] ;  /* 0x0000000001077983 */ /* 0x000ea80000300800 */
[----:B------:R-:W2:Y:S01]  /*10c90*/  LDL.LU R15, [R1+0x88] ;  /* 0x00008800010f7983 */ /* 0x000ea20000300800 */
[----:B---3--:R-:W-:-:S05]  /*10ca0*/  SEL R3, R25, R3, !P3 ;  /* 0x0000000319037207 */ /* 0x008fca0005800000 */
[----:B------:R-:W-:Y:S01]  /*10cb0*/  STL [R1+0xb0], R3 ;  /* 0x0000b00301007387 */ /* 0x000fe20000100800 */
[----:B0-----:R-:W-:-:S03]  /*10cc0*/  SEL R0, R25, R2, !P3 ;  /* 0x0000000219007207 */ /* 0x001fc60005800000 */
[----:B------:R-:W3:Y:S04]  /*10cd0*/  LDL.LU R12, [R1+0x84] ;  /* 0x00008400010c7983 */ /* 0x000ee80000300800 */
[----:B------:R4:W-:Y:S04]  /*10ce0*/  STL [R1+0xac], R0 ;  /* 0x0000ac0001007387 */ /* 0x0009e80000100800 */
[----:B------:R-:W3:Y:S04]  /*10cf0*/  LDL.LU R9, [R1+0x80] ;  /* 0x0000800001097983 */ /* 0x000ee80000300800 */
[----:B------:R-:W3:Y:S04]  /*10d00*/  LDL.LU R8, [R1+0x2a0] ;  /* 0x0002a00001087983 */ /* 0x000ee80000300800 */
[----:B------:R-:W3:Y:S04]  /*10d10*/  LDL.LU R6, [R1+0x74] ;  /* 0x0000740001067983 */ /* 0x000ee80000300800 */
[----:B------:R-:W3:Y:S04]  /*10d20*/  LDL.LU R4, [R1+0x1ac] ;  /* 0x0001ac0001047983 */ /* 0x000ee80000300800 */
[----:B------:R-:W3:Y:S04]  /*10d30*/  LDL.LU R10, [R1+0x1b0] ;  /* 0x0001b000010a7983 */ /* 0x000ee80000300800 */
[----:B------:R-:W3:Y:S04]  /*10d40*/  LDL.LU R22, [R1+0x204] ;  /* 0x0002040001167983 */ /* 0x000ee80000300800 */
[----:B------:R-:W3:Y:S01]  /*10d50*/  LDL.LU R20, [R1+0x220] ;  /* 0x0002200001147983 */ /* 0x000ee20000300800 */
        /* <DEDUP_REMOVED lines=11> */
[----:B------:R-:W4:Y:S04]  /*10e10*/  LDL.LU R3, [R1+0x114] ;  /* 0x0001140001037983 */ /* 0x000f280000300800 */
[----:B------:R-:W4:Y:S04]  /*10e20*/  LDL.LU R2, [R1+0x110] ;  /* 0x0001100001027983 */ /* 0x000f280000300800 */
[----:B------:R-:W4:Y:S04]  /*10e30*/  LDL.LU R24, [R1+0x104] ;  /* 0x0001040001187983 */ /* 0x000f280000300800 */
[----:B------:R-:W4:Y:S01]  /*10e40*/  LDL.LU R21, [R1+0xf4] ;  /* 0x0000f40001157983 */ /* 0x000f220000300800 */
[----:B--2---:R-:W-:-:S05]  /*10e50*/  SEL R26, R25, R26, !P3 ;  /* 0x0000001a191a7207 */ /* 0x004fca0005800000 */
[----:B------:R0:W-:Y:S01]  /*10e60*/  STL [R1+0xa4], R26 ;  /* 0x0000a41a01007387 */ /* 0x0001e20000100800 */
[----:B------:R-:W-:-:S03]  /*10e70*/  SEL R27, R25, R27, !P3 ;  /* 0x0000001b191b7207 */ /* 0x000fc60005800000 */
[----:B0-----:R-:W2:Y:S01]  /*10e80*/  LDL.LU R26, [R1+0x191c] ;  /* 0x00191c00011a7983 */ /* 0x001ea20000300800 */
[----:B------:R-:W-:-:S03]  /*10e90*/  SEL R29, R25, R29, !P3 ;  /* 0x0000001d191d7207 */ /* 0x000fc60005800000 */
[----:B------:R0:W-:Y:S01]  /*10ea0*/  STL [R1+0xa0], R27 ;  /* 0x0000a01b01007387 */ /* 0x0001e20000100800 */
[C---:B------:R-:W-:Y:S02]  /*10eb0*/  SEL R23, R25.reuse, R23, !P3 ;  /* 0x0000001719177207 */ /* 0x040fe40005800000 */
[C---:B------:R-:W-:Y:S01]  /*10ec0*/  SEL R19, R25.reuse, R19, !P3 ;  /* 0x0000001319137207 */ /* 0x040fe20005800000 */
[----:B0-----:R-:W2:Y:S01]  /*10ed0*/  LDL.LU R27, [R1+0x1918] ;  /* 0x00191800011b7983 */ /* 0x001ea20000300800 */
[----:B------:R-:W-:-:S03]  /*10ee0*/  SEL R7, R25, R7, !P3 ;  /* 0x0000000719077207 */ /* 0x000fc60005800000 */
[----:B------:R0:W-:Y:S04]  /*10ef0*/  STL [R1+0x9c], R29 ;  /* 0x00009c1d01007387 */ /* 0x0001e80000100800 */
[----:B0-----:R-:W2:Y:S04]  /*10f00*/  LDL.LU R29, [R1+0x1914] ;  /* 0x00191400011d7983 */ /* 0x001ea80000300800 */
[----:B------:R0:W-:Y:S04]  /*10f10*/  STL [R1+0x98], R23 ;  /* 0x0000981701007387 */ /* 0x0001e80000100800 */
[----:B0-----:R-:W2:Y:S04]  /*10f20*/  LDL.LU R23, [R1+0x1910] ;  /* 0x0019100001177983 */ /* 0x001ea80000300800 */
[----:B------:R0:W-:Y:S04]  /*10f30*/  STL [R1+0x94], R19 ;  /* 0x0000941301007387 */ /* 0x0001e80000100800 */
[----:B0-----:R-:W2:Y:S04]  /*10f40*/  LDL.LU R19, [R1+0x190c] ;  /* 0x00190c0001137983 */ /* 0x001ea80000300800 */
[----:B------:R0:W-:Y:S04]  /*10f50*/  STL [R1+0x90], R7 ;  /* 0x0000900701007387 */ /* 0x0001e80000100800 */
[----:B0-----:R-:W2:Y:S01]  /*10f60*/  LDL.LU R7, [R1+0x1908] ;  /* 0x0019080001077983 */ /* 0x001ea20000300800 */
[----:B------:R-:W-:-:S02]  /*10f70*/  SEL R15, R25, R15, !P3 ;  /* 0x0000000f190f7207 */ /* 0x000fc40005800000 */
[C---:B---3--:R-:W-:Y:S02]  /*10f80*/  SEL R12, R25.reuse, R12, !P3 ;  /* 0x0000000c190c7207 */ /* 0x048fe40005800000 */
[----:B--2---:R-:W-:-:S05]  /*10f90*/  SEL R7, R25, R7, !P3 ;  /* 0x0000000719077207 */ /* 0x004fca0005800000 */
[----:B------:R0:W-:Y:S04]  /*10fa0*/  STL [R1+0x8c], R7 ;  /* 0x00008c0701007387 */ /* 0x0001e80000100800 */
[----:B0-----:R-:W2:Y:S01]  /*10fb0*/  LDL.LU R7, [R1+0x1b8] ;  /* 0x0001b80001077983 */ /* 0x001ea20000300800 */
[C---:B------:R-:W-:Y:S02]  /*10fc0*/  SEL R9, R25.reuse, R9, !P3 ;  /* 0x0000000919097207 */ /* 0x040fe40005800000 */
[C---:B------:R-:W-:Y:S01]  /*10fd0*/  SEL R8, R25.reuse, R8, !P3 ;  /* 0x0000000819087207 */ /* 0x040fe20005800000 */
[----:B------:R0:W-:Y:S01]  /*10fe0*/  STL [R1+0x88], R15 ;  /* 0x0000880f01007387 */ /* 0x0001e20000100800 */
[C---:B------:R-:W-:Y:S02]  /*10ff0*/  SEL R6, R25.reuse, R6, !P3 ;  /* 0x0000000619067207 */ /* 0x040fe40005800000 */
[C---:B------:R-:W-:Y:S01]  /*11000*/  SEL R4, R25.reuse, R4, !P3 ;  /* 0x0000000419047207 */ /* 0x040fe20005800000 */
[----:B0-----:R-:W3:Y:S04]  /*11010*/  LDL.LU R15, [R1+0x1904] ;  /* 0x00190400010f7983 */ /* 0x001ee80000300800 */
[----:B------:R0:W-:Y:S01]  /*11020*/  STL [R1+0x84], R12 ;  /* 0x0000840c01007387 */ /* 0x0001e20000100800 */
[----:B------:R-:W-:-:S03]  /*11030*/  SEL R10, R25, R10, !P3 ;  /* 0x0000000a190a7207 */ /* 0x000fc60005800000 */
        /* <DEDUP_REMOVED lines=8> */
[----:B----4-:R-:W-:-:S03]  /*110c0*/  SEL R18, R25, R18, !P3 ;  /* 0x0000001219127207 */ /* 0x010fc60005800000 */
[----:B0-----:R-:W4:Y:S04]  /*110d0*/  LDL.LU R6, [R1+0x18f4] ;  /* 0x0018f40001067983 */ /* 0x001f280000300800 */
[----:B------:R0:W-:Y:S01]  /*110e0*/  STL [R1+0x74], R4 ;  /* 0x0000740401007387 */ /* 0x0001e20000100800 */
[----:B------:R-:W-:-:S03]  /*110f0*/  SEL R16, R25, R16, !P3 ;  /* 0x0000001019107207 */ /* 0x000fc60005800000 */
[----:B0-----:R-:W3:Y:S04]  /*11100*/  LDL.LU R4, [R1+0x18f0] ;  /* 0x0018f00001047983 */ /* 0x001ee80000300800 */
[----:B------:R0:W-:Y:S01]  /*11110*/  STL [R1+0x70], R10 ;  /* 0x0000700a01007387 */ /* 0x0001e20000100800 */
[----:B------:R-:W-:-:S03]  /*11120*/  SEL R17, R25, R17, !P3 ;  /* 0x0000001119117207 */ /* 0x000fc60005800000 */
[----:B0-----:R-:W3:Y:S01]  /*11130*/  LDL.LU R10, [R1+0x18ec] ;  /* 0x0018ec00010a7983 */ /* 0x001ee20000300800 */
[C---:B------:R-:W-:Y:S02]  /*11140*/  SEL R14, R25.reuse, R14, !P3 ;  /* 0x0000000e190e7207 */ /* 0x040fe40005800000 */
[C---:B------:R-:W-:Y:S02]  /*11150*/  SEL R13, R25.reuse, R13, !P3 ;  /* 0x0000000d190d7207 */ /* 0x040fe40005800000 */
[C---:B------:R-:W-:Y:S02]  /*11160*/  SEL R11, R25.reuse, R11, !P3 ;  /* 0x0000000b190b7207 */ /* 0x040fe40005800000 */
[C---:B------:R-:W-:Y:S02]  /*11170*/  SEL R28, R25.reuse, R28, !P3 ;  /* 0x0000001c191c7207 */ /* 0x040fe40005800000 */
[C---:B------:R-:W-:Y:S02]  /*11180*/  SEL R0, R25.reuse, R0, !P3 ;  /* 0x0000000019007207 */ /* 0x040fe40005800000 */
[----:B------:R-:W-:-:S02]  /*11190*/  SEL R5, R25, R5, !P3 ;  /* 0x0000000519057207 */ /* 0x000fc40005800000 */
[C---:B------:R-:W-:Y:S02]  /*111a0*/  SEL R3, R25.reuse, R3, !P3 ;  /* 0x0000000319037207 */ /* 0x040fe40005800000 */
[C---:B------:R-:W-:Y:S02]  /*111b0*/  SEL R2, R25.reuse, R2, !P3 ;  /* 0x0000000219027207 */ /* 0x040fe40005800000 */
[C---:B------:R-:W-:Y:S02]  /*111c0*/  SEL R24, R25.reuse, R24, !P3 ;  /* 0x0000001819187207 */ /* 0x040fe40005800000 */
[----:B--2---:R-:W-:-:S05]  /*111d0*/  SEL R7, R25, R7, !P3 ;  /* 0x0000000719077207 */ /* 0x004fca0005800000 */
[----:B------:R0:W-:Y:S04]  /*111e0*/  STL [R1+0x6c], R7 ;  /* 0x00006c0701007387 */ /* 0x0001e80000100800 */
[----:B0-----:R-:W2:Y:S04]  /*111f0*/  LDL.LU R7, [R1+0x50] ;  /* 0x0000500001077983 */ /* 0x001ea80000300800 */
        /* <DEDUP_REMOVED lines=28> */
[----:B------:R-:W-:-:S05]  /*113c0*/  SEL R21, R25, R21, !P3 ;  /* 0x0000001519157207 */ /* 0x000fca0005800000 */
[----:B------:R2:W-:Y:S02]  /*113d0*/  STL [R1+0x18], R21 ;  /* 0x0000181501007387 */ /* 0x0005e40000100800 */
[C---:B--2---:R-:W-:Y:S02]  /*113e0*/  SEL R21, R25.reuse, R24, !P3 ;  /* 0x0000001819157207 */ /* 0x044fe40005800000 */
[----:B------:R-:W2:Y:S04]  /*113f0*/  LDL.LU R24, [R1+0x48] ;  /* 0x0000480001187983 */ /* 0x000ea80000300800 */
[----:B------:R0:W-:Y:S02]  /*11400*/  STL [R1+0x14], R21 ;  /* 0x0000141501007387 */ /* 0x0001e40000100800 */
[----:B0-----:R-:W-:-:S02]  /*11410*/  SEL R21, R25, R2, !P3 ;  /* 0x0000000219157207 */ /* 0x001fc40005800000 */
[----:B------:R-:W3:Y:S04]  /*11420*/  LDL.LU R2, [R1+0x4c] ;  /* 0x00004c0001027983 */ /* 0x000ee80000300800 */
[----:B------:R0:W-:Y:S02]  /*11430*/  STL [R1+0x10], R21 ;  /* 0x0000101501007387 */ /* 0x0001e40000100800 */
[C---:B0-----:R-:W-:Y:S02]  /*11440*/  SEL R21, R25.reuse, R3, !P3 ;  /* 0x0000000319157207 */ /* 0x041fe40005800000 */
[----:B------:R-:W4:Y:S01]  /*11450*/  LDL.LU R3, [R1+0x54] ;  /* 0x0000540001037983 */ /* 0x000f220000300800 */
[----:B------:R-:W-:-:S03]  /*11460*/  SEL R0, R25, R0, !P3 ;  /* 0x0000000019007207 */ /* 0x000fc60005800000 */
[----:B------:R0:W-:Y:S01]  /*11470*/  STL [R1+0xc], R21 ;  /* 0x00000c1501007387 */ /* 0x0001e20000100800 */
[C---:B------:R-:W-:Y:S02]  /*11480*/  SEL R28, R25.reuse, R28, !P3 ;  /* 0x0000001c191c7207 */ /* 0x040fe40005800000 */
[----:B0-----:R-:W-:-:S05]  /*11490*/  SEL R21, R25, R5, !P3 ;  /* 0x0000000519157207 */ /* 0x001fca0005800000 */
[----:B------:R-:W-:Y:S04]  /*114a0*/  STL [R1+0x1808], R21 ;  /* 0x0018081501007387 */ /* 0x000fe80000100800 */
[----:B------:R-:W-:Y:S04]  /*114b0*/  STL [R1+0x180c], R0 ;  /* 0x00180c0001007387 */ /* 0x000fe80000100800 */
[----:B------:R-:W-:Y:S01]  /*114c0*/  STL [R1+0x1810], R28 ;  /* 0x0018101c01007387 */ /* 0x000fe20000100800 */
[C---:B------:R-:W-:Y:S02]  /*114d0*/  SEL R5, R25.reuse, R7, !P3 ;  /* 0x0000000719057207 */ /* 0x040fe40005800000 */
[----:B------:R-:W-:-:S02]  /*114e0*/  SEL R11, R25, R11, !P3 ;  /* 0x0000000b190b7207 */ /* 0x000fc40005800000 */
[C---:B------:R-:W-:Y:S02]  /*114f0*/  SEL R13, R25.reuse, R13, !P3 ;  /* 0x0000000d190d7207 */ /* 0x040fe40005800000 */
[C---:B------:R-:W-:Y:S02]  /*11500*/  SEL R14, R25.reuse, R14, !P3 ;  /* 0x0000000e190e7207 */ /* 0x040fe40005800000 */
[C---:B------:R-:W-:Y:S02]  /*11510*/  SEL R17, R25.reuse, R17, !P3 ;  /* 0x0000001119117207 */ /* 0x040fe40005800000 */
[C---:B------:R-:W-:Y:S02]  /*11520*/  SEL R16, R25.reuse, R16, !P3 ;  /* 0x0000001019107207 */ /* 0x040fe40005800000 */
[----:B--2---:R-:W-:-:S05]  /*11530*/  SEL R24, R25, R24, !P3 ;  /* 0x0000001819187207 */ /* 0x004fca0005800000 */
[----:B------:R-:W-:Y:S01]  /*11540*/  STL [R1+0x1814], R24 ;  /* 0x0018141801007387 */ /* 0x000fe20000100800 */
[----:B---3--:R-:W-:-:S05]  /*11550*/  SEL R2, R25, R2, !P3 ;  /* 0x0000000219027207 */ /* 0x008fca0005800000 */
[----:B------:R-:W-:Y:S01]  /*11560*/  STL [R1+0x1818], R2 ;  /* 0x0018180201007387 */ /* 0x000fe20000100800 */
[----:B----4-:R-:W-:-:S05]  /*11570*/  SEL R3, R25, R3, !P3 ;  /* 0x0000000319037207 */ /* 0x010fca0005800000 */
[----:B------:R0:W-:Y:S04]  /*11580*/  STL [R1+0x181c], R3 ;  /* 0x00181c0301007387 */ /* 0x0001e80000100800 */
[----:B0-----:R-:W2:Y:S04]  /*11590*/  LDL.LU R3, [R1+0x3f0] ;  /* 0x0003f00001037983 */ /* 0x001ea80000300800 */
[----:B------:R-:W3:Y:S04]  /*115a0*/  LDL.LU R2, [R1+0x3ec] ;  /* 0x0003ec0001027983 */ /* 0x000ee80000300800 */
[----:B------:R-:W4:Y:S04]  /*115b0*/  LDL.LU R24, [R1+0x3e8] ;  /* 0x0003e80001187983 */ /* 0x000f280000300800 */
[----:B------:R-:W4:Y:S04]  /*115c0*/  LDL.LU R28, [R1+0x3e4] ;  /* 0x0003e400011c7983 */ /* 0x000f280000300800 */
[----:B------:R-:W4:Y:S04]  /*115d0*/  LDL.LU R0, [R1+0x3dc] ;  /* 0x0003dc0001007983 */ /* 0x000f280000300800 */
[----:B------:R-:W4:Y:S04]  /*115e0*/  LDL.LU R21, [R1+0x3d4] ;  /* 0x0003d40001157983 */ /* 0x000f280000300800 */
[----:B------:R0:W-:Y:S04]  /*115f0*/  STL [R1+0x1820], R5 ;  /* 0x0018200501007387 */ /* 0x0001e80000100800 */
[----:B0-----:R-:W4:Y:S04]  /*11600*/  LDL.LU R5, [R1+0x3f4] ;  /* 0x0003f40001057983 */ /* 0x001f280000300800 */
        /* <DEDUP_REMOVED lines=10> */
[----:B------:R-:W0:Y:S01]  /*116b0*/  S2R R7, SR_TID.X ;  /* 0x0000000000077919 */ /* 0x000e220000002100 */
[----:B------:R-:W-:-:S02]  /*116c0*/  SEL R18, R25, R18, !P3 ;  /* 0x0000001219127207 */ /* 0x000fc40005800000 */
[C---:B------:R-:W-:Y:S02]  /*116d0*/  SEL R20, R25.reuse, R20, !P3 ;  /* 0x0000001419147207 */ /* 0x040fe40005800000 */
[C---:B------:R-:W-:Y:S02]  /*116e0*/  SEL R22, R25.reuse, R22, !P3 ;  /* 0x0000001619167207 */ /* 0x040fe40005800000 */
[C---:B------:R-:W-:Y:S01]  /*116f0*/  SEL R10, R25.reuse, R10, !P3 ;  /* 0x0000000a190a7207 */ /* 0x040fe20005800000 */
[----:B------:R-:W-:Y:S01]  /*11700*/  STL [R1+0x1838], R18 ;  /* 0x0018381201007387 */ /* 0x000fe20000100800 */
[C---:B------:R-:W-:Y:S02]  /*11710*/  SEL R4, R25.reuse, R4, !P3 ;  /* 0x0000000419047207 */ /* 0x040fe40005800000 */
[C---:B------:R-:W-:Y:S01]  /*11720*/  SEL R6, R25.reuse, R6, !P3 ;  /* 0x0000000619067207 */ /* 0x040fe20005800000 */
[----:B------:R-:W-:Y:S01]  /*11730*/  STL [R1+0x183c], R20 ;  /* 0x00183c1401007387 */ /* 0x000fe20000100800 */
[----:B------:R-:W-:-:S02]  /*11740*/  SEL R8, R25, R8, !P3 ;  /* 0x0000000819087207 */ /* 0x000fc40005800000 */
[C---:B------:R-:W-:Y:S01]  /*11750*/  SEL R9, R25.reuse, R9, !P3 ;  /* 0x0000000919097207 */ /* 0x040fe20005800000 */
[----:B------:R-:W-:Y:S01]  /*11760*/  STL [R1+0x1840], R22 ;  /* 0x0018401601007387 */ /* 0x000fe20000100800 */
[C---:B------:R-:W-:Y:S02]  /*11770*/  SEL R12, R25.reuse, R12, !P3 ;  /* 0x0000000c190c7207 */ /* 0x040fe40005800000 */
[----:B------:R-:W-:Y:S01]  /*11780*/  SEL R15, R25, R15, !P3 ;  /* 0x0000000f190f7207 */ /* 0x000fe20005800000 */
[----:B------:R-:W-:Y:S01]  /*11790*/  STL [R1+0x1844], R10 ;  /* 0x0018440a01007387 */ /* 0x000fe20000100800 */
[----:B0-----:R-:W-:-:S03]  /*117a0*/  LOP3.LUT R7, R7, 0x3f, RZ, 0xc0, !PT ;  /* 0x0000003f07077812 */ /* 0x001fc600078ec0ff */
[----:B------:R-:W-:Y:S01]  /*117b0*/  STL [R1+0x1848], R4 ;  /* 0x0018480401007387 */ /* 0x000fe20000100800 */
[C---:B------:R-:W-:Y:S02]  /*117c0*/  SEL R19, R25.reuse, R19, !P3 ;  /* 0x0000001319137207 */ /* 0x040fe40005800000 */
[----:B------:R-:W-:Y:S01]  /*117d0*/  SEL R23, R25, R23, !P3 ;  /* 0x0000001719177207 */ /* 0x000fe20005800000 */
[----:B------:R-:W-:Y:S01]  /*117e0*/  STL [R1+0x184c], R6 ;  /* 0x00184c0601007387 */ /* 0x000fe20000100800 */
[----:B------:R-:W-:Y:S01]  /*117f0*/  IMAD R7, R7, c[0x0][0x18c], RZ ;  /* 0x0000630007077a24 */ /* 0x000fe200078e02ff */
[C---:B------:R-:W-:Y:S02]  /*11800*/  SEL R29, R25.reuse, R29, !P3 ;  /* 0x0000001d191d7207 */ /* 0x040fe40005800000 */
[----:B------:R-:W-:Y:S01]  /*11810*/  STL [R1+0x1850], R8 ;  /* 0x0018500801007387 */ /* 0x000fe20000100800 */
[----:B------:R-:W-:-:S03]  /*11820*/  SEL R27, R25, R27, !P3 ;  /* 0x0000001b191b7207 */ /* 0x000fc60005800000 */
[----:B------:R-:W-:Y:S01]  /*11830*/  STL [R1+0x1854], R9 ;  /* 0x0018540901007387 */ /* 0x000fe20000100800 */
[----:B------:R-:W-:-:S03]  /*11840*/  SEL R25, R25, R26, !P3 ;  /* 0x0000001a19197207 */ /* 0x000fc60005800000 */
[----:B------:R-:W-:Y:S01]  /*11850*/  STL [R1+0x1858], R12 ;  /* 0x0018580c01007387 */ /* 0x000fe20000100800 */
[----:B------:R-:W-:-:S03]  /*11860*/  LEA.HI.X.SX32 R7, R7, c[0x0][0x16c], 0x1, P6 ;  /* 0x00005b0007077a11 */ /* 0x000fc600030f0eff */
[----:B------:R-:W-:Y:S04]  /*11870*/  STL [R1+0x185c], R15 ;  /* 0x00185c0f01007387 */ /* 0x000fe80000100800 */
[----:B------:R-:W-:Y:S04]  /*11880*/  STL [R1+0x1860], R19 ;  /* 0x0018601301007387 */ /* 0x000fe80000100800 */
[----:B------:R-:W-:Y:S04]  /*11890*/  STL [R1+0x1864], R23 ;  /* 0x0018641701007387 */ /* 0x000fe80000100800 */
[----:B------:R-:W-:Y:S04]  /*118a0*/  STL [R1+0x1868], R29 ;  /* 0x0018681d01007387 */ /* 0x000fe80000100800 */
[----:B------:R-:W-:Y:S04]  /*118b0*/  STL [R1+0x186c], R27 ;  /* 0x00186c1b01007387 */ /* 0x000fe80000100800 */
[----:B------:R-:W-:Y:S04]  /*118c0*/  STL [R1+0x1870], R25 ;  /* 0x0018701901007387 */ /* 0x000fe80000100800 */
[----:B------:R4:W-:Y:S01]  /*118d0*/  STL [R1+0x1874], R7 ;  /* 0x0018740701007387 */ /* 0x0009e20000100800 */
[----:B--2---:R-:W-:-:S02]  /*118e0*/  IMAD R3, R3, c[0x0][0x190], RZ ;  /* 0x0000640003037a24 */ /* 0x004fc400078e02ff */
[----:B---3--:R-:W-:Y:S02]  /*118f0*/  IMAD R2, R2, c[0x0][0x190], RZ ;  /* 0x0000640002027a24 */ /* 0x008fe400078e02ff */
[----:B----4-:R-:W-:Y:S02]  /*11900*/  IMAD R7, R13, c[0x0][0x190], RZ ;  /* 0x000064000d077a24 */ /* 0x010fe400078e02ff */
[----:B------:R-:W-:Y:S02]  /*11910*/  IMAD R4, R14, c[0x0][0x190], RZ ;  /* 0x000064000e047a24 */ /* 0x000fe400078e02ff */
[----:B------:R-:W-:Y:S02]  /*11920*/  IMAD R6, R17, c[0x0][0x190], RZ ;  /* 0x0000640011067a24 */ /* 0x000fe400078e02ff */
[----:B------:R-:W-:-:S05]  /*11930*/  IMAD R26, R16, c[0x0][0x190], RZ ;  /* 0x00006400101a7a24 */ /* 0x000fca00078e02ff */
[----:B------:R-:W-:Y:S04]  /*11940*/  STL [R1+0x1878], R26 ;  /* 0x0018781a01007387 */ /* 0x000fe80000100800 */
[----:B------:R0:W-:Y:S04]  /*11950*/  STL [R1+0x24], R6 ;  /* 0x0000240601007387 */ /* 0x0001e80000100800 */
[----:B------:R1:W-:Y:S01]  /*11960*/  STL [R1+0x28], R4 ;  /* 0x0000280401007387 */ /* 0x0003e20000100800 */
[----:B0-----:R-:W-:-:S03]  /*11970*/  IMAD R6, R11, c[0x0][0x190], RZ ;  /* 0x000064000b067a24 */ /* 0x001fc600078e02ff */
[----:B------:R-:W-:Y:S01]  /*11980*/  STL [R1+0x48], R7 ;  /* 0x0000480701007387 */ /* 0x000fe20000100800 */
[----:B-1----:R-:W-:-:S03]  /*11990*/  IMAD R4, R5, c[0x0][0x190], RZ ;  /* 0x0000640005047a24 */ /* 0x002fc600078e02ff */
[----:B------:R-:W-:Y:S04]  /*119a0*/  STL [R1+0x4c], R6 ;  /* 0x00004c0601007387 */ /* 0x000fe80000100800 */
[----:B------:R0:W-:Y:S04]  /*119b0*/  STL [R1+0x50], R4 ;  /* 0x0000500401007387 */ /* 0x0001e80000100800 */
[----:B------:R1:W-:Y:S01]  /*119c0*/  STL [R1+0x54], R3 ;  /* 0x0000540301007387 */ /* 0x0003e20000100800 */
[----:B0-----:R-:W-:-:S03]  /*119d0*/  IMAD R4, R24, c[0x0][0x190], RZ ;  /* 0x0000640018047a24 */ /* 0x001fc600078e02ff */
[----:B------:R0:W-:Y:S01]  /*119e0*/  STL [R1+0xf4], R2 ;  /* 0x0000f40201007387 */ /* 0x0001e20000100800 */
[----:B-1----:R-:W-:-:S03]  /*119f0*/  IMAD R3, R28, c[0x0][0x190], RZ ;  /* 0x000064001c037a24 */ /* 0x002fc600078e02ff */
[----:B------:R-:W-:Y:S04]  /*11a00*/  STL [R1+0x104], R4 ;  /* 0x0001040401007387 */ /* 0x000fe80000100800 */
[----:B------:R-:W-:Y:S04]  /*11a10*/  STL [R1+0x110], R3 ;  /* 0x0001100301007387 */ /* 0x000fe80000100800 */
[----:B------:R-:W2:Y:S01]  /*11a20*/  LDL.LU R26, [R1+0x3c8] ;  /* 0x0003c800011a7983 */ /* 0x000ea20000300800 */
[----:B0-----:R-:W-:Y:S02]  /*11a30*/  IMAD R2, R0, c[0x0][0x190], RZ ;  /* 0x0000640000027a24 */ /* 0x001fe400078e02ff */
[----:B------:R-:W-:-:S03]  /*11a40*/  IMAD R0, R21, c[0x0][0x190], RZ ;  /* 0x0000640015007a24 */ /* 0x000fc600078e02ff */
[----:B------:R-:W-:Y:S04]  /*11a50*/  STL [R1+0x114], R2 ;  /* 0x0001140201007387 */ /* 0x000fe80000100800 */
[----:B--2---:R0:W-:Y:S04]  /*11a60*/  STL [R1+0x18ac], R26 ;  /* 0x0018ac1a01007387 */ /* 0x0041e80000100800 */
[----:B------:R-:W-:Y:S04]  /*11a70*/  STL [R1+0x160], R0 ;  /* 0x0001600001007387 */ /* 0x000fe80000100800 */
[----:B0-----:R-:W2:Y:S04]  /*11a80*/  LDL.LU R26, [R1+0x3cc] ;  /* 0x0003cc00011a7983 */ /* 0x001ea80000300800 */
[----:B--2---:R0:W-:Y:S04]  /*11a90*/  STL [R1+0x18b0], R26 ;  /* 0x0018b01a01007387 */ /* 0x0041e80000100800 */
[----:B0-----:R-:W2:Y:S04]  /*11aa0*/  LDL.LU R26, [R1+0x3d0] ;  /* 0x0003d000011a7983 */ /* 0x001ea80000300800 */
[----:B------:R-:W3:Y:S04]  /*11ab0*/  LDL.LU R7, [R1+0x3c4] ;  /* 0x0003c40001077983 */ /* 0x000ee80000300800 */
[----:B------:R-:W4:Y:S04]  /*11ac0*/  LDL.LU R25, [R1+0x3c0] ;  /* 0x0003c00001197983 */ /* 0x000f280000300800 */
        /* <DEDUP_REMOVED lines=25> */
[----:B------:R-:W3:Y:S01]  /*11c60*/  LDL.LU R21, [R1+0x358] ;  /* 0x0003580001157983 */ /* 0x000ee20000300800 */
[----:B--2---:R-:W-:-:S05]  /*11c70*/  IMAD R26, R26, c[0x0][0x190], RZ ;  /* 0x000064001a1a7a24 */ /* 0x004fca00078e02ff */
[----:B------:R0:W-:Y:S04]  /*11c80*/  STL [R1+0x164], R26 ;  /* 0x0001641a01007387 */ /* 0x0001e80000100800 */
[----:B0-----:R-:W2:Y:S02]  /*11c90*/  LDL.LU R26, [R1+0x18b0] ;  /* 0x0018b000011a7983 */ /* 0x001ea40000300800 */
[----:B--2---:R-:W-:-:S05]  /*11ca0*/  IMAD R26, R26, c[0x0][0x190], RZ ;  /* 0x000064001a1a7a24 */ /* 0x004fca00078e02ff */
[----:B------:R0:W-:Y:S04]  /*11cb0*/  STL [R1+0x188], R26 ;  /* 0x0001881a01007387 */ /* 0x0001e80000100800 */
[----:B0-----:R-:W2:Y:S01]  /*11cc0*/  LDL.LU R26, [R1+0x18ac] ;  /* 0x0018ac00011a7983 */ /* 0x001ea20000300800 */
[----:B---3--:R-:W-:Y:S02]  /*11cd0*/  IMAD R19, R19, c[0x0][0x190], RZ ;  /* 0x0000640013137a24 */ /* 0x008fe400078e02ff */
[----:B------:R-:W-:Y:S02]  /*11ce0*/  IMAD R15, R15, c[0x0][0x190], RZ ;  /* 0x000064000f0f7a24 */ /* 0x000fe400078e02ff */
[----:B------:R-:W-:Y:S02]  /*11cf0*/  IMAD R9, R9, c[0x0][0x190], RZ ;  /* 0x0000640009097a24 */ /* 0x000fe400078e02ff */
[----:B------:R-:W-:-:S02]  /*11d00*/  IMAD R8, R8, c[0x0][0x190], RZ ;  /* 0x0000640008087a24 */ /* 0x000fc400078e02ff */
[----:B------:R-:W-:Y:S02]  /*11d10*/  IMAD R3, R3, c[0x0][0x190], RZ ;  /* 0x0000640003037a24 */ /* 0x000fe400078e02ff */
[----:B------:R-:W-:Y:S02]  /*11d20*/  IMAD R2, R2, c[0x0][0x190], RZ ;  /* 0x0000640002027a24 */ /* 0x000fe400078e02ff */
[----:B--2---:R-:W-:-:S05]  /*11d30*/  IMAD R26, R26, c[0x0][0x190], RZ ;  /* 0x000064001a1a7a24 */ /* 0x004fca00078e02ff */
[----:B------:R0:W-:Y:S02]  /*11d40*/  STL [R1+0x190], R26 ;  /* 0x0001901a01007387 */ /* 0x0001e40000100800 */
[----:B0-----:R-:W-:Y:S02]  /*11d50*/  IMAD R26, R7, c[0x0][0x190], RZ ;  /* 0x00006400071a7a24 */ /* 0x001fe400078e02ff */
[----:B----4-:R-:W-:-:S03]  /*11d60*/  IMAD R7, R25, c[0x0][0x190], RZ ;  /* 0x0000640019077a24 */ /* 0x010fc600078e02ff */
[----:B------:R0:W-:Y:S01]  /*11d70*/  STL [R1+0x1ac], R26 ;  /* 0x0001ac1a01007387 */ /* 0x0001e20000100800 */
[----:B------:R-:W-:-:S03]  /*11d80*/  IMAD R25, R29, c[0x0][0x190], RZ ;  /* 0x000064001d197a24 */ /* 0x000fc600078e02ff */
[----:B------:R1:W-:Y:S01]  /*11d90*/  STL [R1+0x1b0], R7 ;  /* 0x0001b00701007387 */ /* 0x0003e20000100800 */
[----:B0-----:R-:W-:Y:S02]  /*11da0*/  IMAD R26, R27, c[0x0][0x190], RZ ;  /* 0x000064001b1a7a24 */ /* 0x001fe400078e02ff */
[----:B-1----:R-:W-:-:S03]  /*11db0*/  IMAD R7, R23, c[0x0][0x190], RZ ;  /* 0x0000640017077a24 */ /* 0x002fc600078e02ff */
[----:B------:R-:W-:Y:S04]  /*11dc0*/  STL [R1+0x1b8], R26 ;  /* 0x0001b81a01007387 */ /* 0x000fe80000100800 */
[----:B------:R-:W-:Y:S04]  /*11dd0*/  STL [R1+0x1d0], R25 ;  /* 0x0001d01901007387 */ /* 0x000fe80000100800 */
[----:B------:R0:W-:Y:S04]  /*11de0*/  STL [R1+0x1e0], R7 ;  /* 0x0001e00701007387 */ /* 0x0001e80000100800 */
[----:B------:R-:W-:Y:S01]  /*11df0*/  STL [R1+0x204], R19 ;  /* 0x0002041301007387 */ /* 0x000fe20000100800 */
[----:B0-----:R-:W-:-:S03]  /*11e00*/  IMAD R7, R12, c[0x0][0x190], RZ ;  /* 0x000064000c077a24 */ /* 0x001fc600078e02ff */
[----:B------:R-:W-:Y:S04]  /*11e10*/  STL [R1+0x208], R15 ;  /* 0x0002080f01007387 */ /* 0x000fe80000100800 */
[----:B------:R0:W-:Y:S04]  /*11e20*/  STL [R1+0x210], R7 ;  /* 0x0002100701007387 */ /* 0x0001e80000100800 */
[----:B------:R-:W-:Y:S01]  /*11e30*/  STL [R1+0x220], R9 ;  /* 0x0002200901007387 */ /* 0x000fe20000100800 */
[----:B0-----:R-:W-:Y:S02]  /*11e40*/  IMAD R7, R6, c[0x0][0x190], RZ ;  /* 0x0000640006077a24 */ /* 0x001fe400078e02ff */
[----:B------:R-:W-:-:S02]  /*11e50*/  IMAD R6, R4, c[0x0][0x190], RZ ;  /* 0x0000640004067a24 */ /* 0x000fc400078e02ff */
[----:B------:R-:W-:Y:S01]  /*11e60*/  IMAD R4, R10, c[0x0][0x190], RZ ;  /* 0x000064000a047a24 */ /* 0x000fe200078e02ff */
[----:B------:R-:W-:Y:S04]  /*11e70*/  STL [R1+0x228], R8 ;  /* 0x0002280801007387 */ /* 0x000fe80000100800 */
[----:B------:R0:W-:Y:S04]  /*11e80*/  STL [R1+0x2a0], R7 ;  /* 0x0002a00701007387 */ /* 0x0001e80000100800 */
[----:B------:R1:W-:Y:S04]  /*11e90*/  STL [R1+0x398], R6 ;  /* 0x0003980601007387 */ /* 0x0003e80000100800 */
[----:B------:R2:W-:Y:S01]  /*11ea0*/  STL [R1+0x394], R4 ;  /* 0x0003940401007387 */ /* 0x0005e20000100800 */
[----:B0-----:R-:W-:-:S02]  /*11eb0*/  IMAD R7, R22, c[0x0][0x190], RZ ;  /* 0x0000640016077a24 */ /* 0x001fc400078e02ff */
[----:B-1----:R-:W-:-:S03]  /*11ec0*/  IMAD R6, R20, c[0x0][0x190], RZ ;  /* 0x0000640014067a24 */ /* 0x002fc600078e02ff */
[----:B------:R0:W-:Y:S01]  /*11ed0*/  STL [R1+0x390], R7 ;  /* 0x0003900701007387 */ /* 0x0001e20000100800 */
[----:B--2---:R-:W-:-:S03]  /*11ee0*/  IMAD R4, R18, c[0x0][0x190], RZ ;  /* 0x0000640012047a24 */ /* 0x004fc600078e02ff */
[----:B------:R1:W-:Y:S04]  /*11ef0*/  STL [R1+0x38c], R6 ;  /* 0x00038c0601007387 */ /* 0x0003e80000100800 */
[----:B------:R2:W-:Y:S01]  /*11f00*/  STL [R1+0x388], R4 ;  /* 0x0003880401007387 */ /* 0x0005e20000100800 */
[----:B0-----:R-:W-:Y:S02]  /*11f10*/  IMAD R7, R16, c[0x0][0x190], RZ ;  /* 0x0000640010077a24 */ /* 0x001fe400078e02ff */
[----:B-1----:R-:W-:-:S03]  /*11f20*/  IMAD R6, R17, c[0x0][0x190], RZ ;  /* 0x0000640011067a24 */ /* 0x002fc600078e02ff */
[----:B------:R0:W-:Y:S01]  /*11f30*/  STL [R1+0x384], R7 ;  /* 0x0003840701007387 */ /* 0x0001e20000100800 */
[----:B--2---:R-:W-:-:S03]  /*11f40*/  IMAD R4, R14, c[0x0][0x190], RZ ;  /* 0x000064000e047a24 */ /* 0x004fc600078e02ff */
[----:B------:R1:W-:Y:S04]  /*11f50*/  STL [R1+0x380], R6 ;  /* 0x0003800601007387 */ /* 0x0003e80000100800 */
[----:B------:R2:W-:Y:S01]  /*11f60*/  STL [R1+0x37c], R4 ;  /* 0x00037c0401007387 */ /* 0x0005e20000100800 */
[----:B0-----:R-:W-:Y:S02]  /*11f70*/  IMAD R7, R13, c[0x0][0x190], RZ ;  /* 0x000064000d077a24 */ /* 0x001fe400078e02ff */
[----:B-1----:R-:W-:-:S03]  /*11f80*/  IMAD R6, R11, c[0x0][0x190], RZ ;  /* 0x000064000b067a24 */ /* 0x002fc600078e02ff */
[----:B------:R-:W-:Y:S01]  /*11f90*/  STL [R1+0x378], R7 ;  /* 0x0003780701007387 */ /* 0x000fe20000100800 */
[----:B--2---:R-:W-:-:S03]  /*11fa0*/  IMAD R4, R5, c[0x0][0x190], RZ ;  /* 0x0000640005047a24 */ /* 0x004fc600078e02ff */
        /* <DEDUP_REMOVED lines=537> */
[----:B----4-:R-:W-:Y:S02]  /*14140*/  IMAD R25, R25, c[0x0][0x190], RZ ;  /* 0x0000640019197a24 */ /* 0x010fe400078e02ff */
[----:B------:R-:W-:Y:S02]  /*14150*/  IMAD R27, R27, c[0x0][0x190], RZ ;  /* 0x000064001b1b7a24 */ /* 0x000fe400078e02ff */
[----:B------:R-:W-:-:S02]  /*14160*/  IMAD R29, R29, c[0x0][0x190], RZ ;  /* 0x000064001d1d7a24 */ /* 0x000fc400078e02ff */
[----:B------:R-:W-:Y:S02]  /*14170*/  IMAD R23, R23, c[0x0][0x190], RZ ;  /* 0x0000640017177a24 */ /* 0x000fe400078e02ff */
[----:B------:R-:W-:Y:S02]  /*14180*/  IMAD R19, R19, c[0x0][0x190], RZ ;  /* 0x0000640013137a24 */ /* 0x000fe400078e02ff */
[----:B------:R-:W-:Y:S02]  /*14190*/  IMAD R15, R15, c[0x0][0x190], RZ ;  /* 0x000064000f0f7a24 */ /* 0x000fe400078e02ff */
[----:B------:R-:W-:Y:S02]  /*141a0*/  IMAD R12, R12, c[0x0][0x190], RZ ;  /* 0x000064000c0c7a24 */ /* 0x000fe400078e02ff */
        /* <DEDUP_REMOVED lines=20> */
[----:B--2---:R-:W-:-:S05]  /*142f0*/  IMAD R26, R26, c[0x0][0x190], RZ ;  /* 0x000064001a1a7a24 */ /* 0x004fca00078e02ff */
[----:B------:R0:W-:Y:S04]  /*14300*/  STL [R1+0x94], R26 ;  /* 0x0000941a01007387 */ /* 0x0001e80000100800 */
[----:B0-----:R-:W2:Y:S04]  /*14310*/  LDL.LU R26, [R1+0x1878] ;  /* 0x00187800011a7983 */ /* 0x001ea80000300800 */
[----:B------:R0:W-:Y:S04]  /*14320*/  STL [R1+0x90], R7 ;  /* 0x0000900701007387 */ /* 0x0001e80000100800 */
[----:B0-----:R-:W3:Y:S04]  /*14330*/  LDL.LU R7, [R1+0x1874] ;  /* 0x0018740001077983 */ /* 0x001ee80000300800 */
[----:B------:R0:W-:Y:S04]  /*14340*/  STL [R1+0x8c], R25 ;  /* 0x00008c1901007387 */ /* 0x0001e80000100800 */
[----:B0-----:R-:W4:Y:S04]  /*14350*/  LDL.LU R25, [R1+0x1870] ;  /* 0x0018700001197983 */ /* 0x001f280000300800 */
        /* <DEDUP_REMOVED lines=21> */
[----:B0-----:R-:W3:Y:S04]  /*144b0*/  LDL.LU R10, [R1+0x1844] ;  /* 0x00184400010a7983 */ /* 0x001ee80000300800 */
        /* <DEDUP_REMOVED lines=29> */
[----:B0-----:R-:W4:Y:S01]  /*14690*/  LDL.LU R21, [R1+0x1808] ;  /* 0x0018080001157983 */ /* 0x001f220000300800 */
[----:B--2---:R-:W-:-:S02]  /*146a0*/  IMAD R4, R4, c[0x0][0x190], RZ ;  /* 0x0000640004047a24 */ /* 0x004fc400078e02ff */
[----:B---3--:R-:W-:Y:S02]  /*146b0*/  IMAD R10, R10, c[0x0][0x190], RZ ;  /* 0x000064000a0a7a24 */ /* 0x008fe400078e02ff */
[----:B----4-:R-:W-:Y:S02]  /*146c0*/  IMAD R22, R22, c[0x0][0x190], RZ ;  /* 0x0000640016167a24 */ /* 0x010fe400078e02ff */
        /* <DEDUP_REMOVED lines=13> */
[----:B------:R-:W-:-:S05]  /*147a0*/  IMAD R21, R21, c[0x0][0x190], RZ ;  /* 0x0000640015157a24 */ /* 0x000fca00078e02ff */
[----:B------:R0:W-:Y:S04]  /*147b0*/  STL [R1+0x8], R21 ;  /* 0x0000081501007387 */ /* 0x0001e80000100800 */
[----:B0-----:R-:W2:Y:S04]  /*147c0*/  LDL.LU R21, [R1+0x1804] ;  /* 0x0018040001157983 */ /* 0x001ea80000300800 */
[----:B------:R-:W-:Y:S04]  /*147d0*/  STL [R1+0x17c4], R0 ;  /* 0x0017c40001007387 */ /* 0x000fe80000100800 */
[----:B------:R-:W-:Y:S04]  /*147e0*/  STL [R1+0x17c0], R28 ;  /* 0x0017c01c01007387 */ /* 0x000fe80000100800 */
[----:B------:R0:W-:Y:S04]  /*147f0*/  STL [R1+0x17bc], R24 ;  /* 0x0017bc1801007387 */ /* 0x0001e80000100800 */
[----:B0-----:R-:W3:Y:S04]  /*14800*/  LDL.LU R24, [R1+0x188] ;  /* 0x0001880001187983 */ /* 0x001ee80000300800 */
[----:B------:R-:W-:Y:S04]  /*14810*/  STL [R1+0x17b8], R2 ;  /* 0x0017b80201007387 */ /* 0x000fe80000100800 */
[----:B------:R0:W-:Y:S04]  /*14820*/  STL [R1+0x17b4], R3 ;  /* 0x0017b40301007387 */ /* 0x0001e80000100800 */
[----:B0-----:R-:W4:Y:S04]  /*14830*/  LDL.LU R3, [R1+0x164] ;  /* 0x0001640001037983 */ /* 0x001f280000300800 */
[----:B------:R0:W-:Y:S04]  /*14840*/  STL [R1+0x17b0], R5 ;  /* 0x0017b00501007387 */ /* 0x0001e80000100800 */
[----:B0-----:R-:W3:Y:S04]  /*14850*/  LDL.LU R5, [R1+0x160] ;  /* 0x0001600001057983 */ /* 0x001ee80000300800 */
        /* <DEDUP_REMOVED lines=20> */
[----:B------:R-:W-:-:S02]  /*149a0*/  IMAD R6, R6, c[0x0][0x190], RZ ;  /* 0x0000640006067a24 */ /* 0x000fc400078e02ff */
[----:B------:R-:W-:Y:S02]  /*149b0*/  IMAD R8, R8, c[0x0][0x190], RZ ;  /* 0x0000640008087a24 */ /* 0x000fe400078e02ff */
[----:B------:R-:W-:Y:S02]  /*149c0*/  IMAD R9, R9, c[0x0][0x190], RZ ;  /* 0x0000640009097a24 */ /* 0x000fe400078e02ff */
[----:B------:R-:W-:Y:S01]  /*149d0*/  IMAD R12, R12, c[0x0][0x190], RZ ;  /* 0x000064000c0c7a24 */ /* 0x000fe200078e02ff */
[----:B------:R2:W-:Y:S01]  /*149e0*/  STL [R1+0x17ec], R6 ;  /* 0x0017ec0601007387 */ /* 0x0005e20000100800 */
[----:B------:R-:W-:Y:S02]  /*149f0*/  IMAD R15, R15, c[0x0][0x190], RZ ;  /* 0x000064000f0f7a24 */ /* 0x000fe400078e02ff */
[----:B------:R-:W-:Y:S01]  /*14a00*/  IMAD R19, R19, c[0x0][0x190], RZ ;  /* 0x0000640013137a24 */ /* 0x000fe200078e02ff */
[----:B------:R-:W-:Y:S04]  /*14a10*/  STL [R1+0x17f0], R8 ;  /* 0x0017f00801007387 */ /* 0x000fe80000100800 */
[----:B------:R3:W-:Y:S04]  /*14a20*/  STL [R1+0x17f4], R9 ;  /* 0x0017f40901007387 */ /* 0x0007e80000100800 */
[----:B------:R-:W-:Y:S04]  /*14a30*/  STL [R1+0x17f8], R12 ;  /* 0x0017f80c01007387 */ /* 0x000fe80000100800 */
[----:B------:R-:W-:Y:S04]  /*14a40*/  STL [R1+0x17fc], R15 ;  /* 0x0017fc0f01007387 */ /* 0x000fe80000100800 */
[----:B------:R-:W-:Y:S04]  /*14a50*/  STL [R1+0x1800], R19 ;  /* 0x0018001301007387 */ /* 0x000fe80000100800 */
[----:B------:R-:W4:Y:S01]  /*14a60*/  LDL.LU R0, [R1+0x190] ;  /* 0x0001900001007983 */ /* 0x000f220000300800 */
[----:B--2---:R-:W-:-:S05]  /*14a70*/  LEA R6, P1, R26, R21, 0x1 ;  /* 0x000000151a067211 */ /* 0x004fca00078208ff */
[----:B------:R0:W-:Y:S01]  /*14a80*/  STL [R1+0xf88], R6 ;  /* 0x000f880601007387 */ /* 0x0001e20000100800 */
[-C--:B---3--:R-:W-:Y:S02]  /*14a90*/  LEA R9, P5, R16, R21.reuse, 0x1 ;  /* 0x0000001510097211 */ /* 0x088fe400078a08ff */
[-C--:B----4-:R-:W-:Y:S02]  /*14aa0*/  LEA R8, P2, R20, R21.reuse, 0x1 ;  /* 0x0000001514087211 */ /* 0x090fe400078408ff */
[-C--:B0-----:R-:W-:Y:S02]  /*14ab0*/  LEA R6, P3, R10, R21.reuse, 0x1 ;  /* 0x000000150a067211 */ /* 0x081fe400078608ff */
[----:B------:R-:W-:-:S05]  /*14ac0*/  LEA R2, P4, R4, R21, 0x1 ;  /* 0x0000001504027211 */ /* 0x000fca00078808ff */
[----:B------:R0:W-:Y:S04]  /*14ad0*/  STL [R1+0xf90], R2 ;  /* 0x000f900201007387 */ /* 0x0001e80000100800 */
[----:B------:R-:W2:Y:S01]  /*14ae0*/  LDL.LU R28, [R1+0x1ac] ;  /* 0x0001ac00011c7983 */ /* 0x000ea20000300800 */
[----:B0-----:R-:W-:-:S03]  /*14af0*/  LEA R2, P0, R22, R21, 0x1 ;  /* 0x0000001516027211 */ /* 0x001fc600078008ff */
[----:B------:R0:W-:Y:S04]  /*14b00*/  STL [R1+0xf98], R6 ;  /* 0x000f980601007387 */ /* 0x0001e80000100800 */
[----:B------:R1:W-:Y:S04]  /*14b10*/  STL [R1+0xfa0], R2 ;  /* 0x000fa00201007387 */ /* 0x0003e80000100800 */
[----:B0-----:R-:W3:Y:S01]  /*14b20*/  LDL.LU R6, [R1+0x1b0] ;  /* 0x0001b00001067983 */ /* 0x001ee20000300800 */
[----:B-1----:R-:W-:-:S03]  /*14b30*/  LEA R2, P6, R18, R21, 0x1 ;  /* 0x0000001512027211 */ /* 0x002fc600078c08ff */
[----:B------:R-:W-:Y:S04]  /*14b40*/  STL [R1+0xfa8], R8 ;  /* 0x000fa80801007387 */ /* 0x000fe80000100800 */
[----:B------:R0:W-:Y:S04]  /*14b50*/  STL [R1+0xfb0], R2 ;  /* 0x000fb00201007387 */ /* 0x0001e80000100800 */
[----:B0-----:R-:W4:Y:S01]  /*14b60*/  LDL.LU R2, [R1+0x1b8] ;  /* 0x0001b80001027983 */ /* 0x001f220000300800 */
[----:B------:R-:W-:-:S03]  /*14b70*/  LEA.HI.X.SX32 R8, R26, R7, 0x1, P1 ;  /* 0x000000071a087211 */ /* 0x000fc600008f0eff */
[----:B------:R-:W-:Y:S04]  /*14b80*/  STL [R1+0xfb8], R9 ;  /* 0x000fb80901007387 */ /* 0x000fe80000100800 */
[----:B------:R0:W-:Y:S02]  /*14b90*/  STL [R1+0xf84], R8 ;  /* 0x000f840801007387 */ /* 0x0001e40000100800 */
[----:B0-----:R-:W-:Y:S02]  /*14ba0*/  LEA.HI.X.SX32 R8, R4, R7, 0x1, P4 ;  /* 0x0000000704087211 */ /* 0x001fe400020f0eff */
[----:B------:R-:W4:Y:S01]  /*14bb0*/  LDL.LU R4, [R1+0x1d0] ;  /* 0x0001d00001047983 */ /* 0x000f220000300800 */
[----:B------:R-:W-:-:S05]  /*14bc0*/  LEA R9, P1, R17, R21, 0x1 ;  /* 0x0000001511097211 */ /* 0x000fca00078208ff */
        /* <DEDUP_REMOVED lines=10> */
[----:B------:R0:W-:Y:S04]  /*14c70*/  STL [R1+0xfd0], R9 ;  /* 0x000fd00901007387 */ /* 0x0001e80000100800 */
[----:B------:R1:W-:Y:S01]  /*14c80*/  STL [R1+0xf9c], R8 ;  /* 0x000f9c0801007387 */ /* 0x0003e20000100800 */
[----:B0-----:R-:W-:Y:S02]  /*14c90*/  LEA R9, P0, R11, R21, 0x1 ;  /* 0x000000150b097211 */ /* 0x001fe400078008ff */
[-C--:B-1----:R-:W-:Y:S02]  /*14ca0*/  LEA.HI.X.SX32 R8, R20, R7.reuse, 0x1, P2 ;  /* 0x0000000714087211 */ /* 0x082fe400010f0eff */
[----:B------:R-:W4:Y:S04]  /*14cb0*/  LDL.LU R20, [R1+0x208] ;  /* 0x0002080001147983 */ /* 0x000f280000300800 */
[----:B------:R-:W-:Y:S04]  /*14cc0*/  STL [R1+0xfd8], R9 ;  /* 0x000fd80901007387 */ /* 0x000fe80000100800 */
[----:B------:R0:W-:Y:S02]  /*14cd0*/  STL [R1+0xfa4], R8 ;  /* 0x000fa40801007387 */ /* 0x0001e40000100800 */
[----:B0-----:R-:W-:-:S02]  /*14ce0*/  LEA.HI.X.SX32 R8, R18, R7, 0x1, P6 ;  /* 0x0000000712087211 */ /* 0x001fc400030f0eff */
        /* <DEDUP_REMOVED lines=10> */
[----:B-1----:R-:W-:Y:S02]  /*14d90*/  LEA.HI.X.SX32 R8, R17, R7, 0x1, P1 ;  /* 0x0000000711087211 */ /* 0x002fe400008f0eff */
[----:B------:R-:W4:Y:S04]  /*14da0*/  LDL.LU R17, [R1+0x228] ;  /* 0x0002280001117983 */ /* 0x000f280000300800 */
[----:B------:R0:W-:Y:S04]  /*14db0*/  STL [R1+0xff0], R9 ;  /* 0x000ff00901007387 */ /* 0x0001e80000100800 */
[----:B------:R1:W-:Y:S01]  /*14dc0*/  STL [R1+0xfbc], R8 ;  /* 0x000fbc0801007387 */ /* 0x0003e20000100800 */
[----:B0-----:R-:W-:-:S02]  /*14dd0*/  LEA R9, P1, R0, R21, 0x1 ;  /* 0x0000001500097211 */ /* 0x001fc400078208ff */
[-C--:B-1----:R-:W-:Y:S02]  /*14de0*/  LEA.HI.X.SX32 R8, R14, R7.reuse, 0x1, P4 ;  /* 0x000000070e087211 */ /* 0x082fe400020f0eff */
[----:B------:R-:W4:Y:S04]  /*14df0*/  LDL.LU R14, [R1+0x2a0] ;  /* 0x0002a000010e7983 */ /* 0x000f280000300800 */
[----:B------:R-:W-:Y:S04]  /*14e00*/  STL [R1+0xff8], R9 ;  /* 0x000ff80901007387 */ /* 0x000fe80000100800 */
[----:B------:R0:W-:Y:S02]  /*14e10*/  STL [R1+0xfc4], R8 ;  /* 0x000fc40801007387 */ /* 0x0001e40000100800 */
[----:B0-----:R-:W-:-:S02]  /*14e20*/  LEA.HI.X.SX32 R8, R13, R7, 0x1, P3 ;  /* 0x000000070d087211 */ /* 0x001fc400018f0eff */
[----:B------:R-:W4:Y:S01]  /*14e30*/  LDL.LU R13, [R1+0x398] ;  /* 0x00039800010d7983 */ /* 0x000f220000300800 */
[----:B--2---:R-:W-:-:S05]  /*14e40*/  LEA R9, P4, R28, R21, 0x1 ;  /* 0x000000151c097211 */ /* 0x004fca00078808ff */
[----:B------:R-:W-:Y:S04]  /*14e50*/  STL [R1+0x1000], R9 ;  /* 0x0010000901007387 */ /* 0x000fe80000100800 */
[----:B------:R0:W-:Y:S02]  /*14e60*/  STL [R1+0xfcc], R8 ;  /* 0x000fcc0801007387 */ /* 0x0001e40000100800 */
[----:B0-----:R-:W-:Y:S02]  /*14e70*/  LEA.HI.X.SX32 R8, R11, R7, 0x1, P0 ;  /* 0x000000070b087211 */ /* 0x001fe400000f0eff */
[----:B------:R-:W2:Y:S01]  /*14e80*/  LDL.LU R11, [R1+0x394] ;  /* 0x00039400010b7983 */ /* 0x000ea20000300800 */
[----:B---3--:R-:W-:-:S05]  /*14e90*/  LEA R9, P3, R6, R21, 0x1 ;  /* 0x0000001506097211 */ /* 0x008fca00078608ff */
[----:B------:R4:W-:Y:S04]  /*14ea0*/  STL [R1+0x1008], R9 ;  /* 0x0010080901007387 */ /* 0x0009e80000100800 */
[----:B------:R0:W-:Y:S01]  /*14eb0*/  STL [R1+0xfd4], R8 ;  /* 0x000fd40801007387 */ /* 0x0001e20000100800 */
[----:B----4-:R-:W-:Y:S02]  /*14ec0*/  LEA R9, P0, R2, R21, 0x1 ;  /* 0x0000001502097211 */ /* 0x010fe400078008ff */
[-C--:B0-----:R-:W-:Y:S02]  /*14ed0*/  LEA.HI.X.SX32 R8, R5, R7.reuse, 0x1, P2 ;  /* 0x0000000705087211 */ /* 0x081fe400010f0eff */
[----:B------:R-:W3:Y:S04]  /*14ee0*/  LDL.LU R5, [R1+0x390] ;  /* 0x0003900001057983 */ /* 0x000ee80000300800 */
        /* <DEDUP_REMOVED lines=55> */
[----:B------:R-:W-:Y:S04]  /*15260*/  STL [R1+0x1068], R9 ;  /* 0x0010680901007387 */ /* 0x000fe80000100800 */
[----:B------:R0:W-:Y:S02]  /*15270*/  STL [R1+0x1034], R8 ;  /* 0x0010340801007387 */ /* 0x0001e40000100800 */
[----:B0-----:R-:W-:Y:S02]  /*15280*/  LEA.HI.X.SX32 R8, R16, R7, 0x1, P3 ;  /* 0x0000000710087211 */ /* 0x001fe400018f0eff */
[----:B----4-:R-:W-:Y:S01]  /*15290*/  LEA R9, P4, R3, R21, 0x1 ;  /* 0x0000001503097211 */ /* 0x010fe200078808ff */
        /* <DEDUP_REMOVED lines=84> */
[----:B------:R-:W-:Y:S01]  /*157e0*/  LEA R9, P2, R3, R21, 0x1 ;  /* 0x0000001503097211 */ /* 0x000fe200078408ff */
        /* <DEDUP_REMOVED lines=79> */
[----:B------:R-:W-:Y:S01]  /*15ce0*/  LEA R9, P5, R5, R21, 0x1 ;  /* 0x0000001505097211 */ /* 0x000fe200078a08ff */
        /* <DEDUP_REMOVED lines=472> */
[----:B------:R0:W-:Y:S01]  /*17a70*/  STL [R1+0x1434], R8 ;  /* 0x0014340801007387 */ /* 0x0001e20000100800 */
[-C--:B------:R-:W-:Y:S02]  /*17a80*/  LEA.HI.X.SX32 R6, R6, R7.reuse, 0x1, P6 ;  /* 0x0000000706067211 */ /* 0x080fe400030f0eff */
[----:B0-----:R-:W-:Y:S02]  /*17a90*/  LEA.HI.X.SX32 R8, R28, R7, 0x1, P2 ;  /* 0x000000071c087211 */ /* 0x001fe400010f0eff */
[-C--:B------:R-:W-:Y:S01]  /*17aa0*/  LEA R9, P0, R20, R21.reuse, 0x1 ;  /* 0x0000001514097211 */ /* 0x080fe200078008ff */
[----:B------:R-:W4:Y:S04]  /*17ab0*/  LDL.LU R28, [R1+0x124] ;  /* 0x00012400011c7983 */ /* 0x000f280000300800 */
[----:B------:R-:W-:Y:S04]  /*17ac0*/  STL [R1+0x1470], R9 ;  /* 0x0014700901007387 */ /* 0x000fe80000100800 */
[----:B------:R0:W-:Y:S04]  /*17ad0*/  STL [R1+0x143c], R8 ;  /* 0x00143c0801007387 */ /* 0x0001e80000100800 */
[----:B0-----:R-:W4:Y:S01]  /*17ae0*/  LDL.LU R8, [R1+0x120] ;  /* 0x0001200001087983 */ /* 0x001f220000300800 */
[----:B------:R-:W-:-:S05]  /*17af0*/  LEA R9, P2, R18, R21, 0x1 ;  /* 0x0000001512097211 */ /* 0x000fca00078408ff */
[----:B------:R-:W-:Y:S04]  /*17b00*/  STL [R1+0x1478], R9 ;  /* 0x0014780901007387 */ /* 0x000fe80000100800 */
[----:B------:R0:W-:Y:S02]  /*17b10*/  STL [R1+0x1444], R6 ;  /* 0x0014440601007387 */ /* 0x0001e40000100800 */
[-C--:B0-----:R-:W-:Y:S02]  /*17b20*/  LEA.HI.X.SX32 R6, R2, R7.reuse, 0x1, P5 ;  /* 0x0000000702067211 */ /* 0x081fe400028f0eff */
[----:B------:R-:W4:Y:S01]  /*17b30*/  LDL.LU R2, [R1+0x11c] ;  /* 0x00011c0001027983 */ /* 0x000f220000300800 */
[-C--:B------:R-:W-:Y:S02]  /*17b40*/  LEA.HI.X.SX32 R4, R4, R7.reuse, 0x1, P1 ;  /* 0x0000000704047211 */ /* 0x080fe400008f0eff */
[----:B------:R-:W-:-:S02]  /*17b50*/  LEA.HI.X.SX32 R10, R10, R7, 0x1, P4 ;  /* 0x000000070a0a7211 */ /* 0x000fc400020f0eff */
[----:B------:R-:W-:Y:S02]  /*17b60*/  LEA.HI.X.SX32 R12, R22, R7, 0x1, P3 ;  /* 0x00000007160c7211 */ /* 0x000fe400018f0eff */
[----:B--2---:R-:W-:-:S05]  /*17b70*/  LEA R9, P6, R16, R21, 0x1 ;  /* 0x0000001510097211 */ /* 0x004fca00078c08ff */
[----:B------:R-:W-:Y:S04]  /*17b80*/  STL [R1+0x1480], R9 ;  /* 0x0014800901007387 */ /* 0x000fe80000100800 */
[----:B------:R0:W-:Y:S04]  /*17b90*/  STL [R1+0x144c], R6 ;  /* 0x00144c0601007387 */ /* 0x0001e80000100800 */
[----:B0-----:R-:W2:Y:S01]  /*17ba0*/  LDL.LU R6, [R1+0x118] ;  /* 0x0001180001067983 */ /* 0x001ea20000300800 */
[----:B---3--:R-:W-:-:S05]  /*17bb0*/  LEA R9, P5, R17, R21, 0x1 ;  /* 0x0000001511097211 */ /* 0x008fca00078a08ff */
[----:B------:R-:W-:Y:S04]  /*17bc0*/  STL [R1+0x1488], R9 ;  /* 0x0014880901007387 */ /* 0x000fe80000100800 */
[----:B------:R0:W-:Y:S04]  /*17bd0*/  STL [R1+0x1454], R4 ;  /* 0x0014540401007387 */ /* 0x0001e80000100800 */
[----:B0-----:R-:W3:Y:S01]  /*17be0*/  LDL.LU R4, [R1+0x10c] ;  /* 0x00010c0001047983 */ /* 0x001ee20000300800 */
[----:B----4-:R-:W-:-:S05]  /*17bf0*/  LEA R9, P1, R14, R21, 0x1 ;  /* 0x000000150e097211 */ /* 0x010fca00078208ff */
[----:B------:R-:W-:Y:S04]  /*17c00*/  STL [R1+0x1490], R9 ;  /* 0x0014900901007387 */ /* 0x000fe80000100800 */
[----:B------:R0:W-:Y:S04]  /*17c10*/  STL [R1+0x145c], R10 ;  /* 0x00145c0a01007387 */ /* 0x0001e80000100800 */
[----:B0-----:R-:W4:Y:S01]  /*17c20*/  LDL.LU R10, [R1+0x108] ;  /* 0x00010800010a7983 */ /* 0x001f220000300800 */
[----:B------:R-:W-:-:S05]  /*17c30*/  LEA R9, P4, R13, R21, 0x1 ;  /* 0x000000150d097211 */ /* 0x000fca00078808ff */
[----:B------:R-:W-:Y:S04]  /*17c40*/  STL [R1+0x1498], R9 ;  /* 0x0014980901007387 */ /* 0x000fe80000100800 */
[----:B------:R0:W-:Y:S04]  /*17c50*/  STL [R1+0x1464], R12 ;  /* 0x0014640c01007387 */ /* 0x0001e80000100800 */
[----:B------:R-:W4:Y:S01]  /*17c60*/  LDL.LU R22, [R1+0x100] ;  /* 0x0001000001167983 */ /* 0x000f220000300800 */
[----:B0-----:R-:W-:Y:S02]  /*17c70*/  LEA.HI.X.SX32 R12, R20, R7, 0x1, P0 ;  /* 0x00000007140c7211 */ /* 0x001fe400000f0eff */
        /* <DEDUP_REMOVED lines=25> */
[----:B------:R-:W-:-:S02]  /*17e10*/  LEA R9, P1, R28, R21, 0x1 ;  /* 0x000000151c097211 */ /* 0x000fc400078208ff */
[----:B------:R-:W-:-:S03]  /*17e20*/  LEA.HI.X.SX32 R11, R11, R7, 0x1, P3 ;  /* 0x000000070b0b7211 */ /* 0x000fc600018f0eff */
[----:B------:R0:W-:Y:S04]  /*17e30*/  STL [R1+0x14c8], R9 ;  /* 0x0014c80901007387 */ /* 0x0001e80000100800 */
[----:B------:R-:W-:Y:S04]  /*17e40*/  STL [R1+0x1494], R12 ;  /* 0x0014940c01007387 */ /* 0x000fe80000100800 */
[----:B------:R-:W4:Y:S01]  /*17e50*/  LDL.LU R13, [R1+0xe4] ;  /* 0x0000e400010d7983 */ /* 0x000f220000300800 */
[----:B0-----:R-:W-:-:S05]  /*17e60*/  LEA R9, P4, R8, R21, 0x1 ;  /* 0x0000001508097211 */ /* 0x001fca00078808ff */
[----:B------:R-:W-:Y:S04]  /*17e70*/  STL [R1+0x14d0], R9 ;  /* 0x0014d00901007387 */ /* 0x000fe80000100800 */
[----:B------:R0:W-:Y:S01]  /*17e80*/  STL [R1+0x149c], R11 ;  /* 0x00149c0b01007387 */ /* 0x0001e20000100800 */
[----:B------:R-:W-:-:S03]  /*17e90*/  LEA.HI.X.SX32 R5, R5, R7, 0x1, P0 ;  /* 0x0000000705057211 */ /* 0x000fc600000f0eff */
[----:B0-----:R-:W4:Y:S01]  /*17ea0*/  LDL.LU R11, [R1+0xe0] ;  /* 0x0000e000010b7983 */ /* 0x001f220000300800 */
[----:B------:R-:W-:-:S05]  /*17eb0*/  LEA R9, P3, R2, R21, 0x1 ;  /* 0x0000001502097211 */ /* 0x000fca00078608ff */
[----:B------:R-:W-:Y:S04]  /*17ec0*/  STL [R1+0x14d8], R9 ;  /* 0x0014d80901007387 */ /* 0x000fe80000100800 */
[----:B------:R0:W-:Y:S04]  /*17ed0*/  STL [R1+0x14a4], R5 ;  /* 0x0014a40501007387 */ /* 0x0001e80000100800 */
[----:B0-----:R-:W4:Y:S01]  /*17ee0*/  LDL.LU R5, [R1+0xdc] ;  /* 0x0000dc0001057983 */ /* 0x001f220000300800 */
[----:B------:R-:W-:Y:S02]  /*17ef0*/  LEA.HI.X.SX32 R12, R3, R7, 0x1, P2 ;  /* 0x00000007030c7211 */ /* 0x000fe400010f0eff */
[----:B--2---:R-:W-:-:S05]  /*17f00*/  LEA R9, P0, R6, R21, 0x1 ;  /* 0x0000001506097211 */ /* 0x004fca00078008ff */
[----:B------:R-:W-:Y:S04]  /*17f10*/  STL [R1+0x14e0], R9 ;  /* 0x0014e00901007387 */ /* 0x000fe80000100800 */
[----:B------:R-:W2:Y:S04]  /*17f20*/  LDL.LU R3, [R1+0xd8] ;  /* 0x0000d80001037983 */ /* 0x000ea80000300800 */
[----:B------:R0:W-:Y:S02]  /*17f30*/  STL [R1+0x14ac], R12 ;  /* 0x0014ac0c01007387 */ /* 0x0001e40000100800 */
[----:B0-----:R-:W-:-:S02]  /*17f40*/  LEA.HI.X.SX32 R12, R24, R7, 0x1, P6 ;  /* 0x00000007180c7211 */ /* 0x001fc400030f0eff */
[----:B---3--:R-:W-:-:S05]  /*17f50*/  LEA R9, P2, R4, R21, 0x1 ;  /* 0x0000001504097211 */ /* 0x008fca00078408ff */
[----:B------:R4:W-:Y:S04]  /*17f60*/  STL [R1+0x14e8], R9 ;  /* 0x0014e80901007387 */ /* 0x0009e80000100800 */
[----:B------:R-:W3:Y:S04]  /*17f70*/  LDL.LU R24, [R1+0xd4] ;  /* 0x0000d40001187983 */ /* 0x000ee80000300800 */
[----:B------:R0:W-:Y:S01]  /*17f80*/  STL [R1+0x14b4], R12 ;  /* 0x0014b40c01007387 */ /* 0x0001e20000100800 */
[----:B----4-:R-:W-:Y:S02]  /*17f90*/  LEA R9, P6, R10, R21, 0x1 ;  /* 0x000000150a097211 */ /* 0x010fe400078c08ff */
[----:B0-----:R-:W-:-:S03]  /*17fa0*/  LEA.HI.X.SX32 R12, R0, R7, 0x1, P5 ;  /* 0x00000007000c7211 */ /* 0x001fc600028f0eff */
[----:B------:R0:W-:Y:S04]  /*17fb0*/  STL [R1+0x14f0], R9 ;  /* 0x0014f00901007387 */ /* 0x0001e80000100800 */
[----:B------:R-:W4:Y:S01]  /*17fc0*/  LDL.LU R0, [R1+0xd0] ;  /* 0x0000d00001007983 */ /* 0x000f220000300800 */
[----:B0-----:R-:W-:-:S03]  /*17fd0*/  LEA R9, P5, R22, R21, 0x1 ;  /* 0x0000001516097211 */ /* 0x001fc600078a08ff */
[----:B------:R0:W-:Y:S04]  /*17fe0*/  STL [R1+0x14bc], R12 ;  /* 0x0014bc0c01007387 */ /* 0x0001e80000100800 */
[----:B------:R1:W-:Y:S01]  /*17ff0*/  STL [R1+0x14f8], R9 ;  /* 0x0014f80901007387 */ /* 0x0003e20000100800 */
[----:B0-----:R-:W-:-:S03]  /*18000*/  LEA.HI.X.SX32 R12, R28, R7, 0x1, P1 ;  /* 0x000000071c0c7211 */ /* 0x001fc600008f0eff */
[----:B------:R-:W4:Y:S04]  /*18010*/  LDL.LU R28, [R1+0xcc] ;  /* 0x0000cc00011c7983 */ /* 0x000f280000300800 */
[----:B------:R0:W-:Y:S01]  /*18020*/  STL [R1+0x14c4], R12 ;  /* 0x0014c40c01007387 */ /* 0x0001e20000100800 */
[----:B-1----:R-:W-:Y:S02]  /*18030*/  LEA R9, P1, R20, R21, 0x1 ;  /* 0x0000001514097211 */ /* 0x002fe400078208ff */
[----:B0-----:R-:W-:-:S03]  /*18040*/  LEA.HI.X.SX32 R12, R8, R7, 0x1, P4 ;  /* 0x00000007080c7211 */ /* 0x001fc600020f0eff */
[----:B------:R0:W-:Y:S01]  /*18050*/  STL [R1+0x1500], R9 ;  /* 0x0015000901007387 */ /* 0x0001e20000100800 */
[----:B------:R-:W-:-:S03]  /*18060*/  LEA.HI.X.SX32 R8, R2, R7, 0x1, P3 ;  /* 0x0000000702087211 */ /* 0x000fc600018f0eff */
[----:B------:R-:W-:Y:S04]  /*18070*/  STL [R1+0x14cc], R12 ;  /* 0x0014cc0c01007387 */ /* 0x000fe80000100800 */
[----:B------:R-:W4:Y:S01]  /*18080*/  LDL.LU R2, [R1+0xc8] ;  /* 0x0000c80001027983 */ /* 0x000f220000300800 */
[----:B0-----:R-:W-:-:S05]  /*18090*/  LEA R9, P4, R18, R21, 0x1 ;  /* 0x0000001512097211 */ /* 0x001fca00078808ff */
[----:B------:R0:W-:Y:S04]  /*180a0*/  STL [R1+0x1508], R9 ;  /* 0x0015080901007387 */ /* 0x0001e80000100800 */
[----:B------:R1:W-:Y:S04]  /*180b0*/  STL [R1+0x14d4], R8 ;  /* 0x0014d40801007387 */ /* 0x0003e80000100800 */
[----:B0-----:R-:W4:Y:S01]  /*180c0*/  LDL.LU R9, [R1+0xc4] ;  /* 0x0000c40001097983 */ /* 0x001f220000300800 */
[----:B-1----:R-:W-:Y:S02]  /*180d0*/  LEA.HI.X.SX32 R8, R6, R7, 0x1, P0 ;  /* 0x0000000706087211 */ /* 0x002fe400000f0eff */
[----:B------:R-:W-:-:S02]  /*180e0*/  LEA R12, P3, R16, R21, 0x1 ;  /* 0x00000015100c7211 */ /* 0x000fc400078608ff */
[----:B------:R-:W-:-:S03]  /*180f0*/  LEA.HI.X.SX32 R4, R4, R7, 0x1, P2 ;  /* 0x0000000704047211 */ /* 0x000fc600010f0eff */
[----:B------:R-:W-:Y:S04]  /*18100*/  STL [R1+0x1510], R12 ;  /* 0x0015100c01007387 */ /* 0x000fe80000100800 */
[----:B------:R0:W-:Y:S04]  /*18110*/  STL [R1+0x14dc], R8 ;  /* 0x0014dc0801007387 */ /* 0x0001e80000100800 */
[----:B0-----:R-:W4:Y:S01]  /*18120*/  LDL.LU R8, [R1+0xc0] ;  /* 0x0000c00001087983 */ /* 0x001f220000300800 */
[----:B------:R-:W-:-:S05]  /*18130*/  LEA R6, P0, R17, R21, 0x1 ;  /* 0x0000001511067211 */ /* 0x000fca00078008ff */
[----:B------:R0:W-:Y:S04]  /*18140*/  STL [R1+0x1518], R6 ;  /* 0x0015180601007387 */ /* 0x0001e80000100800 */
[----:B------:R1:W-:Y:S04]  /*18150*/  STL [R1+0x14e4], R4 ;  /* 0x0014e40401007387 */ /* 0x0003e80000100800 */
[----:B0-----:R-:W4:Y:S01]  /*18160*/  LDL.LU R6, [R1+0xbc] ;  /* 0x0000bc0001067983 */ /* 0x001f220000300800 */
[----:B-1----:R-:W-:Y:S02]  /*18170*/  LEA.HI.X.SX32 R4, R10, R7, 0x1, P6 ;  /* 0x000000070a047211 */ /* 0x002fe400030f0eff */
[----:B------:R-:W-:-:S05]  /*18180*/  LEA R12, P2, R14, R21, 0x1 ;  /* 0x000000150e0c7211 */ /* 0x000fca00078408ff */
[----:B------:R-:W-:Y:S04]  /*18190*/  STL [R1+0x1520], R12 ;  /* 0x0015200c01007387 */ /* 0x000fe80000100800 */
[----:B------:R0:W-:Y:S04]  /*181a0*/  STL [R1+0x14ec], R4 ;  /* 0x0014ec0401007387 */ /* 0x0001e80000100800 */
[----:B0-----:R-:W4:Y:S01]  /*181b0*/  LDL.LU R4, [R1+0xb8] ;  /* 0x0000b80001047983 */ /* 0x001f220000300800 */
[----:B------:R-:W-:Y:S02]  /*181c0*/  LEA R10, P6, R13, R21, 0x1 ;  /* 0x000000150d0a7211 */ /* 0x000fe400078c08ff */
[----:B------:R-:W-:-:S03]  /*181d0*/  LEA.HI.X.SX32 R12, R22, R7, 0x1, P5 ;  /* 0x00000007160c7211 */ /* 0x000fc600028f0eff */
[----:B------:R0:W-:Y:S04]  /*181e0*/  STL [R1+0x1528], R10 ;  /* 0x0015280a01007387 */ /* 0x0001e80000100800 */
[----:B------:R1:W-:Y:S01]  /*181f0*/  STL [R1+0x14f4], R12 ;  /* 0x0014f40c01007387 */ /* 0x0003e20000100800 */
[----:B0-----:R-:W-:Y:S02]  /*18200*/  LEA R10, P5, R11, R21, 0x1 ;  /* 0x000000150b0a7211 */ /* 0x001fe400078a08ff */
[----:B-1----:R-:W-:-:S03]  /*18210*/  LEA.HI.X.SX32 R12, R20, R7, 0x1, P1 ;  /* 0x00000007140c7211 */ /* 0x002fc600008f0eff */
[----:B------:R0:W-:Y:S04]  /*18220*/  STL [R1+0x1530], R10 ;  /* 0x0015300a01007387 */ /* 0x0001e80000100800 */
[----:B0-----:R-:W4:Y:S01]  /*18230*/  LDL.LU R10, [R1+0xb4] ;  /* 0x0000b400010a7983 */ /* 0x001f220000300800 */
[----:B------:R-:W-:-:S03]  /*18240*/  LEA R15, P1, R5, R21, 0x1 ;  /* 0x00000015050f7211 */ /* 0x000fc600078208ff */
[----:B------:R0:W-:Y:S04]  /*18250*/  STL [R1+0x14fc], R12 ;  /* 0x0014fc0c01007387 */ /* 0x0001e80000100800 */
[----:B------:R-:W-:Y:S04]  /*18260*/  STL [R1+0x1538], R15 ;  /* 0x0015380f01007387 */ /* 0x000fe80000100800 */
[----:B------:R-:W4:Y:S01]  /*18270*/  LDL.LU R22, [R1+0xb0] ;  /* 0x0000b00001167983 */ /* 0x000f220000300800 */
[----:B0-----:R-:W-:-:S05]  /*18280*/  LEA.HI.X.SX32 R12, R18, R7, 0x1, P4 ;  /* 0x00000007120c7211 */ /* 0x001fca00020f0eff */
[----:B------:R0:W-:Y:S02]  /*18290*/  STL [R1+0x1504], R12 ;  /* 0x0015040c01007387 */ /* 0x0001e40000100800 */
[----:B0-----:R-:W-:Y:S02]  /*182a0*/  LEA.HI.X.SX32 R12, R16, R7, 0x1, P3 ;  /* 0x00000007100c7211 */ /* 0x001fe400018f0eff */
        /* <DEDUP_REMOVED lines=9> */
[----:B----4-:R-:W-:-:S05]  /*18340*/  LEA R15, P0, R0, R21, 0x1 ;  /* 0x00000015000f7211 */ /* 0x010fca00078008ff */
[----:B------:R-:W-:Y:S04]  /*18350*/  STL [R1+0x1550], R15 ;  /* 0x0015500f01007387 */ /* 0x000fe80000100800 */
[----:B------:R-:W4:Y:S01]  /*18360*/  LDL.LU R16, [R1+0xa4] ;  /* 0x0000a40001107983 */ /* 0x000f220000300800 */
[----:B0-----:R-:W-:-:S05]  /*18370*/  LEA.HI.X.SX32 R12, R14, R7, 0x1, P2 ;  /* 0x000000070e0c7211 */ /* 0x001fca00010f0eff */
[----:B------:R0:W-:Y:S01]  /*18380*/  STL [R1+0x151c], R12 ;  /* 0x00151c0c01007387 */ /* 0x0001e20000100800 */
[----:B------:R-:W-:-:S05]  /*18390*/  LEA R14, P2, R28, R21, 0x1 ;  /* 0x000000151c0e7211 */ /* 0x000fca00078408ff */
[----:B------:R1:W-:Y:S04]  /*183a0*/  STL [R1+0x1558], R14 ;  /* 0x0015580e01007387 */ /* 0x0003e80000100800 */
[----:B------:R-:W4:Y:S01]  /*183b0*/  LDL.LU R17, [R1+0xa0] ;  /* 0x0000a00001117983 */ /* 0x000f220000300800 */
[----:B0-----:R-:W-:-:S05]  /*183c0*/  LEA.HI.X.SX32 R12, R13, R7, 0x1, P6 ;  /* 0x000000070d0c7211 */ /* 0x001fca00030f0eff */
[----:B------:R0:W-:Y:S04]  /*183d0*/  STL [R1+0x1524], R12 ;  /* 0x0015240c01007387 */ /* 0x0001e80000100800 */
[----:B-1----:R-:W4:Y:S01]  /*183e0*/  LDL.LU R14, [R1+0x9c] ;  /* 0x00009c00010e7983 */ /* 0x002f220000300800 */
[----:B------:R-:W-:Y:S02]  /*183f0*/  LEA R13, P6, R2, R21, 0x1 ;  /* 0x00000015020d7211 */ /* 0x000fe400078c08ff */
[----:B0-----:R-:W-:-:S03]  /*18400*/  LEA.HI.X.SX32 R12, R11, R7, 0x1, P5 ;  /* 0x000000070b0c7211 */ /* 0x001fc600028f0eff */
[----:B------:R0:W-:Y:S04]  /*18410*/  STL [R1+0x1560], R13 ;  /* 0x0015600d01007387 */ /* 0x0001e80000100800 */
[----:B------:R-:W-:Y:S04]  /*18420*/  STL [R1+0x152c], R12 ;  /* 0x00152c0c01007387 */ /* 0x000fe80000100800 */
[----:B0-----:R-:W4:Y:S01]  /*18430*/  LDL.LU R13, [R1+0x98] ;  /* 0x00009800010d7983 */ /* 0x001f220000300800 */
[----:B------:R-:W-:Y:S02]  /*18440*/  LEA.HI.X.SX32 R5, R5, R7, 0x1, P1 ;  /* 0x0000000705057211 */ /* 0x000fe400008f0eff */
[----:B------:R-:W-:-:S05]  /*18450*/  LEA R11, P5, R9, R21, 0x1 ;  /* 0x00000015090b7211 */ /* 0x000fca00078a08ff */
[----:B------:R0:W-:Y:S04]  /*18460*/  STL [R1+0x1568], R11 ;  /* 0x0015680b01007387 */ /* 0x0001e80000100800 */
[----:B------:R1:W-:Y:S04]  /*18470*/  STL [R1+0x1534], R5 ;  /* 0x0015340501007387 */ /* 0x0003e80000100800 */
[----:B0-----:R-:W4:Y:S01]  /*18480*/  LDL.LU R11, [R1+0x94] ;  /* 0x00009400010b7983 */ /* 0x001f220000300800 */
[----:B-1----:R-:W-:Y:S02]  /*18490*/  LEA.HI.X.SX32 R5, R3, R7, 0x1, P4 ;  /* 0x0000000703057211 */ /* 0x002fe400020f0eff */
[----:B------:R-:W-:-:S05]  /*184a0*/  LEA R12, P1, R8, R21, 0x1 ;  /* 0x00000015080c7211 */ /* 0x000fca00078208ff */
[----:B------:R0:W-:Y:S04]  /*184b0*/  STL [R1+0x1570], R12 ;  /* 0x0015700c01007387 */ /* 0x0001e80000100800 */
[----:B------:R-:W4:Y:S04]  /*184c0*/  LDL.LU R3, [R1+0x90] ;  /* 0x0000900001037983 */ /* 0x000f280000300800 */
[----:B------:R1:W-:Y:S01]  /*184d0*/  STL [R1+0x153c], R5 ;  /* 0x00153c0501007387 */ /* 0x0003e20000100800 */
[----:B0-----:R-:W-:-:S05]  /*184e0*/  LEA R12, P4, R6, R21, 0x1 ;  /* 0x00000015060c7211 */ /* 0x001fca00078808ff */
[----:B------:R0:W-:Y:S01]  /*184f0*/  STL [R1+0x1578], R12 ;  /* 0x0015780c01007387 */ /* 0x0001e20000100800 */
[----:B-1----:R-:W-:-:S03]  /*18500*/  LEA.HI.X.SX32 R5, R24, R7, 0x1, P3 ;  /* 0x0000000718057211 */ /* 0x002fc600018f0eff */
[----:B------:R-:W4:Y:S04]  /*18510*/  LDL.LU R24, [R1+0x8c] ;  /* 0x00008c0001187983 */ /* 0x000f280000300800 */
[----:B------:R1:W-:Y:S01]  /*18520*/  STL [R1+0x1544], R5 ;  /* 0x0015440501007387 */ /* 0x0003e20000100800 */
[----:B0-----:R-:W-:Y:S02]  /*18530*/  LEA R12, P3, R4, R21, 0x1 ;  /* 0x00000015040c7211 */ /* 0x001fe400078608ff */
[----:B-1----:R-:W-:-:S03]  /*18540*/  LEA.HI.X.SX32 R5, R0, R7, 0x1, P0 ;  /* 0x0000000700057211 */ /* 0x002fc600000f0eff */
[----:B------:R-:W-:Y:S04]  /*18550*/  STL [R1+0x1580], R12 ;  /* 0x0015800c01007387 */ /* 0x000fe80000100800 */
[----:B------:R-:W4:Y:S04]  /*18560*/  LDL.LU R0, [R1+0x88] ;  /* 0x0000880001007983 */ /* 0x000f280000300800 */
[----:B------:R0:W-:Y:S02]  /*18570*/  STL [R1+0x154c], R5 ;  /* 0x00154c0501007387 */ /* 0x0001e40000100800 */
[----:B0-----:R-:W-:-:S02]  /*18580*/  LEA.HI.X.SX32 R5, R28, R7, 0x1, P2 ;  /* 0x000000071c057211 */ /* 0x001fc400010f0eff */
        /* <DEDUP_REMOVED lines=8> */
[----:B------:R0:W-:Y:S04]  /*18610*/  STL [R1+0x155c], R5 ;  /* 0x00155c0501007387 */ /* 0x0001e80000100800 */
[----:B0-----:R-:W4:Y:S01]  /*18620*/  LDL.LU R5, [R1+0x7c] ;  /* 0x00007c0001057983 */ /* 0x001f220000300800 */
[----:B------:R-:W-:-:S02]  /*18630*/  LEA.HI.X.SX32 R12, R9, R7, 0x1, P5 ;  /* 0x00000007090c7211 */ /* 0x000fc400028f0eff */
[----:B------:R-:W-:Y:S02]  /*18640*/  LEA.HI.X.SX32 R8, R8, R7, 0x1, P1 ;  /* 0x0000000708087211 */ /* 0x000fe400008f0eff */
[----:B--2---:R-:W-:-:S05]  /*18650*/  LEA R15, P6, R20, R21, 0x1 ;  /* 0x00000015140f7211 */ /* 0x004fca00078c08ff */
[----:B------:R-:W-:Y:S04]  /*18660*/  STL [R1+0x1598], R15 ;  /* 0x0015980f01007387 */ /* 0x000fe80000100800 */
[----:B------:R-:W-:Y:S04]  /*18670*/  STL [R1+0x1564], R12 ;  /* 0x0015640c01007387 */ /* 0x000fe80000100800 */
[----:B------:R-:W2:Y:S01]  /*18680*/  LDL.LU R19, [R1+0x78] ;  /* 0x0000780001137983 */ /* 0x000ea20000300800 */
[----:B---3--:R-:W-:-:S05]  /*18690*/  LEA R9, P5, R18, R21, 0x1 ;  /* 0x0000001512097211 */ /* 0x008fca00078a08ff */
[----:B------:R4:W-:Y:S04]  /*186a0*/  STL [R1+0x15a0], R9 ;  /* 0x0015a00901007387 */ /* 0x0009e80000100800 */
[----:B------:R0:W-:Y:S01]  /*186b0*/  STL [R1+0x156c], R8 ;  /* 0x00156c0801007387 */ /* 0x0001e20000100800 */
[----:B----4-:R-:W-:-:S05]  /*186c0*/  LEA R9, P1, R16, R21, 0x1 ;  /* 0x0000001510097211 */ /* 0x010fca00078208ff */
[----:B------:R-:W-:Y:S04]  /*186d0*/  STL [R1+0x15a8], R9 ;  /* 0x0015a80901007387 */ /* 0x000fe80000100800 */
[----:B------:R-:W3:Y:S01]  /*186e0*/  LDL.LU R15, [R1+0x74] ;  /* 0x00007400010f7983 */ /* 0x000ee20000300800 */
[----:B0-----:R-:W-:-:S05]  /*186f0*/  LEA.HI.X.SX32 R8, R6, R7, 0x1, P4 ;  /* 0x0000000706087211 */ /* 0x001fca00020f0eff */
[----:B------:R0:W-:Y:S01]  /*18700*/  STL [R1+0x1574], R8 ;  /* 0x0015740801007387 */ /* 0x0001e20000100800 */
[----:B------:R-:W-:Y:S02]  /*18710*/  LEA R6, P4, R17, R21, 0x1 ;  /* 0x0000001511067211 */ /* 0x000fe400078808ff */
[----:B0-----:R-:W-:-:S03]  /*18720*/  LEA.HI.X.SX32 R8, R4, R7, 0x1, P3 ;  /* 0x0000000704087211 */ /* 0x001fc600018f0eff */
[----:B------:R0:W-:Y:S04]  /*18730*/  STL [R1+0x15b0], R6 ;  /* 0x0015b00601007387 */ /* 0x0001e80000100800 */
[----:B------:R1:W-:Y:S04]  /*18740*/  STL [R1+0x157c], R8 ;  /* 0x00157c0801007387 */ /* 0x0003e80000100800 */
[----:B------:R-:W4:Y:S01]  /*18750*/  LDL.LU R12, [R1+0x70] ;  /* 0x00007000010c7983 */ /* 0x000f220000300800 */
[----:B------:R-:W-:Y:S02]  /*18760*/  LEA.HI.X.SX32 R4, R10, R7, 0x1, P0 ;  /* 0x000000070a047211 */ /* 0x000fe400000f0eff */
[----:B0-----:R-:W-:-:S05]  /*18770*/  LEA R6, P3, R14, R21, 0x1 ;  /* 0x000000150e067211 */ /* 0x001fca00078608ff */
[----:B------:R0:W-:Y:S01]  /*18780*/  STL [R1+0x15b8], R6 ;  /* 0x0015b80601007387 */ /* 0x0001e20000100800 */
[----:B-1----:R-:W-:-:S03]  /*18790*/  LEA R8, P0, R13, R21, 0x1 ;  /* 0x000000150d087211 */ /* 0x002fc600078008ff */
[----:B------:R-:W-:Y:S04]  /*187a0*/  STL [R1+0x1584], R4 ;  /* 0x0015840401007387 */ /* 0x000fe80000100800 */
[----:B------:R1:W-:Y:S04]  /*187b0*/  STL [R1+0x15c0], R8 ;  /* 0x0015c00801007387 */ /* 0x0003e80000100800 */
[----:B------:R-:W4:Y:S01]  /*187c0*/  LDL.LU R9, [R1+0x6c] ;  /* 0x00006c0001097983 */ /* 0x000f220000300800 */
[-C--:B0-----:R-:W-:Y:S02]  /*187d0*/  LEA.HI.X.SX32 R6, R22, R7.reuse, 0x1, P2 ;  /* 0x0000000716067211 */ /* 0x081fe400010f0eff */
[----:B-1----:R-:W-:-:S03]  /*187e0*/  LEA.HI.X.SX32 R8, R20, R7, 0x1, P6 ;  /* 0x0000000714087211 */ /* 0x002fc600030f0eff */
[----:B------:R-:W-:Y:S01]  /*187f0*/  STL [R1+0x158c], R6 ;  /* 0x00158c0601007387 */ /* 0x000fe20000100800 */
        /* <DEDUP_REMOVED lines=8> */
[----:B0-----:R-:W-:-:S05]  /*18880*/  LEA R6, P5, R24, R21, 0x1 ;  /* 0x0000001518067211 */ /* 0x001fca00078a08ff */
[----:B------:R0:W-:Y:S01]  /*18890*/  STL [R1+0x15d8], R6 ;  /* 0x0015d80601007387 */ /* 0x0001e20000100800 */
[----:B-1----:R-:W-:-:S03]  /*188a0*/  LEA.HI.X.SX32 R4, R16, R7, 0x1, P1 ;  /* 0x0000000710047211 */ /* 0x002fc600008f0eff */
[----:B0-----:R-:W4:Y:S04]  /*188b0*/  LDL.LU R6, [R1+0x64] ;  /* 0x0000640001067983 */ /* 0x001f280000300800 */
[----:B------:R0:W-:Y:S01]  /*188c0*/  STL [R1+0x15a4], R4 ;  /* 0x0015a40401007387 */ /* 0x0001e20000100800 */
[----:B------:R-:W-:Y:S02]  /*188d0*/  LEA R10, P1, R0, R21, 0x1 ;  /* 0x00000015000a7211 */ /* 0x000fe400078208ff */
[----:B0-----:R-:W-:-:S03]  /*188e0*/  LEA.HI.X.SX32 R4, R17, R7, 0x1, P4 ;  /* 0x0000000711047211 */ /* 0x001fc600020f0eff */
[----:B------:R-:W-:Y:S04]  /*188f0*/  STL [R1+0x15e0], R10 ;  /* 0x0015e00a01007387 */ /* 0x000fe80000100800 */
[----:B------:R0:W-:Y:S04]  /*18900*/  STL [R1+0x15ac], R4 ;  /* 0x0015ac0401007387 */ /* 0x0001e80000100800 */
[----:B0-----:R-:W4:Y:S01]  /*18910*/  LDL.LU R4, [R1+0x60] ;  /* 0x0000600001047983 */ /* 0x001f220000300800 */
[----:B------:R-:W-:Y:S02]  /*18920*/  LEA R10, P4, R28, R21, 0x1 ;  /* 0x000000151c0a7211 */ /* 0x000fe400078808ff */
[----:B------:R-:W-:-:S03]  /*18930*/  LEA.HI.X.SX32 R14, R14, R7, 0x1, P3 ;  /* 0x000000070e0e7211 */ /* 0x000fc600018f0eff */
[----:B------:R-:W-:Y:S04]  /*18940*/  STL [R1+0x15e8], R10 ;  /* 0x0015e80a01007387 */ /* 0x000fe80000100800 */
[----:B------:R0:W-:Y:S01]  /*18950*/  STL [R1+0x15b4], R14 ;  /* 0x0015b40e01007387 */ /* 0x0001e20000100800 */
[-C--:B------:R-:W-:Y:S02]  /*18960*/  LEA.HI.X.SX32 R11, R11, R7.reuse, 0x1, P2 ;  /* 0x000000070b0b7211 */ /* 0x080fe400010f0eff */
[----:B0-----:R-:W-:Y:S02]  /*18970*/  LEA.HI.X.SX32 R14, R13, R7, 0x1, P0 ;  /* 0x000000070d0e7211 */ /* 0x001fe400000f0eff */
[----:B------:R-:W-:-:S05]  /*18980*/  LEA R10, P3, R2, R21, 0x1 ;  /* 0x00000015020a7211 */ /* 0x000fca00078608ff */
[----:B------:R0:W-:Y:S04]  /*18990*/  STL [R1+0x15f0], R10 ;  /* 0x0015f00a01007387 */ /* 0x0001e80000100800 */
[----:B0-----:R-:W4:Y:S01]  /*189a0*/  LDL.LU R10, [R1+0x5c] ;  /* 0x00005c00010a7983 */ /* 0x001f220000300800 */
[----:B------:R-:W-:-:S03]  /*189b0*/  LEA R13, P0, R5, R21, 0x1 ;  /* 0x00000015050d7211 */ /* 0x000fc600078008ff */
[----:B------:R-:W-:Y:S04]  /*189c0*/  STL [R1+0x15bc], R14 ;  /* 0x0015bc0e01007387 */ /* 0x000fe80000100800 */
[----:B------:R-:W-:Y:S04]  /*189d0*/  STL [R1+0x15f8], R13 ;  /* 0x0015f80d01007387 */ /* 0x000fe80000100800 */
[----:B------:R-:W4:Y:S04]  /*189e0*/  LDL.LU R22, [R1+0x58] ;  /* 0x0000580001167983 */ /* 0x000f280000300800 */
[----:B------:R0:W-:Y:S04]  /*189f0*/  STL [R1+0x15c4], R11 ;  /* 0x0015c40b01007387 */ /* 0x0001e80000100800 */
[----:B------:R-:W4:Y:S01]  /*18a00*/  LDL.LU R20, [R1+0x44] ;  /* 0x0000440001147983 */ /* 0x000f220000300800 */
[----:B0-----:R-:W-:-:S02]  /*18a10*/  LEA.HI.X.SX32 R11, R3, R7, 0x1, P6 ;  /* 0x00000007030b7211 */ /* 0x001fc400030f0eff */
[----:B--2---:R-:W-:-:S05]  /*18a20*/  LEA R13, P2, R19, R21, 0x1 ;  /* 0x00000015130d7211 */ /* 0x004fca00078408ff */
[----:B------:R-:W-:Y:S04]  /*18a30*/  STL [R1+0x1600], R13 ;  /* 0x0016000d01007387 */ /* 0x000fe80000100800 */
[----:B------:R-:W2:Y:S04]  /*18a40*/  LDL.LU R18, [R1+0x40] ;  /* 0x0000400001127983 */ /* 0x000ea80000300800 */
[----:B------:R0:W-:Y:S04]  /*18a50*/  STL [R1+0x15cc], R11 ;  /* 0x0015cc0b01007387 */ /* 0x0001e80000100800 */
[----:B------:R-:W2:Y:S01]  /*18a60*/  LDL.LU R16, [R1+0x3c] ;  /* 0x00003c0001107983 */ /* 0x000ea20000300800 */
[----:B0-----:R-:W-:-:S02]  /*18a70*/  LEA.HI.X.SX32 R11, R24, R7, 0x1, P5 ;  /* 0x00000007180b7211 */ /* 0x001fc400028f0eff */
[----:B------:R-:W-:Y:S02]  /*18a80*/  LEA.HI.X.SX32 R0, R0, R7, 0x1, P1 ;  /* 0x0000000700007211 */ /* 0x000fe400008f0eff */
[----:B---3--:R-:W-:-:S05]  /*18a90*/  LEA R3, P6, R15, R21, 0x1 ;  /* 0x000000150f037211 */ /* 0x008fca00078c08ff */
[----:B------:R4:W-:Y:S04]  /*18aa0*/  STL [R1+0x1608], R3 ;  /* 0x0016080301007387 */ /* 0x0009e80000100800 */
[----:B------:R-:W3:Y:S04]  /*18ab0*/  LDL.LU R17, [R1+0x38] ;  /* 0x0000380001117983 */ /* 0x000ee80000300800 */
[----:B------:R-:W-:Y:S04]  /*18ac0*/  STL [R1+0x15d4], R11 ;  /* 0x0015d40b01007387 */ /* 0x000fe80000100800 */
[----:B------:R-:W3:Y:S01]  /*18ad0*/  LDL.LU R14, [R1+0x34] ;  /* 0x00003400010e7983 */ /* 0x000ee20000300800 */
[----:B----4-:R-:W-:-:S05]  /*18ae0*/  LEA R3, P5, R12, R21, 0x1 ;  /* 0x000000150c037211 */ /* 0x010fca00078a08ff */
[----:B------:R0:W-:Y:S04]  /*18af0*/  STL [R1+0x1610], R3 ;  /* 0x0016100301007387 */ /* 0x0001e80000100800 */
[----:B------:R-:W4:Y:S04]  /*18b00*/  LDL.LU R13, [R1+0x30] ;  /* 0x00003000010d7983 */ /* 0x000f280000300800 */
[----:B------:R1:W-:Y:S01]  /*18b10*/  STL [R1+0x15dc], R0 ;  /* 0x0015dc0001007387 */ /* 0x0003e20000100800 */
[----:B0-----:R-:W-:-:S03]  /*18b20*/  LEA.HI.X.SX32 R3, R28, R7, 0x1, P4 ;  /* 0x000000071c037211 */ /* 0x001fc600020f0eff */
[----:B-1----:R-:W4:Y:S01]  /*18b30*/  LDL.LU R0, [R1+0x2c] ;  /* 0x00002c0001007983 */ /* 0x002f220000300800 */
[----:B------:R-:W-:-:S05]  /*18b40*/  LEA R11, P1, R9, R21, 0x1 ;  /* 0x00000015090b7211 */ /* 0x000fca00078208ff */
[----:B------:R-:W-:Y:S04]  /*18b50*/  STL [R1+0x1618], R11 ;  /* 0x0016180b01007387 */ /* 0x000fe80000100800 */
[----:B------:R-:W4:Y:S04]  /*18b60*/  LDL.LU R28, [R1+0x20] ;  /* 0x00002000011c7983 */ /* 0x000f280000300800 */
[----:B------:R0:W-:Y:S04]  /*18b70*/  STL [R1+0x15e4], R3 ;  /* 0x0015e40301007387 */ /* 0x0001e80000100800 */
[----:B------:R-:W4:Y:S01]  /*18b80*/  LDL.LU R24, [R1+0x1c] ;  /* 0x00001c0001187983 */ /* 0x000f220000300800 */
[----:B0-----:R-:W-:-:S02]  /*18b90*/  LEA.HI.X.SX32 R3, R2, R7, 0x1, P3 ;  /* 0x0000000702037211 */ /* 0x001fc400018f0eff */
[----:B------:R-:W-:-:S05]  /*18ba0*/  LEA R11, P4, R8, R21, 0x1 ;  /* 0x00000015080b7211 */ /* 0x000fca00078808ff */
        /* <DEDUP_REMOVED lines=9> */
[----:B0-----:R-:W4:Y:S01]  /*18c40*/  LDL.LU R11, [R1+0xc] ;  /* 0x00000c00010b7983 */ /* 0x001f220000300800 */
[----:B------:R-:W-:-:S05]  /*18c50*/  LEA R26, P0, R4, R21, 0x1 ;  /* 0x00000015041a7211 */ /* 0x000fca00078008ff */
[----:B------:R0:W-:Y:S04]  /*18c60*/  STL [R1+0x1630], R26 ;  /* 0x0016301a01007387 */ /* 0x0001e80000100800 */
[----:B0-----:R-:W4:Y:S01]  /*18c70*/  LDL.LU R26, [R1+0x8] ;  /* 0x00000800011a7983 */ /* 0x001f220000300800 */
[-C--:B------:R-:W-:Y:S02]  /*18c80*/  LEA.HI.X.SX32 R19, R19, R7.reuse, 0x1, P2 ;  /* 0x0000000713137211 */ /* 0x080fe400010f0eff */
[----:B------:R-:W-:-:S03]  /*18c90*/  LEA.HI.X.SX32 R15, R15, R7, 0x1, P6 ;  /* 0x000000070f0f7211 */ /* 0x000fc600030f0eff */
[----:B------:R0:W-:Y:S01]  /*18ca0*/  STL [R1+0x15fc], R19 ;  /* 0x0015fc1301007387 */ /* 0x0001e20000100800 */
[-C--:B------:R-:W-:Y:S02]  /*18cb0*/  LEA.HI.X.SX32 R12, R12, R7.reuse, 0x1, P5 ;  /* 0x000000070c0c7211 */ /* 0x080fe400028f0eff */
[-C--:B------:R-:W-:Y:S02]  /*18cc0*/  LEA.HI.X.SX32 R9, R9, R7.reuse, 0x1, P1 ;  /* 0x0000000709097211 */ /* 0x080fe400008f0eff */
[----:B------:R-:W-:Y:S02]  /*18cd0*/  LEA.HI.X.SX32 R8, R8, R7, 0x1, P4 ;  /* 0x0000000708087211 */ /* 0x000fe400020f0eff */
[----:B0-----:R-:W-:-:S05]  /*18ce0*/  LEA R19, P2, R10, R21, 0x1 ;  /* 0x000000150a137211 */ /* 0x001fca00078408ff */
[----:B------:R0:W-:Y:S04]  /*18cf0*/  STL [R1+0x1638], R19 ;  /* 0x0016381301007387 */ /* 0x0001e80000100800 */
[----:B0-----:R-:W4:Y:S04]  /*18d00*/  LDL.LU R19, [R1+0x1800] ;  /* 0x0018000001137983 */ /* 0x001f280000300800 */
[----:B------:R0:W-:Y:S02]  /*18d10*/  STL [R1+0x1604], R15 ;  /* 0x0016040f01007387 */ /* 0x0001e40000100800 */
        /* <DEDUP_REMOVED lines=8> */
[----:B--2---:R-:W-:-:S05]  /*18da0*/  LEA R9, P1, R18, R21, 0x1 ;  /* 0x0000001512097211 */ /* 0x004fca00078208ff */
[----:B------:R0:W-:Y:S01]  /*18db0*/  STL [R1+0x1650], R9 ;  /* 0x0016500901007387 */ /* 0x0001e20000100800 */
[----:B------:R-:W-:-:S03]  /*18dc0*/  LEA.HI.X.SX32 R6, R6, R7, 0x1, P3 ;  /* 0x0000000706067211 */ /* 0x000fc600018f0eff */
[----:B0-----:R-:W2:Y:S04]  /*18dd0*/  LDL.LU R9, [R1+0x17f4] ;  /* 0x0017f40001097983 */ /* 0x001ea80000300800 */
[----:B------:R0:W-:Y:S02]  /*18de0*/  STL [R1+0x161c], R8 ;  /* 0x00161c0801007387 */ /* 0x0001e40000100800 */
[----:B0-----:R-:W-:-:S05]  /*18df0*/  LEA R8, P4, R16, R21, 0x1 ;  /* 0x0000001510087211 */ /* 0x001fca00078808ff */
[----:B------:R0:W-:Y:S01]  /*18e00*/  STL [R1+0x1658], R8 ;  /* 0x0016580801007387 */ /* 0x0001e20000100800 */
[----:B------:R-:W-:-:S03]  /*18e10*/  LEA.HI.X.SX32 R4, R4, R7, 0x1, P0 ;  /* 0x0000000704047211 */ /* 0x000fc600000f0eff */
[----:B0-----:R-:W2:Y:S04]  /*18e20*/  LDL.LU R8, [R1+0x17f0] ;  /* 0x0017f00001087983 */ /* 0x001ea80000300800 */
[----:B------:R3:W-:Y:S02]  /*18e30*/  STL [R1+0x1624], R6 ;  /* 0x0016240601007387 */ /* 0x0007e40000100800 */
[----:B---3--:R-:W-:-:S05]  /*18e40*/  LEA R6, P3, R17, R21, 0x1 ;  /* 0x0000001511067211 */ /* 0x008fca00078608ff */
[----:B------:R0:W-:Y:S01]  /*18e50*/  STL [R1+0x1660], R6 ;  /* 0x0016600601007387 */ /* 0x0001e20000100800 */
[----:B------:R-:W-:-:S03]  /*18e60*/  LEA.HI.X.SX32 R10, R10, R7, 0x1, P2 ;  /* 0x000000070a0a7211 */ /* 0x000fc600010f0eff */
[----:B0-----:R-:W3:Y:S04]  /*18e70*/  LDL.LU R6, [R1+0x17ec] ;  /* 0x0017ec0001067983 */ /* 0x001ee80000300800 */
[----:B------:R0:W-:Y:S02]  /*18e80*/  STL [R1+0x162c], R4 ;  /* 0x00162c0401007387 */ /* 0x0001e40000100800 */
[----:B0-----:R-:W-:-:S05]  /*18e90*/  LEA R4, P0, R14, R21, 0x1 ;  /* 0x000000150e047211 */ /* 0x001fca00078008ff */
[----:B------:R0:W-:Y:S01]  /*18ea0*/  STL [R1+0x1668], R4 ;  /* 0x0016680401007387 */ /* 0x0001e20000100800 */
[----:B------:R-:W-:-:S03]  /*18eb0*/  LEA.HI.X.SX32 R22, R22, R7, 0x1, P6 ;  /* 0x0000000716167211 */ /* 0x000fc600030f0eff */
[----:B0-----:R-:W2:Y:S04]  /*18ec0*/  LDL.LU R4, [R1+0x17e8] ;  /* 0x0017e80001047983 */ /* 0x001ea80000300800 */
[----:B------:R4:W-:Y:S02]  /*18ed0*/  STL [R1+0x1634], R10 ;  /* 0x0016340a01007387 */ /* 0x0009e40000100800 */
[----:B----4-:R-:W-:-:S05]  /*18ee0*/  LEA R10, P2, R13, R21, 0x1 ;  /* 0x000000150d0a7211 */ /* 0x010fca00078408ff */
[----:B------:R0:W-:Y:S01]  /*18ef0*/  STL [R1+0x1670], R10 ;  /* 0x0016700a01007387 */ /* 0x0001e20000100800 */
[----:B------:R-:W-:-:S03]  /*18f00*/  LEA.HI.X.SX32 R20, R20, R7, 0x1, P5 ;  /* 0x0000000714147211 */ /* 0x000fc600028f0eff */
[----:B0-----:R-:W4:Y:S04]  /*18f10*/  LDL.LU R10, [R1+0x17e4] ;  /* 0x0017e400010a7983 */ /* 0x001f280000300800 */
[----:B------:R0:W-:Y:S02]  /*18f20*/  STL [R1+0x163c], R22 ;  /* 0x00163c1601007387 */ /* 0x0001e40000100800 */
[----:B0-----:R-:W-:-:S05]  /*18f30*/  LEA R22, P6, R0, R21, 0x1 ;  /* 0x0000001500167211 */ /* 0x001fca00078c08ff */
        /* <DEDUP_REMOVED lines=30> */
[----:B------:R0:W-:Y:S04]  /*19120*/  STL [R1+0x16a8], R13 ;  /* 0x0016a80d01007387 */ /* 0x0001e80000100800 */
[----:B0-----:R-:W2:Y:S04]  /*19130*/  LDL.LU R13, [R1+0x17c8] ;  /* 0x0017c800010d7983 */ /* 0x001ea80000300800 */
[----:B------:R0:W-:Y:S02]  /*19140*/  STL [R1+0x1674], R0 ;  /* 0x0016740001007387 */ /* 0x0001e40000100800 */
[----:B0-----:R-:W-:-:S05]  /*19150*/  LEA R0, P6, R26, R21, 0x1 ;  /* 0x000000151a007211 */ /* 0x001fca00078c08ff */
[----:B------:R0:W-:Y:S04]  /*19160*/  STL [R1+0x16b0], R0 ;  /* 0x0016b00001007387 */ /* 0x0001e80000100800 */
[----:B0-----:R-:W2:Y:S01]  /*19170*/  LDL.LU R0, [R1+0x17c4] ;  /* 0x0017c40001007983 */ /* 0x001ea20000300800 */
[----:B------:R-:W-:-:S05]  /*19180*/  LEA.HI.X.SX32 R28, R28, R7, 0x1, P5 ;  /* 0x000000071c1c7211 */ /* 0x000fca00028f0eff */
[----:B------:R2:W-:Y:S02]  /*19190*/  STL [R1+0x167c], R28 ;  /* 0x00167c1c01007387 */ /* 0x0005e40000100800 */
[----:B--2---:R-:W-:-:S05]  /*191a0*/  LEA R28, P5, R0, R21, 0x1 ;  /* 0x00000015001c7211 */ /* 0x004fca00078a08ff */
        /* <DEDUP_REMOVED lines=28> */
[----:B------:R2:W-:Y:S01]  /*19370*/  STL [R1+0x16ac], R26 ;  /* 0x0016ac1a01007387 */ /* 0x0005e20000100800 */
[----:B------:R-:W-:Y:S01]  /*19380*/  LEA.HI.X.SX32 R24, R24, R7, 0x1, P4 ;  /* 0x0000000718187211 */ /* 0x000fe200020f0eff */
[----:B------:R-:W-:Y:S02]  /*19390*/  IMAD R23, R23, c[0x0][0x190], RZ ;  /* 0x0000640017177a24 */ /* 0x000fe400078e02ff */
[----:B------:R-:W-:Y:S02]  /*193a0*/  IMAD R29, R29, c[0x0][0x190], RZ ;  /* 0x000064001d1d7a24 */ /* 0x000fe400078e02ff */
[----:B------:R-:W-:Y:S02]  /*193b0*/  IMAD R27, R27, c[0x0][0x190], RZ ;  /* 0x000064001b1b7a24 */ /* 0x000fe400078e02ff */
[----:B------:R-:W-:Y:S01]  /*193c0*/  IMAD R25, R25, c[0x0][0x190], RZ ;  /* 0x0000640019197a24 */ /* 0x000fe200078e02ff */
[----:B--2---:R-:W-:-:S05]  /*193d0*/  LEA R26, P6, R11, R21, 0x1 ;  /* 0x000000150b1a7211 */ /* 0x004fca00078c08ff */
[----:B------:R0:W-:Y:S02]  /*193e0*/  STL [R1+0x16e8], R26 ;  /* 0x0016e81a01007387 */ /* 0x0001e40000100800 */
[----:B0-----:R-:W-:Y:S02]  /*193f0*/  LEA.HI.X.SX32 R26, R0, R7, 0x1, P5 ;  /* 0x00000007001a7211 */ /* 0x001fe400028f0eff */
[----:B------:R0:W5:Y:S04]  /*19400*/  LDL.LU R0, [R1+0x17a8] ;  /* 0x0017a80001007983 */ /* 0x0001680000300800 */
[----:B------:R1:W-:Y:S02]  /*19410*/  STL [R1+0x16b4], R26 ;  /* 0x0016b41a01007387 */ /* 0x0003e40000100800 */
[----:B-1----:R-:W-:-:S05]  /*19420*/  LEA R26, P5, R13, R21, 0x1 ;  /* 0x000000150d1a7211 */ /* 0x002fca00078a08ff */
[----:B------:R1:W-:Y:S02]  /*19430*/  STL [R1+0x16ec], R26 ;  /* 0x0016ec1a01007387 */ /* 0x0003e40000100800 */
[----:B-1----:R-:W-:Y:S02]  /*19440*/  LEA.HI.X.SX32 R26, R28, R7, 0x1, P1 ;  /* 0x000000071c1a7211 */ /* 0x002fe400008f0eff */
[----:B------:R0:W5:Y:S04]  /*19450*/  LDL.LU R28, [R1+0x17a4] ;  /* 0x0017a400011c7983 */ /* 0x0001680000300800 */
[----:B------:R1:W-:Y:S02]  /*19460*/  STL [R1+0x16bc], R26 ;  /* 0x0016bc1a01007387 */ /* 0x0003e40000100800 */
[----:B-1----:R-:W-:-:S05]  /*19470*/  LEA R26, P1, R14, R21, 0x1 ;  /* 0x000000150e1a7211 */ /* 0x002fca00078208ff */
[----:B------:R1:W-:Y:S04]  /*19480*/  STL [R1+0x1760], R26 ;  /* 0x0017601a01007387 */ /* 0x0003e80000100800 */
[----:B------:R2:W-:Y:S01]  /*19490*/  STL [R1+0x16c4], R24 ;  /* 0x0016c41801007387 */ /* 0x0005e20000100800 */
[----:B-1----:R-:W-:Y:S02]  /*194a0*/  LEA R26, P4, R17, R21, 0x1 ;  /* 0x00000015111a7211 */ /* 0x002fe400078808ff */
[----:B--2---:R-:W-:-:S03]  /*194b0*/  LEA.HI.X.SX32 R24, R2, R7, 0x1, P3 ;  /* 0x0000000702187211 */ /* 0x004fc600018f0eff */
[----:B------:R1:W-:Y:S01]  /*194c0*/  STL [R1+0x16f4], R26 ;  /* 0x0016f41a01007387 */ /* 0x0003e20000100800 */
[----:B------:R-:W-:-:S03]  /*194d0*/  LEA.HI.X.SX32 R2, R3, R7, 0x1, P0 ;  /* 0x0000000703027211 */ /* 0x000fc600000f0eff */
[----:B------:R2:W-:Y:S01]  /*194e0*/  STL [R1+0x16cc], R24 ;  /* 0x0016cc1801007387 */ /* 0x0005e20000100800 */
[----:B-1----:R-:W-:Y:S02]  /*194f0*/  LEA R26, P3, R16, R21, 0x1 ;  /* 0x00000015101a7211 */ /* 0x002fe400078608ff */
[----:B------:R-:W-:Y:S02]  /*19500*/  LEA.HI.X.SX32 R3, R5, R7, 0x1, P2 ;  /* 0x0000000705037211 */ /* 0x000fe400010f0eff */
[----:B--2---:R-:W-:Y:S01]  /*19510*/  LEA R24, P0, R18, R21, 0x1 ;  /* 0x0000001512187211 */ /* 0x004fe200078008ff */
[----:B------:R-:W-:Y:S04]  /*19520*/  STL [R1+0x16fc], R26 ;  /* 0x0016fc1a01007387 */ /* 0x000fe80000100800 */
[----:B------:R1:W-:Y:S01]  /*19530*/  STL [R1+0x16d4], R2 ;  /* 0x0016d40201007387 */ /* 0x0003e20000100800 */
[----:B------:R-:W-:-:S03]  /*19540*/  LEA.HI.X.SX32 R5, R11, R7, 0x1, P6 ;  /* 0x000000070b057211 */ /* 0x000fc600030f0eff */
[----:B------:R-:W-:Y:S01]  /*19550*/  STL [R1+0x1704], R24 ;  /* 0x0017041801007387 */ /* 0x000fe20000100800 */
[----:B-1----:R-:W-:-:S03]  /*19560*/  LEA R2, P2, R20, R21, 0x1 ;  /* 0x0000001514027211 */ /* 0x002fc600078408ff */
[----:B------:R1:W-:Y:S04]  /*19570*/  STL [R1+0x16dc], R3 ;  /* 0x0016dc0301007387 */ /* 0x0003e80000100800 */
[----:B------:R2:W-:Y:S01]  /*19580*/  STL [R1+0x170c], R2 ;  /* 0x00170c0201007387 */ /* 0x0005e20000100800 */
[----:B-1----:R-:W-:-:S03]  /*19590*/  LEA R3, P6, R22, R21, 0x1 ;  /* 0x0000001516037211 */ /* 0x002fc600078c08ff */
[----:B------:R4:W-:Y:S01]  /*195a0*/  STL [R1+0x16e4], R5 ;  /* 0x0016e40501007387 */ /* 0x0009e20000100800 */
[----:B--2---:R-:W-:-:S03]  /*195b0*/  LEA.HI.X.SX32 R2, R14, R7, 0x1, P1 ;  /* 0x000000070e027211 */ /* 0x004fc600008f0eff */
[----:B------:R-:W2:Y:S04]  /*195c0*/  LDL R26, [R1+0x179c] ;  /* 0x00179c00011a7983 */ /* 0x000ea80000100800 */
[----:B------:R1:W-:Y:S01]  /*195d0*/  STL [R1+0x1714], R3 ;  /* 0x0017140301007387 */ /* 0x0003e20000100800 */
[----:B----4-:R-:W-:-:S03]  /*195e0*/  LEA R5, P1, R10, R21, 0x1 ;  /* 0x000000150a057211 */ /* 0x010fc600078208ff */
[----:B------:R4:W-:Y:S01]  /*195f0*/  STL [R1+0x175c], R2 ;  /* 0x00175c0201007387 */ /* 0x0009e20000100800 */
[----:B-1----:R-:W-:-:S03]  /*19600*/  LEA.HI.X.SX32 R3, R17, R7, 0x1, P4 ;  /* 0x0000000711037211 */ /* 0x002fc600020f0eff */
[----:B------:R1:W-:Y:S01]  /*19610*/  STL [R1+0x171c], R5 ;  /* 0x00171c0501007387 */ /* 0x0003e20000100800 */
[----:B----4-:R-:W-:-:S03]  /*19620*/  LEA R2, P4, R4, R21, 0x1 ;  /* 0x0000001504027211 */ /* 0x010fc600078808ff */
[----:B------:R3:W-:Y:S04]  /*19630*/  STL [R1+0x16f0], R3 ;  /* 0x0016f00301007387 */ /* 0x0007e80000100800 */
[----:B------:R4:W-:Y:S01]  /*19640*/  STL [R1+0x1724], R2 ;  /* 0x0017240201007387 */ /* 0x0009e20000100800 */
[----:B-1----:R-:W-:Y:S02]  /*19650*/  LEA.HI.X.SX32 R5, R16, R7, 0x1, P3 ;  /* 0x0000000710057211 */ /* 0x002fe400018f0eff */
[----:B---3--:R-:W-:-:S03]  /*19660*/  LEA R3, P3, R6, R21, 0x1 ;  /* 0x0000001506037211 */ /* 0x008fc600078608ff */
[----:B------:R1:W-:Y:S01]  /*19670*/  STL [R1+0x16f8], R5 ;  /* 0x0016f80501007387 */ /* 0x0003e20000100800 */
[----:B----4-:R-:W-:-:S03]  /*19680*/  LEA.HI.X.SX32 R2, R18, R7, 0x1, P0 ;  /* 0x0000000712027211 */ /* 0x010fc600000f0eff */
[----:B------:R3:W-:Y:S04]  /*19690*/  STL [R1+0x172c], R3 ;  /* 0x00172c0301007387 */ /* 0x0007e80000100800 */
[----:B------:R4:W-:Y:S01]  /*196a0*/  STL [R1+0x1700], R2 ;  /* 0x0017000201007387 */ /* 0x0009e20000100800 */
[----:B-1----:R-:W-:Y:S02]  /*196b0*/  LEA R5, P0, R8, R21, 0x1 ;  /* 0x0000001508057211 */ /* 0x002fe400078008ff */
[----:B---3--:R-:W-:-:S03]  /*196c0*/  LEA.HI.X.SX32 R3, R20, R7, 0x1, P2 ;  /* 0x0000000714037211 */ /* 0x008fc600010f0eff */
        /* <DEDUP_REMOVED lines=12> */
[----:B------:R-:W-:Y:S01]  /*19790*/  STL [R1+0x1748], R5 ;  /* 0x0017480501007387 */ /* 0x000fe20000100800 */
[----:B----4-:R-:W-:-:S03]  /*197a0*/  LEA R2, P4, R19, R21, 0x1 ;  /* 0x0000001513027211 */ /* 0x010fc600078808ff */
[----:B------:R1:W-:Y:S01]  /*197b0*/  STL [R1+0x1720], R3 ;  /* 0x0017200301007387 */ /* 0x0003e20000100800 */
[----:B------:R-:W-:-:S03]  /*197c0*/  LEA.HI.X.SX32 R4, R6, R7, 0x1, P3 ;  /* 0x0000000706047211 */ /* 0x000fc600018f0eff */
[----:B------:R3:W-:Y:S01]  /*197d0*/  STL [R1+0x174c], R2 ;  /* 0x00174c0201007387 */ /* 0x0007e20000100800 */
[----:B-1----:R-:W-:-:S03]  /*197e0*/  LEA R3, P3, R23, R21, 0x1 ;  /* 0x0000001517037211 */ /* 0x002fc600078608ff */
[----:B------:R1:W-:Y:S01]  /*197f0*/  STL [R1+0x1728], R4 ;  /* 0x0017280401007387 */ /* 0x0003e20000100800 */
[----:B---3--:R-:W-:-:S03]  /*19800*/  LEA.HI.X.SX32 R2, R8, R7, 0x1, P0 ;  /* 0x0000000708027211 */ /* 0x008fc600000f0eff */
        /* <DEDUP_REMOVED lines=14> */
[-C--:B-1----:R-:W-:Y:S02]  /*198f0*/  LEA.HI.X.SX32 R4, R19, R7.reuse, 0x1, P4 ;  /* 0x0000000713047211 */ /* 0x082fe400020f0eff */
[----:B---3--:R-:W-:-:S03]  /*19900*/  LEA.HI.X.SX32 R3, R23, R7, 0x1, P3 ;  /* 0x0000000717037211 */ /* 0x008fc600018f0eff */
        /* <DEDUP_REMOVED lines=9> */
[----:B------:R0:W-:Y:S04]  /*199a0*/  STL [R1+0xd6c], R2 ;  /* 0x000d6c0201007387 */ /* 0x0001e80000100800 */
        /* <DEDUP_REMOVED lines=455> */
[----:B--2---:R-:W-:Y:S01]  /*1b620*/  ISETP.GE.AND P1, PT, R26, RZ, PT ;  /* 0x000000ff1a00720c */ /* 0x004fe20003f26270 */
[----:B-1----:R-:W-:Y:S01]  /*1b630*/  IMAD.MOV.U32 R4, RZ, RZ, c[0x0][0x188] ;  /* 0x00006200ff047624 */ /* 0x002fe200078e00ff */
[----:B------:R-:W-:Y:S01]  /*1b640*/  ISETP.NE.AND P0, PT, RZ, c[0x0][0x178], PT ;  /* 0x00005e00ff007a0c */ /* 0x000fe20003f05270 */
[----:B------:R-:W-:Y:S01]  /*1b650*/  CS2R R24, SRZ ;  /* 0x0000000000187805 */ /* 0x000fe2000001ff00 */
[----:B------:R-:W-:Y:S01]  /*1b660*/  CS2R R26, SRZ ;  /* 0x00000000001a7805 */ /* 0x000fe2000001ff00 */
[----:B------:R-:W-:-:S02]  /*1b670*/  ULDC UR4, c[0x0][0x18c] ;  /* 0x0000630000047ab9 */ /* 0x000fc40000000800 */
[----:B-----5:R1:W-:Y:S01]  /*1b680*/  STL [R1+0x17b4], R28 ;  /* 0x0017b41c01007387 */ /* 0x0203e20000100800 */
[C---:B------:R-:W-:Y:S01]  /*1b690*/  IMAD R22, R4.reuse, 0x37, RZ ;  /* 0x0000003704167824 */ /* 0x040fe200078e02ff */
[----:B------:R-:W-:Y:S01]  /*1b6a0*/  USHF.L.U32 UR4, UR4, 0x6, URZ ;  /* 0x0000000604047899 */ /* 0x000fe2000800063f */
[C---:B------:R-:W-:Y:S01]  /*1b6b0*/  IMAD R19, R4.reuse, 0x33, RZ ;  /* 0x0000003304137824 */ /* 0x040fe200078e02ff */
[----:B------:R2:W-:Y:S01]  /*1b6c0*/  STL [R1+0x17b0], R27 ;  /* 0x0017b01b01007387 */ /* 0x0005e20000100800 */
[----:B------:R-:W-:-:S02]  /*1b6d0*/  IMAD R16, R4, 0x2f, RZ ;  /* 0x0000002f04107824 */ /* 0x000fc400078e02ff */
[C---:B------:R-:W-:Y:S01]  /*1b6e0*/  IMAD R29, R4.reuse, 0x5e, RZ ;  /* 0x0000005e041d7824 */ /* 0x040fe200078e02ff */
[----:B------:R3:W-:Y:S01]  /*1b6f0*/  STL [R1+0x17ac], R26 ;  /* 0x0017ac1a01007387 */ /* 0x0007e20000100800 */
[C---:B------:R-:W-:Y:S02]  /*1b700*/  IMAD.SHL.U32 R5, R4.reuse, 0x40, RZ ;  /* 0x0000004004057824 */ /* 0x040fe400078e00ff */
[C---:B-1----:R-:W-:Y:S01]  /*1b710*/  IMAD R28, R4.reuse, 0x76, RZ ;  /* 0x00000076041c7824 */ /* 0x042fe200078e02ff */
[----:B------:R1:W-:Y:S01]  /*1b720*/  STL [R1+0x17a8], R25 ;  /* 0x0017a81901007387 */ /* 0x0003e20000100800 */
[C---:B------:R-:W-:Y:S02]  /*1b730*/  IMAD R23, R4.reuse, 0x5a, RZ ;  /* 0x0000005a04177824 */ /* 0x040fe400078e02ff */
[C---:B--2---:R-:W-:Y:S01]  /*1b740*/  IMAD R27, R4.reuse, 0x6a, RZ ;  /* 0x0000006a041b7824 */ /* 0x044fe200078e02ff */
[----:B------:R2:W-:Y:S01]  /*1b750*/  STL [R1+0x17a4], R24 ;  /* 0x0017a41801007387 */ /* 0x0005e20000100800 */
[----:B------:R-:W-:-:S02]  /*1b760*/  IMAD R13, R4, 0x2b, RZ ;  /* 0x0000002b040d7824 */ /* 0x000fc400078e02ff */
[C---:B---3--:R-:W-:Y:S02]  /*1b770*/  IMAD R26, R4.reuse, 0x3f, RZ ;  /* 0x0000003f041a7824 */ /* 0x048fe400078e02ff */
[C---:B------:R-:W-:Y:S02]  /*1b780*/  IMAD R21, R4.reuse, 0x56, RZ ;  /* 0x0000005604157824 */ /* 0x040fe400078e02ff */
[C---:B-1----:R-:W-:Y:S02]  /*1b790*/  IMAD R25, R4.reuse, 0x62, RZ ;  /* 0x0000006204197824 */ /* 0x042fe400078e02ff */
[C---:B------:R-:W-:Y:S01]  /*1b7a0*/  IMAD R20, R4.reuse, 0x52, RZ ;  /* 0x0000005204147824 */ /* 0x040fe200078e02ff */
[----:B--2---:R-:W2:Y:S01]  /*1b7b0*/  LDL.LU R24, [R1+0x594] ;  /* 0x0005940001187983 */ /* 0x004ea20000300800 */
[C---:B------:R-:W-:Y:S02]  /*1b7c0*/  IMAD R10, R4.reuse, 0x27, RZ ;  /* 0x00000027040a7824 */ /* 0x040fe400078e02ff */
[C---:B------:R-:W-:Y:S01]  /*1b7d0*/  IMAD R18, R4.reuse, 0x4e, RZ ;  /* 0x0000004e04127824 */ /* 0x040fe200078e02ff */
[----:B0-----:R-:W3:Y:S01]  /*1b7e0*/  LDL.LU R2, [R1+0x590] ;  /* 0x0005900001027983 */ /* 0x001ee20000300800 */
[----:B------:R-:W-:-:S02]  /*1b7f0*/  IMAD R17, R4, 0x4a, RZ ;  /* 0x0000004a04117824 */ /* 0x000fc400078e02ff */
[C---:B------:R-:W-:Y:S02]  /*1b800*/  IMAD R7, R4.reuse, 0x23, RZ ;  /* 0x0000002304077824 */ /* 0x040fe400078e02ff */
[C---:B------:R-:W-:Y:S02]  /*1b810*/  IMAD R15, R4.reuse, 0x46, RZ ;  /* 0x00000046040f7824 */ /* 0x040fe400078e02ff */
[C---:B------:R-:W-:Y:S02]  /*1b820*/  IMAD R14, R4.reuse, 0x42, RZ ;  /* 0x00000042040e7824 */ /* 0x040fe400078e02ff */
[C---:B------:R-:W-:Y:S02]  /*1b830*/  IMAD R12, R4.reuse, 0x7c, RZ ;  /* 0x0000007c040c7824 */ /* 0x040fe400078e02ff */
[C---:B------:R-:W-:Y:S02]  /*1b840*/  IMAD R11, R4.reuse, 0x74, RZ ;  /* 0x00000074040b7824 */ /* 0x040fe400078e02ff */
[----:B------:R-:W-:-:S02]  /*1b850*/  IMAD R9, R4, 0x6c, RZ ;  /* 0x0000006c04097824 */ /* 0x000fc400078e02ff */
[C---:B------:R-:W-:Y:S02]  /*1b860*/  IMAD R6, R4.reuse, 0x64, RZ ;  /* 0x0000006404067824 */ /* 0x040fe400078e02ff */
[----:B------:R-:W-:Y:S02]  /*1b870*/  IMAD R8, R4, 0x5c, RZ ;  /* 0x0000005c04087824 */ /* 0x000fe400078e02ff */
[----:B---3--:R-:W-:Y:S01]  /*1b880*/  @!P1 IMAD.MOV R2, RZ, RZ, -R2 ;  /* 0x000000ffff029224 */ /* 0x008fe200078e0a02 */
[----:B------:R-:W-:-:S05]  /*1b890*/  @!P0 LOP3.LUT R2, RZ, c[0x0][0x178], RZ, 0x33, !PT ;  /* 0x00005e00ff028a12 */ /* 0x000fca00078e33ff */
[----:B------:R-:W-:Y:S01]  /*1b8a0*/  IMAD R3, R2, c[0x0][0x184], RZ ;  /* 0x0000610002037a24 */ /* 0x000fe200078e02ff */
[----:B------:R-:W-:Y:S02]  /*1b8b0*/  SHF.R.S32.HI R2, RZ, 0x1f, R5 ;  /* 0x0000001fff027819 */ /* 0x000fe40000011405 */
[----:B--2---:R-:W-:Y:S02]  /*1b8c0*/  SHF.R.S32.HI R24, RZ, 0x6, R24 ;  /* 0x00000006ff187819 */ /* 0x004fe40000011418 */
[----:B------:R-:W-:Y:S01]  /*1b8d0*/  SHF.L.U64.HI R2, R5, 0x1, R2 ;  /* 0x0000000105027819 */ /* 0x000fe20000010202 */
[----:B------:R-:W-:Y:S02]  /*1b8e0*/  IMAD R5, R4, 0x7a, RZ ;  /* 0x0000007a04057824 */ /* 0x000fe400078e02ff */
[----:B------:R-:W-:Y:S01]  /*1b8f0*/  IMAD.MOV.U32 R4, RZ, RZ, c[0x0][0x188] ;  /* 0x00006200ff047624 */ /* 0x000fe200078e00ff */
[----:B------:R0:W-:Y:S03]  /*1b900*/  STL [R1+0x1770], R24 ;  /* 0x0017701801007387 */ /* 0x0001e60000100800 */
[----:B------:R-:W-:Y:S01]  /*1b910*/  IMAD R4, R4, 0x7e, RZ ;  /* 0x0000007e04047824 */ /* 0x000fe200078e02ff */
[----:B0-----:R-:W-:-:S04]  /*1b920*/  LEA R24, P0, R3, c[0x0][0x160], 0x1 ;  /* 0x0000580003187a11 */ /* 0x001fc800078008ff */
[-C--:B------:R-:W-:Y:S01]  /*1b930*/  IADD3 R4, P1, R4, R24.reuse, RZ ;  /* 0x0000001804047210 */ /* 0x080fe20007f3e0ff */
[----:B------:R-:W-:Y:S01]  /*1b940*/  STL [R1+0xd60], R24 ;  /* 0x000d601801007387 */ /* 0x000fe20000100800 */
[----:B------:R-:W-:-:S03]  /*1b950*/  IADD3 R5, P2, R5, R24, RZ ;  /* 0x0000001805057210 */ /* 0x000fc60007f5e0ff */
[----:B------:R0:W-:Y:S04]  /*1b960*/  STL [R1+0xd74], R4 ;  /* 0x000d740401007387 */ /* 0x0001e80000100800 */
[----:B------:R1:W-:Y:S01]  /*1b970*/  STL [R1+0xd84], R5 ;  /* 0x000d840501007387 */ /* 0x0003e20000100800 */
[----:B0-----:R-:W-:Y:S01]  /*1b980*/  IMAD.MOV.U32 R4, RZ, RZ, c[0x0][0x188] ;  /* 0x00006200ff047624 */ /* 0x001fe200078e00ff */
[----:B------:R-:W-:-:S03]  /*1b990*/  IADD3 R28, P3, R28, R24, RZ ;  /* 0x000000181c1c7210 */ /* 0x000fc60007f7e0ff */
[C---:B-1----:R-:W-:Y:S02]  /*1b9a0*/  IMAD R5, R4.reuse, 0x6e, RZ ;  /* 0x0000006e04057824 */ /* 0x042fe400078e02ff */
[----:B------:R-:W-:Y:S01]  /*1b9b0*/  IMAD R4, R4, 0x72, RZ ;  /* 0x0000007204047824 */ /* 0x000fe200078e02ff */
[----:B------:R-:W-:Y:S01]  /*1b9c0*/  LEA.HI.X.SX32 R3, R3, c[0x0][0x164], 0x1, P0 ;  /* 0x0000590003037a11 */ /* 0x000fe200000f0eff */
[----:B------:R0:W-:Y:S03]  /*1b9d0*/  STL [R1+0xd94], R28 ;  /* 0x000d941c01007387 */ /* 0x0001e60000100800 */
[-C--:B------:R-:W-:Y:S02]  /*1b9e0*/  IADD3 R4, P5, R4, R24.reuse, RZ ;  /* 0x0000001804047210 */ /* 0x080fe40007fbe0ff */
[-C--:B------:R-:W-:Y:S01]  /*1b9f0*/  IADD3 R5, P4, R5, R24.reuse, RZ ;  /* 0x0000001805057210 */ /* 0x080fe20007f9e0ff */
[----:B0-----:R0:W5:Y:S04]  /*1ba00*/  LDL.LU R28, [R1+0x17b4] ;  /* 0x0017b400011c7983 */ /* 0x0011680000300800 */
[----:B------:R-:W-:Y:S04]  /*1ba10*/  STL [R1+0xd5c], R3 ;  /* 0x000d5c0301007387 */ /* 0x000fe80000100800 */
[----:B------:R1:W-:Y:S01]  /*1ba20*/  STL [R1+0xda4], R4 ;  /* 0x000da40401007387 */ /* 0x0003e20000100800 */
[----:B------:R-:W-:-:S03]  /*1ba30*/  IADD3 R27, P0, R27, R24, RZ ;  /* 0x000000181b1b7210 */ /* 0x000fc60007f1e0ff */
[----:B------:R2:W-:Y:S01]  /*1ba40*/  STL [R1+0xdb4], R5 ;  /* 0x000db40501007387 */ /* 0x0005e20000100800 */
[----:B-1----:R-:W-:-:S04]  /*1ba50*/  IMAD.MOV.U32 R4, RZ, RZ, c[0x0][0x188] ;  /* 0x00006200ff047624 */ /* 0x002fc800078e00ff */
[C---:B--2---:R-:W-:Y:S02]  /*1ba60*/  IMAD R5, R4.reuse, 0x3d, RZ ;  /* 0x0000003d04057824 */ /* 0x044fe400078e02ff */
[----:B------:R-:W-:Y:S01]  /*1ba70*/  IMAD R4, R4, 0x66, RZ ;  /* 0x0000006604047824 */ /* 0x000fe200078e02ff */
[-C--:B------:R-:W-:Y:S01]  /*1ba80*/  LEA.HI.X.SX32 R26, R26, R3.reuse, 0x1, P1 ;  /* 0x000000031a1a7211 */ /* 0x080fe200008f0eff */
[----:B------:R1:W-:Y:S03]  /*1ba90*/  STL [R1+0xdc4], R27 ;  /* 0x000dc41b01007387 */ /* 0x0003e60000100800 */
[----:B------:R-:W-:Y:S02]  /*1baa0*/  IADD3 R4, P1, R4, R24, RZ ;  /* 0x0000001804047210 */ /* 0x000fe40007f3e0ff */
[----:B------:R-:W-:Y:S01]  /*1bab0*/  LEA.HI.X.SX32 R5, R5, R3, 0x1, P2 ;  /* 0x0000000305057211 */ /* 0x000fe200010f0eff */
[----:B-1----:R0:W5:Y:S04]  /*1bac0*/  LDL.LU R27, [R1+0x17b0] ;  /* 0x0017b000011b7983 */ /* 0x0021680000300800 */
[----:B------:R1:W-:Y:S04]  /*1bad0*/  STL [R1+0xd70], R26 ;  /* 0x000d701a01007387 */ /* 0x0003e80000100800 */
[----:B-1----:R0:W5:Y:S04]  /*1bae0*/  LDL.LU R26, [R1+0x17ac] ;  /* 0x0017ac00011a7983 */ /* 0x0021680000300800 */
[----:B------:R1:W-:Y:S04]  /*1baf0*/  STL [R1+0xdd4], R4 ;  /* 0x000dd40401007387 */ /* 0x0003e80000100800 */
[----:B------:R2:W-:Y:S01]  /*1bb00*/  STL [R1+0xd80], R5 ;  /* 0x000d800501007387 */ /* 0x0005e20000100800 */
[----:B-1----:R-:W-:-:S04]  /*1bb10*/  IMAD.MOV.U32 R4, RZ, RZ, c[0x0][0x188] ;  /* 0x00006200ff047624 */ /* 0x002fc800078e00ff */
[C---:B--2---:R-:W-:Y:S02]  /*1bb20*/  IMAD R5, R4.reuse, 0x39, RZ ;  /* 0x0000003904057824 */ /* 0x044fe400078e02ff */
[----:B------:R-:W-:Y:S01]  /*1bb30*/  IMAD R4, R4, 0x3b, RZ ;  /* 0x0000003b04047824 */ /* 0x000fe200078e02ff */
[----:B------:R-:W-:-:S04]  /*1bb40*/  IADD3 R25, P2, R25, R24, RZ ;  /* 0x0000001819197210 */ /* 0x000fc80007f5e0ff */
[-C--:B------:R-:W-:Y:S01]  /*1bb50*/  LEA.HI.X.SX32 R4, R4, R3.reuse, 0x1, P3 ;  /* 0x0000000304047211 */ /* 0x080fe200018f0eff */
[----:B------:R1:W-:Y:S01]  /*1bb60*/  STL [R1+0xde4], R25 ;  /* 0x000de41901007387 */ /* 0x0003e20000100800 */
[----:B------:R-:W-:Y:S02]  /*1bb70*/  IADD3 R29, P3, R29, R24, RZ ;  /* 0x000000181d1d7210 */ /* 0x000fe40007f7e0ff */
[----:B------:R-:W-:Y:S01]  /*1bb80*/  LEA.HI.X.SX32 R5, R5, R3, 0x1, P5 ;  /* 0x0000000305057211 */ /* 0x000fe200028f0eff */
[----:B-1----:R0:W5:Y:S04]  /*1bb90*/  LDL.LU R25, [R1+0x17a8] ;  /* 0x0017a80001197983 */ /* 0x0021680000300800 */
[----:B------:R1:W-:Y:S04]  /*1bba0*/  STL [R1+0xd90], R4 ;  /* 0x000d900401007387 */ /* 0x0003e80000100800 */
[----:B------:R-:W-:Y:S01]  /*1bbb0*/  STL [R1+0xdf4], R29 ;  /* 0x000df41d01007387 */ /* 0x000fe20000100800 */
[----:B-1----:R-:W-:-:S03]  /*1bbc0*/  IMAD.MOV.U32 R4, RZ, RZ, c[0x0][0x188] ;  /* 0x00006200ff047624 */ /* 0x002fc600078e00ff */
[----:B------:R1:W-:Y:S01]  /*1bbd0*/  STL [R1+0xda0], R5 ;  /* 0x000da00501007387 */ /* 0x0003e20000100800 */
[-C--:B------:R-:W-:Y:S02]  /*1bbe0*/  IADD3 R23, P5, R23, R24.reuse, RZ ;  /* 0x0000001817177210 */ /* 0x080fe40007fbe0ff */
[-C--:B------:R-:W-:Y:S02]  /*1bbf0*/  LEA.HI.X.SX32 R22, R22, R3.reuse, 0x1, P4 ;  /* 0x0000000316167211 */ /* 0x080fe400020f0eff */
[-C--:B------:R-:W-:Y:S01]  /*1bc00*/  IADD3 R21, P4, R21, R24.reuse, RZ ;  /* 0x0000001815157210 */ /* 0x080fe20007f9e0ff */
[----:B-1----:R-:W-:Y:S01]  /*1bc10*/  IMAD R5, R4, 0x35, RZ ;  /* 0x0000003504057824 */ /* 0x002fe200078e02ff */
[----:B------:R-:W-:Y:S04]  /*1bc20*/  STL [R1+0xe04], R23 ;  /* 0x000e041701007387 */ /* 0x000fe80000100800 */
[----:B------:R-:W-:Y:S01]  /*1bc30*/  LEA.HI.X.SX32 R5, R5, R3, 0x1, P0 ;  /* 0x0000000305057211 */ /* 0x000fe200000f0eff */
[----:B------:R-:W-:Y:S04]  /*1bc40*/  STL [R1+0xdb0], R22 ;  /* 0x000db01601007387 */ /* 0x000fe80000100800 */
[----:B------:R-:W-:Y:S01]  /*1bc50*/  STL [R1+0xe14], R21 ;  /* 0x000e141501007387 */ /* 0x000fe20000100800 */
[----:B------:R-:W-:-:S03]  /*1bc60*/  IADD3 R20, P0, R20, R24, RZ ;  /* 0x0000001814147210 */ /* 0x000fc60007f1e0ff */
[----:B------:R1:W-:Y:S01]  /*1bc70*/  STL [R1+0xdc0], R5 ;  /* 0x000dc00501007387 */ /* 0x0003e20000100800 */
        /* <DEDUP_REMOVED lines=31> */
[-C--:B------:R-:W-:Y:S02]  /*1be70*/  LEA.HI.X.SX32 R5, R5, R3.reuse, 0x1, P2 ;  /* 0x0000000305057211 */ /* 0x080fe400010f0eff */
[----:B------:R-:W-:Y:S01]  /*1be80*/  IADD3 R6, P2, R6, R24, RZ ;  /* 0x0000001806067210 */ /* 0x000fe20007f5e0ff */
[----:B------:R-:W-:Y:S01]  /*1be90*/  STL [R1+0xe30], R10 ;  /* 0x000e300a01007387 */ /* 0x000fe20000100800 */
[----:B------:R-:W-:-:S03]  /*1bea0*/  LEA.HI.X.SX32 R7, R7, R3, 0x1, P3 ;  /* 0x0000000307077211 */ /* 0x000fc600018f0eff */
[----:B------:R-:W-:Y:S04]  /*1beb0*/  STL [R1+0xdbc], R9 ;  /* 0x000dbc0901007387 */ /* 0x000fe80000100800 */
[----:B------:R1:W-:Y:S04]  /*1bec0*/  STL [R1+0xe40], R5 ;  /* 0x000e400501007387 */ /* 0x0003e80000100800 */
[----:B------:R2:W-:Y:S01]  /*1bed0*/  STL [R1+0xddc], R6 ;  /* 0x000ddc0601007387 */ /* 0x0005e20000100800 */
[C---:B-1----:R-:W-:Y:S02]  /*1bee0*/  IMAD R5, R4.reuse, 0x21, RZ ;  /* 0x0000002104057824 */ /* 0x042fe400078e02ff */
[----:B--2---:R-:W-:Y:S01]  /*1bef0*/  IMAD R6, R4, 0x3e, RZ ;  /* 0x0000003e04067824 */ /* 0x004fe200078e02ff */
[----:B------:R1:W-:Y:S02]  /*1bf00*/  STL [R1+0xe50], R7 ;  /* 0x000e500701007387 */ /* 0x0003e40000100800 */
[----:B------:R-:W-:-:S02]  /*1bf10*/  LEA.HI.X.SX32 R5, R5, R3, 0x1, P5 ;  /* 0x0000000305057211 */ /* 0x000fc400028f0eff */
[-C--:B------:R-:W-:Y:S02]  /*1bf20*/  IADD3 R8, P5, R8, R24.reuse, RZ ;  /* 0x0000001808087210 */ /* 0x080fe40007fbe0ff */
[----:B-1----:R-:W-:-:S05]  /*1bf30*/  IADD3 R7, P3, R6, R24, RZ ;  /* 0x0000001806077210 */ /* 0x002fca0007f7e0ff */
[----:B------:R1:W-:Y:S04]  /*1bf40*/  STL [R1+0xe74], R7 ;  /* 0x000e740701007387 */ /* 0x0003e80000100800 */
[----:B------:R-:W-:Y:S04]  /*1bf50*/  STL [R1+0xe60], R5 ;  /* 0x000e600501007387 */ /* 0x000fe80000100800 */
[----:B------:R2:W-:Y:S01]  /*1bf60*/  STL [R1+0xdfc], R8 ;  /* 0x000dfc0801007387 */ /* 0x0005e20000100800 */
[----:B-1----:R-:W-:Y:S01]  /*1bf70*/  IMAD R7, R4, 0x3a, RZ ;  /* 0x0000003a04077824 */ /* 0x002fe200078e02ff */
[----:B--2---:R-:W-:Y:S01]  /*1bf80*/  LEA.HI.X.SX32 R8, R6, R3, 0x1, P4 ;  /* 0x0000000306087211 */ /* 0x004fe200020f0eff */
[----:B------:R-:W-:-:S02]  /*1bf90*/  IMAD R6, R4, 0x1f, RZ ;  /* 0x0000001f04067824 */ /* 0x000fc400078e02ff */
[----:B------:R-:W-:Y:S02]  /*1bfa0*/  IMAD R5, R4, 0x54, RZ ;  /* 0x0000005404057824 */ /* 0x000fe400078e02ff */
[----:B------:R1:W-:Y:S01]  /*1bfb0*/  STL [R1+0xd78], R8 ;  /* 0x000d780801007387 */ /* 0x0003e20000100800 */
[-C--:B------:R-:W-:Y:S02]  /*1bfc0*/  LEA.HI.X.SX32 R6, R6, R3.reuse, 0x1, P3 ;  /* 0x0000000306067211 */ /* 0x080fe400018f0eff */
[-C--:B------:R-:W-:Y:S02]  /*1bfd0*/  IADD3 R5, P3, R5, R24.reuse, RZ ;  /* 0x0000001805057210 */ /* 0x080fe40007f7e0ff */
[C---:B-1----:R-:W-:Y:S02]  /*1bfe0*/  IADD3 R8, P4, R7.reuse, R24, RZ ;  /* 0x0000001807087210 */ /* 0x042fe40007f9e0ff */
[----:B------:R-:W-:-:S03]  /*1bff0*/  LEA.HI.X.SX32 R7, R7, R3, 0x1, P0 ;  /* 0x0000000307077211 */ /* 0x000fc600000f0eff */
[----:B------:R1:W-:Y:S04]  /*1c000*/  STL [R1+0xe84], R8 ;  /* 0x000e840801007387 */ /* 0x0003e80000100800 */
[----:B------:R2:W-:Y:S01]  /*1c010*/  STL [R1+0xe70], R6 ;  /* 0x000e700601007387 */ /* 0x0005e20000100800 */
[----:B-1----:R-:W-:-:S03]  /*1c020*/  IMAD R8, R4, 0x36, RZ ;  /* 0x0000003604087824 */ /* 0x002fc600078e02ff */
[----:B------:R1:W-:Y:S01]  /*1c030*/  STL [R1+0xe1c], R5 ;  /* 0x000e1c0501007387 */ /* 0x0003e20000100800 */
[----:B--2---:R-:W-:-:S03]  /*1c040*/  IMAD R6, R4, 0x1d, RZ ;  /* 0x0000001d04067824 */ /* 0x004fc600078e02ff */
[----:B------:R2:W-:Y:S01]  /*1c050*/  STL [R1+0xd98], R7 ;  /* 0x000d980701007387 */ /* 0x0005e20000100800 */
[----:B-1----:R-:W-:Y:S01]  /*1c060*/  IMAD R5, R4, 0x4c, RZ ;  /* 0x0000004c04057824 */ /* 0x002fe200078e02ff */
[----:B--2---:R-:W-:Y:S02]  /*1c070*/  IADD3 R7, P0, R8, R24, RZ ;  /* 0x0000001808077210 */ /* 0x004fe40007f1e0ff */
[-C--:B------:R-:W-:Y:S01]  /*1c080*/  LEA.HI.X.SX32 R6, R6, R3.reuse, 0x1, P4 ;  /* 0x0000000306067211 */ /* 0x080fe200020f0eff */
[----:B------:R-:W-:Y:S02]  /*1c090*/  IMAD R9, R4, 0x32, RZ ;  /* 0x0000003204097824 */ /* 0x000fe400078e02ff */
[----:B------:R1:W-:Y:S01]  /*1c0a0*/  STL [R1+0xe94], R7 ;  /* 0x000e940701007387 */ /* 0x0003e20000100800 */
[----:B------:R-:W-:-:S03]  /*1c0b0*/  LEA.HI.X.SX32 R8, R8, R3, 0x1, P1 ;  /* 0x0000000308087211 */ /* 0x000fc600008f0eff */
[----:B------:R2:W-:Y:S01]  /*1c0c0*/  STL [R1+0xe80], R6 ;  /* 0x000e800601007387 */ /* 0x0005e20000100800 */
[-C--:B-1----:R-:W-:Y:S01]  /*1c0d0*/  IADD3 R7, P4, R5, R24.reuse, RZ ;  /* 0x0000001805077210 */ /* 0x082fe20007f9e0ff */
[C---:B------:R-:W-:Y:S02]  /*1c0e0*/  IMAD R5, R4.reuse, 0x44, RZ ;  /* 0x0000004404057824 */ /* 0x040fe400078e02ff */
[----:B--2---:R-:W-:Y:S02]  /*1c0f0*/  IMAD R6, R4, 0x1b, RZ ;  /* 0x0000001b04067824 */ /* 0x004fe400078e02ff */
[----:B------:R1:W-:Y:S04]  /*1c100*/  STL [R1+0xe3c], R7 ;  /* 0x000e3c0701007387 */ /* 0x0003e80000100800 */
[----:B------:R2:W-:Y:S01]  /*1c110*/  STL [R1+0xdb8], R8 ;  /* 0x000db80801007387 */ /* 0x0005e20000100800 */
[----:B-1----:R-:W-:-:S02]  /*1c120*/  IADD3 R7, P1, R9, R24, RZ ;  /* 0x0000001809077210 */ /* 0x002fc40007f3e0ff */
[----:B--2---:R-:W-:-:S03]  /*1c130*/  LEA.HI.X.SX32 R8, R6, R3, 0x1, P0 ;  /* 0x0000000306087211 */ /* 0x004fc600000f0eff */
[----:B------:R1:W-:Y:S01]  /*1c140*/  STL [R1+0xea4], R7 ;  /* 0x000ea40701007387 */ /* 0x0003e20000100800 */
[----:B------:R-:W-:-:S03]  /*1c150*/  IMAD R10, R4, 0x2e, RZ ;  /* 0x0000002e040a7824 */ /* 0x000fc600078e02ff */
[----:B------:R2:W-:Y:S01]  /*1c160*/  STL [R1+0xe90], R8 ;  /* 0x000e900801007387 */ /* 0x0005e20000100800 */
[-C--:B-1----:R-:W-:Y:S01]  /*1c170*/  IADD3 R7, P0, R5, R24.reuse, RZ ;  /* 0x0000001805077210 */ /* 0x082fe20007f1e0ff */
[C---:B------:R-:W-:Y:S02]  /*1c180*/  IMAD R6, R4.reuse, 0x19, RZ ;  /* 0x0000001904067824 */ /* 0x040fe400078e02ff */
[----:B------:R-:W-:Y:S02]  /*1c190*/  IMAD R5, R4, 0x78, RZ ;  /* 0x0000007804057824 */ /* 0x000fe400078e02ff */
[----:B------:R1:W-:Y:S01]  /*1c1a0*/  STL [R1+0xe5c], R7 ;  /* 0x000e5c0701007387 */ /* 0x0003e20000100800 */
[-C--:B--2---:R-:W-:Y:S02]  /*1c1b0*/  LEA.HI.X.SX32 R8, R6, R3.reuse, 0x1, P1 ;  /* 0x0000000306087211 */ /* 0x084fe400008f0eff */
[----:B-1----:R-:W-:Y:S02]  /*1c1c0*/  LEA.HI.X.SX32 R7, R9, R3, 0x1, P2 ;  /* 0x0000000309077211 */ /* 0x002fe400010f0eff */
[----:B------:R-:W-:-:S03]  /*1c1d0*/  IADD3 R9, P2, R10, R24, RZ ;  /* 0x000000180a097210 */ /* 0x000fc60007f5e0ff */
[----:B------:R1:W-:Y:S01]  /*1c1e0*/  STL [R1+0xdd8], R7 ;  /* 0x000dd80701007387 */ /* 0x0003e20000100800 */
[----:B------:R-:W-:-:S03]  /*1c1f0*/  IMAD R11, R4, 0x2a, RZ ;  /* 0x0000002a040b7824 */ /* 0x000fc600078e02ff */
[----:B------:R-:W-:Y:S01]  /*1c200*/  STL [R1+0xeb4], R9 ;  /* 0x000eb40901007387 */ /* 0x000fe20000100800 */
[----:B-1----:R-:W-:-:S03]  /*1c210*/  IADD3 R7, P1, R5, R24, RZ ;  /* 0x0000001805077210 */ /* 0x002fc60007f3e0ff */
[----:B------:R-:W-:Y:S01]  /*1c220*/  STL [R1+0xea0], R8 ;  /* 0x000ea00801007387 */ /* 0x000fe20000100800 */
[----:B------:R-:W-:-:S03]  /*1c230*/  IMAD R6, R4, 0x17, RZ ;  /* 0x0000001704067824 */ /* 0x000fc600078e02ff */
[----:B------:R1:W-:Y:S01]  /*1c240*/  STL [R1+0xd8c], R7 ;  /* 0x000d8c0701007387 */ /* 0x0003e20000100800 */
[C---:B------:R-:W-:Y:S02]  /*1c250*/  IMAD R5, R4.reuse, 0x68, RZ ;  /* 0x0000006804057824 */ /* 0x040fe400078e02ff */
[----:B------:R-:W-:Y:S01]  /*1c260*/  IMAD R12, R4, 0x26, RZ ;  /* 0x00000026040c7824 */ /* 0x000fe200078e02ff */
[-C--:B-1----:R-:W-:Y:S02]  /*1c270*/  LEA.HI.X.SX32 R7, R10, R3.reuse, 0x1, P5 ;  /* 0x000000030a077211 */ /* 0x082fe400028f0eff */
[----:B------:R-:W-:Y:S02]  /*1c280*/  IADD3 R9, P5, R11, R24, RZ ;  /* 0x000000180b097210 */ /* 0x000fe40007fbe0ff */
[----:B------:R-:W-:Y:S01]  /*1c290*/  LEA.HI.X.SX32 R8, R6, R3, 0x1, P2 ;  /* 0x0000000306087211 */ /* 0x000fe200010f0eff */
[----:B------:R1:W-:Y:S01]  /*1c2a0*/  STL [R1+0xdf8], R7 ;  /* 0x000df80701007387 */ /* 0x0003e20000100800 */
[----:B------:R-:W-:-:S03]  /*1c2b0*/  IMAD R6, R4, 0x15, RZ ;  /* 0x0000001504067824 */ /* 0x000fc600078e02ff */
[----:B------:R2:W-:Y:S01]  /*1c2c0*/  STL [R1+0xec4], R9 ;  /* 0x000ec40901007387 */ /* 0x0005e20000100800 */
[----:B-1----:R-:W-:-:S03]  /*1c2d0*/  IADD3 R7, P2, R5, R24, RZ ;  /* 0x0000001805077210 */ /* 0x002fc60007f5e0ff */
[----:B------:R1:W-:Y:S01]  /*1c2e0*/  STL [R1+0xeb0], R8 ;  /* 0x000eb00801007387 */ /* 0x0003e20000100800 */
[----:B------:R-:W-:Y:S01]  /*1c2f0*/  IMAD R5, R4, 0x58, RZ ;  /* 0x0000005804057824 */ /* 0x000fe200078e02ff */
[----:B--2---:R-:W-:Y:S02]  /*1c300*/  LEA.HI.X.SX32 R9, R11, R3, 0x1, P3 ;  /* 0x000000030b097211 */ /* 0x004fe400018f0eff */
[----:B------:R2:W-:Y:S01]  /*1c310*/  STL [R1+0xdcc], R7 ;  /* 0x000dcc0701007387 */ /* 0x0005e20000100800 */
[----:B-1----:R-:W-:-:S03]  /*1c320*/  IADD3 R8, P3, R12, R24, RZ ;  /* 0x000000180c087210 */ /* 0x002fc60007f7e0ff */
[----:B------:R-:W-:Y:S01]  /*1c330*/  STL [R1+0xe18], R9 ;  /* 0x000e180901007387 */ /* 0x000fe20000100800 */
[----:B--2---:R-:W-:-:S03]  /*1c340*/  LEA.HI.X.SX32 R7, R6, R3, 0x1, P5 ;  /* 0x0000000306077211 */ /* 0x004fc600028f0eff */
[----:B------:R-:W-:Y:S01]  /*1c350*/  STL [R1+0xed4], R8 ;  /* 0x000ed40801007387 */ /* 0x000fe20000100800 */
[C---:B------:R-:W-:Y:S01]  /*1c360*/  IMAD R13, R4.reuse, 0x22, RZ ;  /* 0x00000022040d7824 */ /* 0x040fe200078e02ff */
[----:B------:R-:W-:Y:S02]  /*1c370*/  IADD3 R6, P5, R5, R24, RZ ;  /* 0x0000001805067210 */ /* 0x000fe40007fbe0ff */
[----:B------:R1:W-:Y:S01]  /*1c380*/  STL [R1+0xec0], R7 ;  /* 0x000ec00701007387 */ /* 0x0003e20000100800 */
[----:B------:R-:W-:-:S03]  /*1c390*/  IMAD R5, R4, 0x13, RZ ;  /* 0x0000001304057824 */ /* 0x000fc600078e02ff */
[----:B------:R2:W-:Y:S01]  /*1c3a0*/  STL [R1+0xe0c], R6 ;  /* 0x000e0c0601007387 */ /* 0x0005e20000100800 */
[----:B-1----:R-:W-:Y:S02]  /*1c3b0*/  LEA.HI.X.SX32 R7, R12, R3, 0x1, P4 ;  /* 0x000000030c077211 */ /* 0x002fe400020f0eff */
[----:B------:R-:W-:Y:S01]  /*1c3c0*/  IADD3 R8, P4, R13, R24, RZ ;  /* 0x000000180d087210 */ /* 0x000fe20007f9e0ff */
[C---:B--2---:R-:W-:Y:S02]  /*1c3d0*/  IMAD R6, R4.reuse, 0x48, RZ ;  /* 0x0000004804067824 */ /* 0x044fe400078e02ff */
[----:B------:R1:W-:Y:S01]  /*1c3e0*/  STL [R1+0xe38], R7 ;  /* 0x000e380701007387 */ /* 0x0003e20000100800 */
[----:B------:R-:W-:-:S03]  /*1c3f0*/  IMAD R14, R4, 0x3c, RZ ;  /* 0x0000003c040e7824 */ /* 0x000fc600078e02ff */
[----:B------:R2:W-:Y:S01]  /*1c400*/  STL [R1+0xee4], R8 ;  /* 0x000ee40801007387 */ /* 0x0005e20000100800 */
[C---:B------:R-:W-:Y:S01]  /*1c410*/  IMAD R15, R4.reuse, 0x1e, RZ ;  /* 0x0000001e040f7824 */ /* 0x040fe200078e02ff */
[----:B-1----:R-:W-:Y:S01]  /*1c420*/  LEA.HI.X.SX32 R7, R5, R3, 0x1, P3 ;  /* 0x0000000305077211 */ /* 0x002fe200018f0eff */
[----:B------:R-:W-:Y:S01]  /*1c430*/  IMAD R5, R4, 0x11, RZ ;  /* 0x0000001104057824 */ /* 0x000fe200078e02ff */
[----:B--2---:R-:W-:-:S03]  /*1c440*/  IADD3 R8, P3, R6, R24, RZ ;  /* 0x0000001806087210 */ /* 0x004fc60007f7e0ff */
[----:B------:R1:W-:Y:S01]  /*1c450*/  STL [R1+0xed0], R7 ;  /* 0x000ed00701007387 */ /* 0x0003e20000100800 */
[-C--:B------:R-:W-:Y:S02]  /*1c460*/  LEA.HI.X.SX32 R6, R13, R3.reuse, 0x1, P0 ;  /* 0x000000030d067211 */ /* 0x080fe400000f0eff */
[----:B------:R-:W-:Y:S01]  /*1c470*/  LEA.HI.X.SX32 R5, R5, R3, 0x1, P4 ;  /* 0x0000000305057211 */ /* 0x000fe200020f0eff */
[----:B------:R2:W-:Y:S01]  /*1c480*/  STL [R1+0xe4c], R8 ;  /* 0x000e4c0801007387 */ /* 0x0005e20000100800 */
[----:B-1----:R-:W-:-:S03]  /*1c490*/  IADD3 R7, P0, R14, R24, RZ ;  /* 0x000000180e077210 */ /* 0x002fc60007f1e0ff */
[----:B------:R1:W-:Y:S01]  /*1c4a0*/  STL [R1+0xe58], R6 ;  /* 0x000e580601007387 */ /* 0x0003e20000100800 */
[----:B--2---:R-:W-:-:S03]  /*1c4b0*/  IADD3 R8, P4, R15, R24, RZ ;  /* 0x000000180f087210 */ /* 0x004fc60007f9e0ff */
[----:B------:R2:W-:Y:S01]  /*1c4c0*/  STL [R1+0xe7c], R7 ;  /* 0x000e7c0701007387 */ /* 0x0005e20000100800 */
[C---:B------:R-:W-:Y:S02]  /*1c4d0*/  IMAD R16, R4.reuse, 0x34, RZ ;  /* 0x0000003404107824 */ /* 0x040fe400078e02ff */
[----:B-1----:R-:W-:Y:S01]  /*1c4e0*/  IMAD R6, R4, 0x70, RZ ;  /* 0x0000007004067824 */ /* 0x002fe200078e02ff */
[----:B------:R1:W-:Y:S01]  /*1c4f0*/  STL [R1+0xee0], R5 ;  /* 0x000ee00501007387 */ /* 0x0003e20000100800 */
[----:B--2---:R-:W-:-:S03]  /*1c500*/  LEA.HI.X.SX32 R7, R14, R3, 0x1, P1 ;  /* 0x000000030e077211 */ /* 0x004fc600008f0eff */
[----:B------:R2:W-:Y:S01]  /*1c510*/  STL [R1+0xef4], R8 ;  /* 0x000ef40801007387 */ /* 0x0005e20000100800 */
[----:B------:R-:W-:-:S03]  /*1c520*/  IMAD R17, R4, 0x1a, RZ ;  /* 0x0000001a04117824 */ /* 0x000fc600078e02ff */
[----:B------:R3:W-:Y:S01]  /*1c530*/  STL [R1+0xd88], R7 ;  /* 0x000d880701007387 */ /* 0x0007e20000100800 */
[----:B-1----:R-:W-:Y:S01]  /*1c540*/  IMAD R5, R4, 0xf, RZ ;  /* 0x0000000f04057824 */ /* 0x002fe200078e02ff */
[-C--:B--2---:R-:W-:Y:S02]  /*1c550*/  IADD3 R8, P1, R6, R24.reuse, RZ ;  /* 0x0000001806087210 */ /* 0x084fe40007f3e0ff */
[-C--:B------:R-:W-:Y:S02]  /*1c560*/  LEA.HI.X.SX32 R6, R15, R3.reuse, 0x1, P0 ;  /* 0x000000030f067211 */ /* 0x080fe400000f0eff */
[----:B---3--:R-:W-:Y:S01]  /*1c570*/  IADD3 R7, P0, R16, R24, RZ ;  /* 0x0000001810077210 */ /* 0x008fe20007f1e0ff */
[----:B------:R1:W-:Y:S01]  /*1c580*/  STL [R1+0xdac], R8 ;  /* 0x000dac0801007387 */ /* 0x0003e20000100800 */
[----:B------:R-:W-:-:S03]  /*1c590*/  LEA.HI.X.SX32 R5, R5, R3, 0x1, P4 ;  /* 0x0000000305057211 */ /* 0x000fc600020f0eff */
[----:B------:R2:W-:Y:S01]  /*1c5a0*/  STL [R1+0xe78], R6 ;  /* 0x000e780601007387 */ /* 0x0005e20000100800 */
[----:B------:R-:W-:-:S03]  /*1c5b0*/  IMAD R18, R4, 0x2c, RZ ;  /* 0x0000002c04127824 */ /* 0x000fc600078e02ff */
[----:B------:R3:W-:Y:S01]  /*1c5c0*/  STL [R1+0xe9c], R7 ;  /* 0x000e9c0701007387 */ /* 0x0007e20000100800 */
[----:B-1----:R-:W-:Y:S01]  /*1c5d0*/  IADD3 R8, P4, R17, R24, RZ ;  /* 0x0000001811087210 */ /* 0x002fe20007f9e0ff */
[----:B--2---:R-:W-:Y:S02]  /*1c5e0*/  IMAD R6, R4, 0x50, RZ ;  /* 0x0000005004067824 */ /* 0x004fe400078e02ff */
[----:B------:R1:W-:Y:S01]  /*1c5f0*/  STL [R1+0xef0], R5 ;  /* 0x000ef00501007387 */ /* 0x0003e20000100800 */
[----:B---3--:R-:W-:-:S03]  /*1c600*/  LEA.HI.X.SX32 R7, R16, R3, 0x1, P2 ;  /* 0x0000000310077211 */ /* 0x008fc600010f0eff */
        /* <DEDUP_REMOVED lines=21> */
[-C--:B---3--:R-:W-:Y:S02]  /*1c760*/  LEA.HI.X.SX32 R7, R19, R3.reuse, 0x1, P0 ;  /* 0x0000000313077211 */ /* 0x088fe400000f0eff */
[----:B------:R-:W-:Y:S01]  /*1c770*/  IADD3 R6, P0, R20, R24, RZ ;  /* 0x0000001814067210 */ /* 0x000fe20007f1e0ff */
[----:B------:R-:W-:Y:S01]  /*1c780*/  STL [R1+0xdec], R8 ;  /* 0x000dec0801007387 */ /* 0x000fe20000100800 */
[----:B------:R-:W-:Y:S01]  /*1c790*/  LEA.HI.X.SX32 R5, R5, R3, 0x1, P4 ;  /* 0x0000000305057211 */ /* 0x000fe200020f0eff */
[C---:B------:R-:W-:Y:S02]  /*1c7a0*/  IMAD R22, R4.reuse, 0x38, RZ ;  /* 0x0000003804167824 */ /* 0x040fe400078e02ff */
[----:B------:R1:W-:Y:S01]  /*1c7b0*/  STL [R1+0xeb8], R7 ;  /* 0x000eb80701007387 */ /* 0x0003e20000100800 */
[----:B------:R-:W-:-:S03]  /*1c7c0*/  IMAD R23, R4, 0x1c, RZ ;  /* 0x0000001c04177824 */ /* 0x000fc600078e02ff */
[----:B------:R2:W-:Y:S01]  /*1c7d0*/  STL [R1+0xedc], R6 ;  /* 0x000edc0601007387 */ /* 0x0005e20000100800 */
[----:B-1----:R-:W-:-:S03]  /*1c7e0*/  IADD3 R7, P4, R21, R24, RZ ;  /* 0x0000001815077210 */ /* 0x002fc60007f9e0ff */
[----:B------:R1:W-:Y:S01]  /*1c7f0*/  STL [R1+0xf10], R5 ;  /* 0x000f100501007387 */ /* 0x0003e20000100800 */
[----:B--2---:R-:W-:-:S03]  /*1c800*/  LEA.HI.X.SX32 R6, R20, R3, 0x1, P3 ;  /* 0x0000000314067211 */ /* 0x004fc600018f0eff */
[----:B------:R-:W-:Y:S01]  /*1c810*/  STL [R1+0xf24], R7 ;  /* 0x000f240701007387 */ /* 0x000fe20000100800 */
[----:B------:R-:W-:-:S03]  /*1c820*/  IADD3 R8, P3, R22, R24, RZ ;  /* 0x0000001816087210 */ /* 0x000fc60007f7e0ff */
[----:B------:R2:W-:Y:S01]  /*1c830*/  STL [R1+0xe48], R6 ;  /* 0x000e480601007387 */ /* 0x0005e20000100800 */
[C---:B-1----:R-:W-:Y:S02]  /*1c840*/  IMAD R5, R4.reuse, 0x9, RZ ;  /* 0x0000000904057824 */ /* 0x042fe400078e02ff */
[----:B------:R-:W-:Y:S01]  /*1c850*/  IMAD R29, R4, 0xe, RZ ;  /* 0x0000000e041d7824 */ /* 0x000fe200078e02ff */
[----:B------:R-:W-:Y:S02]  /*1c860*/  STL [R1+0xe8c], R8 ;  /* 0x000e8c0801007387 */ /* 0x000fe40000100800 */
[-C--:B------:R-:W-:Y:S02]  /*1c870*/  LEA.HI.X.SX32 R5, R5, R3.reuse, 0x1, P4 ;  /* 0x0000000305057211 */ /* 0x080fe400020f0eff */
[----:B--2---:R-:W-:Y:S02]  /*1c880*/  LEA.HI.X.SX32 R6, R21, R3, 0x1, P0 ;  /* 0x0000000315067211 */ /* 0x004fe400000f0eff */
[----:B------:R-:W-:-:S03]  /*1c890*/  IADD3 R7, P0, R23, R24, RZ ;  /* 0x0000001817077210 */ /* 0x000fc60007f1e0ff */
[----:B------:R1:W-:Y:S04]  /*1c8a0*/  STL [R1+0xed8], R6 ;  /* 0x000ed80601007387 */ /* 0x0003e80000100800 */
[----:B------:R2:W-:Y:S04]  /*1c8b0*/  STL [R1+0xefc], R7 ;  /* 0x000efc0701007387 */ /* 0x0005e80000100800 */
[----:B------:R3:W-:Y:S01]  /*1c8c0*/  STL [R1+0xf20], R5 ;  /* 0x000f200501007387 */ /* 0x0007e20000100800 */
[----:B-1----:R-:W-:Y:S01]  /*1c8d0*/  IMAD R6, R4, 0x28, RZ ;  /* 0x0000002804067824 */ /* 0x002fe200078e02ff */
[----:B--2---:R-:W-:-:S02]  /*1c8e0*/  IADD3 R7, P4, R29, R24, RZ ;  /* 0x000000181d077210 */ /* 0x004fc40007f9e0ff */
[----:B---3--:R-:W-:-:S03]  /*1c8f0*/  LEA.HI.X.SX32 R5, R22, R3, 0x1, P1 ;  /* 0x0000000316057211 */ /* 0x008fc600008f0eff */
[----:B------:R1:W-:Y:S01]  /*1c900*/  STL [R1+0xf34], R7 ;  /* 0x000f340701007387 */ /* 0x0003e20000100800 */
[----:B------:R-:W-:-:S03]  /*1c910*/  IMAD R9, R4, 0x14, RZ ;  /* 0x0000001404097824 */ /* 0x000fc600078e02ff */
[----:B------:R2:W-:Y:S01]  /*1c920*/  STL [R1+0xda8], R5 ;  /* 0x000da80501007387 */ /* 0x0005e20000100800 */
[----:B------:R-:W-:Y:S01]  /*1c930*/  IMAD R10, R4, 0xa, RZ ;  /* 0x0000000a040a7824 */ /* 0x000fe200078e02ff */
[----:B-1----:R-:W-:Y:S02]  /*1c940*/  IADD3 R7, P1, R6, R24, RZ ;  /* 0x0000001806077210 */ /* 0x002fe40007f3e0ff */
[----:B--2---:R-:W-:-:S03]  /*1c950*/  LEA.HI.X.SX32 R5, R23, R3, 0x1, P3 ;  /* 0x0000000317057211 */ /* 0x004fc600018f0eff */
[----:B------:R1:W-:Y:S01]  /*1c960*/  STL [R1+0xecc], R7 ;  /* 0x000ecc0701007387 */ /* 0x0003e20000100800 */
[----:B------:R-:W-:-:S03]  /*1c970*/  IADD3 R8, P3, R9, R24, RZ ;  /* 0x0000001809087210 */ /* 0x000fc60007f7e0ff */
[----:B------:R2:W-:Y:S01]  /*1c980*/  STL [R1+0xe88], R5 ;  /* 0x000e880501007387 */ /* 0x0005e20000100800 */
[----:B-1----:R-:W-:-:S03]  /*1c990*/  LEA.HI.X.SX32 R7, R29, R3, 0x1, P0 ;  /* 0x000000031d077211 */ /* 0x002fc600000f0eff */
[----:B------:R1:W-:Y:S01]  /*1c9a0*/  STL [R1+0xf1c], R8 ;  /* 0x000f1c0801007387 */ /* 0x0003e20000100800 */
[----:B--2---:R-:W-:Y:S01]  /*1c9b0*/  IMAD R5, R4, 0x7, RZ ;  /* 0x0000000704057824 */ /* 0x004fe200078e02ff */
[----:B------:R-:W-:Y:S02]  /*1c9c0*/  IADD3 R11, P0, R10, R24, RZ ;  /* 0x000000180a0b7210 */ /* 0x000fe40007f1e0ff */
[----:B------:R2:W-:Y:S01]  /*1c9d0*/  STL [R1+0xef8], R7 ;  /* 0x000ef80701007387 */ /* 0x0005e20000100800 */
[----:B-1----:R-:W-:-:S03]  /*1c9e0*/  IMAD R8, R4, 0x30, RZ ;  /* 0x0000003004087824 */ /* 0x002fc600078e02ff */
[----:B------:R1:W-:Y:S01]  /*1c9f0*/  STL [R1+0xf44], R11 ;  /* 0x000f440b01007387 */ /* 0x0003e20000100800 */
[----:B--2---:R-:W-:Y:S01]  /*1ca00*/  LEA.HI.X.SX32 R7, R5, R3, 0x1, P4 ;  /* 0x0000000305077211 */ /* 0x004fe200020f0eff */
[----:B------:R-:W-:-:S04]  /*1ca10*/  IMAD R5, R4, 0x18, RZ ;  /* 0x0000001804057824 */ /* 0x000fc800078e02ff */
[----:B------:R2:W-:Y:S01]  /*1ca20*/  STL [R1+0xf30], R7 ;  /* 0x000f300701007387 */ /* 0x0005e20000100800 */
[----:B-1----:R-:W-:-:S05]  /*1ca30*/  IADD3 R11, P4, R8, R24, RZ ;  /* 0x00000018080b7210 */ /* 0x002fca0007f9e0ff */
[----:B------:R1:W-:Y:S01]  /*1ca40*/  STL [R1+0xeac], R11 ;  /* 0x000eac0b01007387 */ /* 0x0003e20000100800 */
[----:B--2---:R-:W-:Y:S01]  /*1ca50*/  LEA.HI.X.SX32 R7, R6, R3, 0x1, P2 ;  /* 0x0000000306077211 */ /* 0x004fe200010f0eff */
[----:B------:R-:W-:Y:S01]  /*1ca60*/  IMAD R6, R4, 0xc, RZ ;  /* 0x0000000c04067824 */ /* 0x000fe200078e02ff */
[----:B------:R-:W-:-:S03]  /*1ca70*/  IADD3 R12, P2, R5, R24, RZ ;  /* 0x00000018050c7210 */ /* 0x000fc60007f5e0ff */
[----:B------:R2:W-:Y:S01]  /*1ca80*/  STL [R1+0xe28], R7 ;  /* 0x000e280701007387 */ /* 0x0005e20000100800 */
[----:B-1----:R-:W-:Y:S01]  /*1ca90*/  LEA.HI.X.SX32 R11, R9, R3, 0x1, P1 ;  /* 0x00000003090b7211 */ /* 0x002fe200008f0eff */
[----:B------:R-:W-:Y:S01]  /*1caa0*/  IMAD R9, R4, 0x5, RZ ;  /* 0x0000000504097824 */ /* 0x000fe200078e02ff */
[----:B------:R-:W-:Y:S01]  /*1cab0*/  IADD3 R13, P1, R6, R24, RZ ;  /* 0x00000018060d7210 */ /* 0x000fe20007f3e0ff */
[----:B------:R-:W-:Y:S01]  /*1cac0*/  STL [R1+0xf0c], R12 ;  /* 0x000f0c0c01007387 */ /* 0x000fe20000100800 */
[----:B--2---:R-:W-:-:S03]  /*1cad0*/  IMAD R7, R4, 0x6, RZ ;  /* 0x0000000604077824 */ /* 0x004fc600078e02ff */
[----:B------:R1:W-:Y:S04]  /*1cae0*/  STL [R1+0xec8], R11 ;  /* 0x000ec80b01007387 */ /* 0x0003e80000100800 */
[----:B------:R-:W-:Y:S01]  /*1caf0*/  STL [R1+0xf3c], R13 ;  /* 0x000f3c0d01007387 */ /* 0x000fe20000100800 */
[-C--:B-1----:R-:W-:Y:S02]  /*1cb00*/  LEA.HI.X.SX32 R11, R10, R3.reuse, 0x1, P3 ;  /* 0x000000030a0b7211 */ /* 0x082fe400018f0eff */
[----:B------:R-:W-:Y:S02]  /*1cb10*/  IADD3 R12, P3, R7, R24, RZ ;  /* 0x00000018070c7210 */ /* 0x000fe40007f7e0ff */
[-C--:B------:R-:W-:Y:S01]  /*1cb20*/  LEA.HI.X.SX32 R10, R9, R3.reuse, 0x1, P0 ;  /* 0x00000003090a7211 */ /* 0x080fe200000f0eff */
[----:B------:R1:W-:Y:S01]  /*1cb30*/  STL [R1+0xf18], R11 ;  /* 0x000f180b01007387 */ /* 0x0003e20000100800 */
[----:B------:R-:W-:-:S03]  /*1cb40*/  LEA.HI.X.SX32 R9, R8, R3, 0x1, P5 ;  /* 0x0000000308097211 */ /* 0x000fc600028f0eff */
[----:B------:R-:W-:Y:S01]  /*1cb50*/  STL [R1+0xf54], R12 ;  /* 0x000f540c01007387 */ /* 0x000fe20000100800 */
[----:B------:R-:W-:-:S03]  /*1cb60*/  LEA.HI.X.SX32 R8, R5, R3, 0x1, P4 ;  /* 0x0000000305087211 */ /* 0x000fc600020f0eff */
[----:B------:R2:W-:Y:S01]  /*1cb70*/  STL [R1+0xf40], R10 ;  /* 0x000f400a01007387 */ /* 0x0005e20000100800 */
[----:B-1----:R-:W-:-:S05]  /*1cb80*/  LEA R11, P0, R4, R24, 0x6 ;  /* 0x00000018040b7211 */ /* 0x002fca00078030ff */
[----:B------:R-:W-:Y:S01]  /*1cb90*/  STL [R1+0xe6c], R11 ;  /* 0x000e6c0b01007387 */ /* 0x000fe20000100800 */
[----:B--2---:R-:W-:-:S03]  /*1cba0*/  LEA R10, P5, R4, R24, 0x5 ;  /* 0x00000018040a7211 */ /* 0x004fc600078a28ff */
[----:B------:R1:W-:Y:S01]  /*1cbb0*/  STL [R1+0xde8], R9 ;  /* 0x000de80901007387 */ /* 0x0003e20000100800 */
[----:B------:R-:W-:-:S03]  /*1cbc0*/  IMAD.SHL.U32 R5, R4, 0x2, RZ ;  /* 0x0000000204057824 */ /* 0x000fc600078e00ff */
[----:B------:R-:W-:Y:S04]  /*1cbd0*/  STL [R1+0xeec], R10 ;  /* 0x000eec0a01007387 */ /* 0x000fe80000100800 */
[----:B------:R2:W-:Y:S01]  /*1cbe0*/  STL [R1+0xea8], R8 ;  /* 0x000ea80801007387 */ /* 0x0005e20000100800 */
[-C--:B-1----:R-:W-:Y:S02]  /*1cbf0*/  LEA R9, P4, R4, R24.reuse, 0x4 ;  /* 0x0000001804097211 */ /* 0x082fe400078820ff */
[----:B--2---:R-:W-:Y:S01]  /*1cc00*/  LEA.HI.X.SX32 R8, R6, R3, 0x1, P2 ;  /* 0x0000000306087211 */ /* 0x004fe200010f0eff */
[C---:B------:R-:W-:Y:S02]  /*1cc10*/  IMAD R6, R4.reuse, 0x3, RZ ;  /* 0x0000000304067824 */ /* 0x040fe400078e02ff */
[----:B------:R1:W-:Y:S01]  /*1cc20*/  STL [R1+0xf2c], R9 ;  /* 0x000f2c0901007387 */ /* 0x0003e20000100800 */
[----:B------:R-:W-:-:S03]  /*1cc30*/  LEA R10, P2, R4, R24, 0x3 ;  /* 0x00000018040a7211 */ /* 0x000fc600078418ff */
[----:B------:R2:W-:Y:S01]  /*1cc40*/  STL [R1+0xf08], R8 ;  /* 0x000f080801007387 */ /* 0x0005e20000100800 */
[----:B-1----:R-:W-:-:S03]  /*1cc50*/  LEA.HI.X.SX32 R9, R7, R3, 0x1, P1 ;  /* 0x0000000307097211 */ /* 0x002fc600008f0eff */
[----:B------:R-:W-:Y:S01]  /*1cc60*/  STL [R1+0xf4c], R10 ;  /* 0x000f4c0a01007387 */ /* 0x000fe20000100800 */
[----:B------:R-:W-:Y:S02]  /*1cc70*/  LEA.HI.X.SX32 R7, R6, R3, 0x1, P3 ;  /* 0x0000000306077211 */ /* 0x000fe400018f0eff */
[-C--:B--2---:R-:W-:Y:S01]  /*1cc80*/  IADD3 R8, P6, R5, R24.reuse, RZ ;  /* 0x0000001805087210 */ /* 0x084fe20007fde0ff */
[----:B------:R1:W-:Y:S01]  /*1cc90*/  STL [R1+0xf38], R9 ;  /* 0x000f380901007387 */ /* 0x0003e20000100800 */
[----:B------:R-:W-:-:S03]  /*1cca0*/  LEA R6, P1, R4, R24, 0x2 ;  /* 0x0000001804067211 */ /* 0x000fc600078210ff */
[----:B------:R2:W-:Y:S04]  /*1ccb0*/  STL [R1+0xf64], R8 ;  /* 0x000f640801007387 */ /* 0x0005e80000100800 */
[----:B------:R0:W5:Y:S01]  /*1ccc0*/  LDL.LU R24, [R1+0x17a4] ;  /* 0x0017a40001187983 */ /* 0x0001620000300800 */
[----:B-1----:R-:W-:-:S03]  /*1ccd0*/  IMAD.SHL.U32 R9, R4, 0x20, RZ ;  /* 0x0000002004097824 */ /* 0x002fc600078e00ff */
[----:B------:R1:W-:Y:S01]  /*1cce0*/  STL [R1+0xf50], R7 ;  /* 0x000f500701007387 */ /* 0x0003e20000100800 */
[----:B--2---:R-:W-:-:S03]  /*1ccf0*/  IMAD.SHL.U32 R8, R4, 0x10, RZ ;  /* 0x0000001004087824 */ /* 0x004fc600078e00ff */
[----:B------:R2:W-:Y:S01]  /*1cd00*/  STL [R1+0xf5c], R6 ;  /* 0x000f5c0601007387 */ /* 0x0005e20000100800 */
[-C--:B------:R-:W-:Y:S01]  /*1cd10*/  LEA.HI.X.SX32 R9, R9, R3.reuse, 0x1, P0 ;  /* 0x0000000309097211 */ /* 0x080fe200000f0eff */
[----:B-1----:R-:W-:Y:S01]  /*1cd20*/  IMAD.SHL.U32 R7, R4, 0x8, RZ ;  /* 0x0000000804077824 */ /* 0x002fe200078e00ff */
[----:B------:R-:W-:Y:S01]  /*1cd30*/  LEA.HI.X.SX32 R8, R8, R3, 0x1, P5 ;  /* 0x0000000308087211 */ /* 0x000fe200028f0eff */
[----:B--2---:R-:W-:-:S03]  /*1cd40*/  IMAD.SHL.U32 R6, R4, 0x4, RZ ;  /* 0x0000000404067824 */ /* 0x004fc600078e00ff */
[-C--:B------:R-:W-:Y:S01]  /*1cd50*/  LEA.HI.X.SX32 R7, R7, R3.reuse, 0x1, P4 ;  /* 0x0000000307077211 */ /* 0x080fe200020f0eff */
[----:B------:R-:W-:Y:S01]  /*1cd60*/  STL [R1+0xe68], R9 ;  /* 0x000e680901007387 */ /* 0x000fe20000100800 */
[-C--:B------:R-:W-:Y:S02]  /*1cd70*/  LEA.HI.X.SX32 R4, R4, R3.reuse, 0x1, P6 ;  /* 0x0000000304047211 */ /* 0x080fe400030f0eff */
[-C--:B------:R-:W-:Y:S01]  /*1cd80*/  LEA.HI.X.SX32 R6, R6, R3.reuse, 0x1, P2 ;  /* 0x0000000306067211 */ /* 0x080fe200010f0eff */
[----:B------:R-:W-:Y:S01]  /*1cd90*/  STL [R1+0xee8], R8 ;  /* 0x000ee80801007387 */ /* 0x000fe20000100800 */
[----:B------:R-:W-:-:S03]  /*1cda0*/  LEA.HI.X.SX32 R3, R5, R3, 0x1, P1 ;  /* 0x0000000305037211 */ /* 0x000fc600008f0eff */
[----:B------:R-:W-:Y:S04]  /*1cdb0*/  STL [R1+0xf28], R7 ;  /* 0x000f280701007387 */ /* 0x000fe80000100800 */
[----:B------:R-:W-:Y:S04]  /*1cdc0*/  STL [R1+0xf48], R6 ;  /* 0x000f480601007387 */ /* 0x000fe80000100800 */
[----:B------:R-:W-:Y:S04]  /*1cdd0*/  STL [R1+0xf60], R4 ;  /* 0x000f600401007387 */ /* 0x000fe80000100800 */
[----:B------:R-:W-:Y:S04]  /*1cde0*/  STL [R1+0x8d8], RZ ;  /* 0x0008d8ff01007387 */ /* 0x000fe80000100800 */
[----:B------:R1:W-:Y:S04]  /*1cdf0*/  STL [R1+0xf58], R3 ;  /* 0x000f580301007387 */ /* 0x0003e80000100800 */
[----:B------:R-:W-:Y:S04]  /*1ce00*/  STL [R1+0x8dc], RZ ;  /* 0x0008dcff01007387 */ /* 0x000fe80000100800 */
        /* <DEDUP_REMOVED lines=32> */
[----:B-1----:R-:W2:Y:S04]  /*1d010*/  LDL R3, [R1+0xd50] ;  /* 0x000d500001037983 */ /* 0x002ea80000100800 */
[----:B------:R-:W3:Y:S04]  /*1d020*/  LDL R5, [R1+0xd54] ;  /* 0x000d540001057983 */ /* 0x000ee80000100800 */
[----:B------:R-:W1:Y:S04]  /*1d030*/  S2R R6, SR_TID.X ;  /* 0x0000000000067919 */ /* 0x000e680000002100 */
[----:B------:R-:W-:Y:S04]  /*1d040*/  STL [R1+0x110], RZ ;  /* 0x000110ff01007387 */ /* 0x000fe80000100800 */
[----:B------:R-:W-:Y:S04]  /*1d050*/  STL [R1+0x114], RZ ;  /* 0x000114ff01007387 */ /* 0x000fe80000100800 */
[----:B------:R-:W-:Y:S04]  /*1d060*/  STL [R1+0x118], RZ ;  /* 0x000118ff01007387 */ /* 0x000fe80000100800 */
[----:B------:R-:W-:Y:S04]  /*1d070*/  STL [R1+0x11c], RZ ;  /* 0x00011cff01007387 */ /* 0x000fe80000100800 */
[----:B------:R-:W-:Y:S01]  /*1d080*/  STL [R1+0x100], RZ ;  /* 0x000100ff01007387 */ /* 0x000fe20000100800 */
[----:B-1----:R-:W-:-:S03]  /*1d090*/  LOP3.LUT R6, R6, 0x7f, RZ, 0xc0, !PT ;  /* 0x0000007f06067812 */ /* 0x002fc600078ec0ff */
[----:B------:R-:W-:Y:S04]  /*1d0a0*/  STL [R1+0x104], RZ ;  /* 0x000104ff01007387 */ /* 0x000fe80000100800 */
[----:B------:R-:W-:Y:S01]  /*1d0b0*/  STL [R1+0x108], RZ ;  /* 0x000108ff01007387 */ /* 0x000fe20000100800 */
[----:B------:R-:W-:-:S03]  /*1d0c0*/  IMAD.SHL.U32 R6, R6, 0x2, RZ ;  /* 0x0000000206067824 */ /* 0x000fc600078e00ff */
[----:B------:R-:W-:Y:S04]  /*1d0d0*/  STL [R1+0x10c], RZ ;  /* 0x00010cff01007387 */ /* 0x000fe80000100800 */
[----:B------:R-:W-:Y:S04]  /*1d0e0*/  STL [R1+0xf0], RZ ;  /* 0x0000f0ff01007387 */ /* 0x000fe80000100800 */
[----:B------:R-:W-:Y:S01]  /*1d0f0*/  STL [R1+0xf4], RZ ;  /* 0x0000f4ff01007387 */ /* 0x000fe20000100800 */
[----:B------:R-:W-:-:S03]  /*1d100*/  LOP3.LUT R4, R6, 0x30, RZ, 0x3c, !PT ;  /* 0x0000003006047812 */ /* 0x000fc600078e3cff */
        /* <DEDUP_REMOVED lines=16> */
[----:B------:R-:W-:Y:S04]  /*1d210*/  STL [R1+0xd8], RZ ;  /* 0x0000d8ff01007387 */ /* 0x000fe80000100800 */
[----:B------:R-:W-:Y:S04]  /*1d220*/  STL [R1+0xdc], RZ ;  /* 0x0000dcff01007387 */ /* 0x000fe80000100800 */
[----:B------:R1:W-:Y:S01]  /*1d230*/  STL [R1+0x1768], R4 ;  /* 0x0017680401007387 */ /* 0x0003e20000100800 */
[----:B------:R-:W-:Y:S01]  /*1d240*/  USHF.R.S32.HI UR5, URZ, 0x1f, UR4 ;  /* 0x0000001f3f057899 */ /* 0x000fe20008011404 */
[----:B------:R-:W-:Y:S01]  /*1d250*/  LOP3.LUT R7, R0, 0x60, RZ, 0x3c, !PT ;  /* 0x0000006000077812 */ /* 0x000fe200078e3cff */
[----:B------:R-:W-:-:S02]  /*1d260*/  USHF.L.U32 UR8, UR4, 0x1, URZ ;  /* 0x0000000104087899 */ /* 0x000fc4000800063f */
[----:B------:R-:W-:Y:S01]  /*1d270*/  USHF.L.U64.HI UR5, UR4, 0x1, UR5 ;  /* 0x0000000104057899 */ /* 0x000fe20008010205 */
[C---:B--2---:R-:W-:Y:S02]  /*1d280*/  LOP3.LUT R6, R3.reuse, 0x20, RZ, 0x3c, !PT ;  /* 0x0000002003067812 */ /* 0x044fe400078e3cff */
[C---:B-1----:R-:W-:Y:S02]  /*1d290*/  LOP3.LUT R4, R3.reuse, 0x40, RZ, 0x3c, !PT ;  /* 0x0000004003047812 */ /* 0x042fe400078e3cff */
[----:B------:R-:W-:Y:S01]  /*1d2a0*/  LOP3.LUT R3, R3, 0x60, RZ, 0x3c, !PT ;  /* 0x0000006003037812 */ /* 0x000fe200078e3cff */
[----:B------:R0:W-:Y:S04]  /*1d2b0*/  STL [R1+0x177c], R6 ;  /* 0x00177c0601007387 */ /* 0x0001e80000100800 */
[----:B------:R0:W-:Y:S04]  /*1d2c0*/  STL [R1+0x1778], R4 ;  /* 0x0017780401007387 */ /* 0x0001e80000100800 */
[----:B------:R0:W-:Y:S01]  /*1d2d0*/  STL [R1+0x1774], R3 ;  /* 0x0017740301007387 */ /* 0x0001e20000100800 */
[----:B---3--:R-:W-:-:S03]  /*1d2e0*/  LOP3.LUT R29, R5, 0x40, RZ, 0x3c, !PT ;  /* 0x00000040051d7812 */ /* 0x008fc600078e3cff */
.L_x_3:
[----:B-----5:R-:W2:Y:S01]  /*1d2f0*/  LDL R5, [R1+0xd5c] ;  /* 0x000d5c0001057983 */ /* 0x020ea20000100800 */
[----:B0-----:R-:W-:-:S03]  /*1d300*/  IMAD.MOV.U32 R3, RZ, RZ, -0x40 ;  /* 0xffffffc0ff037424 */ /* 0x001fc600078e00ff */
[----:B--2---:R0:W-:Y:S04]  /*1d310*/  STL [R1+0x41f0], R5 ;  /* 0x0041f00501007387 */ /* 0x0041e80000100800 */
[----:B------:R-:W2:Y:S04]  /*1d320*/  LDL R4, [R1+0xd60] ;  /* 0x000d600001047983 */ /* 0x000ea80000100800 */
[----:B0-----:R-:W3:Y:S04]  /*1d330*/  LDL R5, [R1+0xd68] ;  /* 0x000d680001057983 */ /* 0x001ee80000100800 */
[----:B------:R-:W-:Y:S04]  /*1d340*/  STL [R1+0x41d8], R22 ;  /* 0x0041d81601007387 */ /* 0x000fe80000100800 */
[----:B------:R-:W-:Y:S04]  /*1d350*/  STL [R1+0x41e0], R22 ;  /* 0x0041e01601007387 */ /* 0x000fe80000100800 */
[----:B------:R0:W-:Y:S04]  /*1d360*/  STL [R1+0x41ec], R22 ;  /* 0x0041ec1601007387 */ /* 0x0001e80000100800 */
[----:B------:R-:W-:Y:S04]  /*1d370*/  STL [R1+0x41b8], R17 ;  /* 0x0041b81101007387 */ /* 0x000fe80000100800 */
        /* <DEDUP_REMOVED lines=32> */
[----:B-----5:R-:W-:Y:S04]  /*1d580*/  STL.64 [R1+0x3780], R26 ;  /* 0x0037801a01007387 */ /* 0x020fe80000100a00 */
        /* <DEDUP_REMOVED lines=94> */
[----:B------:R-:W-:Y:S04]  /*1db70*/  STL.64 [R1+0x3778], R24 ;  /* 0x0037781801007387 */ /* 0x000fe80000100a00 */
        /* <DEDUP_REMOVED lines=67> */
[----:B------:R-:W-:Y:S01]  /*1dfb0*/  STL [R1+0x3f10], R2 ;  /* 0x003f100201007387 */ /* 0x000fe20000100800 */
[----:B---3--:R-:W-:-:S03]  /*1dfc0*/  IMAD R3, R5, R3, c[0x0][0x180] ;  /* 0x0000600005037624 */ /* 0x008fc600078e0203 */
[----:B------:R-:W-:Y:S04]  /*1dfd0*/  STL [R1+0x3fa4], R2 ;  /* 0x003fa40201007387 */ /* 0x000fe80000100800 */
[----:B------:R-:W-:Y:S04]  /*1dfe0*/  STL [R1+0x4074], R2 ;  /* 0x0040740201007387 */ /* 0x000fe80000100800 */
[----:B------:R-:W-:Y:S04]  /*1dff0*/  STL [R1+0x4078], R2 ;  /* 0x0040780201007387 */ /* 0x000fe80000100800 */
[----:B------:R-:W-:Y:S04]  /*1e000*/  STL [R1+0x17a4], R28 ;  /* 0x0017a41c01007387 */ /* 0x000fe80000100800 */
[----:B------:R-:W2:Y:S01]  /*1e010*/  LDL.LU R5, [R1+0x41f0] ;  /* 0x0041f00001057983 */ /* 0x000ea20000300800 */
[----:B------:R-:W-:-:S02]  /*1e020*/  ISETP.GT.AND P0, PT, R3, RZ, PT ;  /* 0x000000ff0300720c */ /* 0x000fc40003f04270 */
[----:B0-----:R-:W-:-:S11]  /*1e030*/  PRMT R22, RZ, 0x7610, R22 ;  /* 0x00007610ff167816 */ /* 0x001fd60000000016 */
[----:B--2---:R-:W2:Y:S01]  /*1e040*/  @P0 LDG.E.U16 R22, [R4.64] ;  /* 0x0000000604160981 */ /* 0x004ea2000c1e1500 */
[----:B------:R-:W-:-:S03]  /*1e050*/  ISETP.GT.AND P2, PT, R3, 0x1, PT ;  /* 0x000000010300780c */ /* 0x000fc60003f44270 */
[----:B--2---:R0:W-:Y:S04]  /*1e060*/  STL [R1+0x8], R22 ;  /* 0x0000081601007387 */ /* 0x0041e80000100800 */
[----:B0-----:R-:W2:Y:S04]  /*1e070*/  LDL.LU R22, [R1+0x41ec] ;  /* 0x0041ec0001167983 */ /* 0x001ea80000300800 */
[----:B------:R-:W3:Y:S04]  /*1e080*/  LDL R4, [R1+0xf60] ;  /* 0x000f600001047983 */ /* 0x000ee80000100800 */
[----:B------:R-:W3:Y:S01]  /*1e090*/  LDL R5, [R1+0xf64] ;  /* 0x000f640001057983 */ /* 0x000ee20000100800 */
[----:B------:R-:W-:-:S02]  /*1e0a0*/  PRMT R14, RZ, 0x7610, R14 ;  /* 0x00007610ff0e7816 */ /* 0x000fc4000000000e */
[----:B---3--:R-:W-:-:S04]  /*1e0b0*/  @P2 LOP3.LUT R5, R5, R4, RZ, 0x3c, !PT ;  /* 0x0000000405052212 */ /* 0x008fc800078e3cff */
[----:B------:R-:W-:-:S04]  /*1e0c0*/  @P2 LOP3.LUT R4, R5, R4, RZ, 0x3c, !PT ;  /* 0x0000000405042212 */ /* 0x000fc800078e3cff */
[----:B------:R-:W-:-:S05]  /*1e0d0*/  @P2 LOP3.LUT R5, R5, R4, RZ, 0x3c, !PT ;  /* 0x0000000405052212 */ /* 0x000fca00078e3cff */
[----:B------:R-:W3:Y:S01]  /*1e0e0*/  @P2 LDG.E.U16 R14, [R4.64] ;  /* 0x00000006040e2981 */ /* 0x000ee2000c1e1500 */
[----:B------:R-:W-:-:S03]  /*1e0f0*/  ISETP.GT.AND P3, PT, R3, 0x2, PT ;  /* 0x000000020300780c */ /* 0x000fc60003f64270 */
[----:B---3--:R0:W-:Y:S04]  /*1e100*/  STL [R1+0x24], R14 ;  /* 0x0000240e01007387 */ /* 0x0081e80000100800 */
[----:B0-----:R-:W3:Y:S04]  /*1e110*/  LDL.LU R14, [R1+0x41e8] ;  /* 0x0041e800010e7983 */ /* 0x001ee80000300800 */
[----:B------:R-:W4:Y:S04]  /*1e120*/  LDL R4, [R1+0xf58] ;  /* 0x000f580001047983 */ /* 0x000f280000100800 */
[----:B------:R-:W4:Y:S01]  /*1e130*/  LDL R5, [R1+0xf5c] ;  /* 0x000f5c0001057983 */ /* 0x000f220000100800 */
[----:B------:R-:W-:-:S02]  /*1e140*/  PRMT R17, RZ, 0x7610, R17 ;  /* 0x00007610ff117816 */ /* 0x000fc40000000011 */
[----:B----4-:R-:W-:-:S04]  /*1e150*/  @P3 LOP3.LUT R5, R5, R4, RZ, 0x3c, !PT ;  /* 0x0000000405053212 */ /* 0x010fc800078e3cff */
[----:B------:R-:W-:-:S04]  /*1e160*/  @P3 LOP3.LUT R4, R5, R4, RZ, 0x3c, !PT ;  /* 0x0000000405043212 */ /* 0x000fc800078e3cff */
[----:B------:R-:W-:-:S05]  /*1e170*/  @P3 LOP3.LUT R5, R5, R4, RZ, 0x3c, !PT ;  /* 0x0000000405053212 */ /* 0x000fca00078e3cff */
[----:B------:R-:W4:Y:S01]  /*1e180*/  @P3 LDG.E.U16 R17, [R4.64] ;  /* 0x0000000604113981 */ /* 0x000f22000c1e1500 */
[----:B------:R-:W-:-:S03]  /*1e190*/  ISETP.GT.AND P4, PT, R3, 0x3, PT ;  /* 0x000000030300780c */ /* 0x000fc60003f84270 */
[----:B----4-:R0:W-:Y:S04]  /*1e1a0*/  STL [R1+0x3c], R17 ;  /* 0x00003c1101007387 */ /* 0x0101e80000100800 */
[----:B0-----:R-:W4:Y:S04]  /*1e1b0*/  LDL.LU R17, [R1+0x41e4] ;  /* 0x0041e40001117983 */ /* 0x001f280000300800 */
[----:B------:R-:W3:Y:S04]  /*1e1c0*/  LDL R4, [R1+0xf50] ;  /* 0x000f500001047983 */ /* 0x000ee80000100800 */
[----:B------:R-:W3:Y:S01]  /*1e1d0*/  LDL R5, [R1+0xf54] ;  /* 0x000f540001057983 */ /* 0x000ee20000100800 */
[----:B--2---:R-:W-:-:S02]  /*1e1e0*/  PRMT R22, RZ, 0x7610, R22 ;  /* 0x00007610ff167816 */ /* 0x004fc40000000016 */
[----:B---3--:R-:W-:-:S04]  /*1e1f0*/  @P4 LOP3.LUT R5, R5, R4, RZ, 0x3c, !PT ;  /* 0x0000000405054212 */ /* 0x008fc800078e3cff */
[----:B------:R-:W-:-:S04]  /*1e200*/  @P4 LOP3.LUT R4, R5, R4, RZ, 0x3c, !PT ;  /* 0x0000000405044212 */ /* 0x000fc800078e3cff */
[----:B------:R-:W-:-:S05]  /*1e210*/  @P4 LOP3.LUT R5, R5, R4, RZ, 0x3c, !PT ;  /* 0x0000000405054212 */ /* 0x000fca00078e3cff */
[----:B------:R-:W2:Y:S01]  /*1e220*/  @P4 LDG.E.U16 R22, [R4.64] ;  /* 0x0000000604164981 */ /* 0x000ea2000c1e1500 */
[----:B------:R-:W-:-:S03]  /*1e230*/  ISETP.GT.AND P1, PT, R3, 0x4, PT ;  /* 0x000000040300780c */ /* 0x000fc60003f24270 */
[----:B--2---:R0:W-:Y:S04]  /*1e240*/  STL [R1+0x48], R22 ;  /* 0x0000481601007387 */ /* 0x0041e80000100800 */
[----:B0-----:R-:W2:Y:S04]  /*1e250*/  LDL.LU R22, [R1+0x41e0] ;  /* 0x0041e00001167983 */ /* 0x001ea80000300800 */
[----:B------:R-:W3:Y:S04]  /*1e260*/  LDL R4, [R1+0xf48] ;  /* 0x000f480001047983 */ /* 0x000ee80000100800 */
[----:B------:R-:W3:Y:S01]  /*1e270*/  LDL R5, [R1+0xf4c] ;  /* 0x000f4c0001057983 */ /* 0x000ee20000100800 */
[----:B----4-:R-:W-:-:S02]  /*1e280*/  PRMT R17, RZ, 0x7610, R17 ;  /* 0x00007610ff117816 */ /* 0x010fc40000000011 */
        /* <DEDUP_REMOVED lines=9> */
[----:B--2---:R-:W-:-:S02]  /*1e320*/  PRMT R22, RZ, 0x7610, R22 ;  /* 0x00007610ff167816 */ /* 0x004fc40000000016 */
[----:B----4-:R-:W-:-:S04]  /*1e330*/  @P0 LOP3.LUT R5, R5, R4, RZ, 0x3c, !PT ;  /* 0x0000000405050212 */ /* 0x010fc800078e3cff */
[----:B------:R-:W-:-:S04]  /*1e340*/  @P0 LOP3.LUT R4, R5, R4, RZ, 0x3c, !PT ;  /* 0x0000000405040212 */ /* 0x000fc800078e3cff */
[----:B------:R-:W-:-:S05]  /*1e350*/  @P0 LOP3.LUT R5, R5, R4, RZ, 0x3c, !PT ;  /* 0x0000000405050212 */ /* 0x000fca00078e3cff */
[----:B------:R-:W2:Y:S01]  /*1e360*/  @P0 LDG.E.U16 R22, [R4.64] ;  /* 0x0000000604160981 */ /* 0x000ea2000c1e1500 */
[----:B------:R-:W-:-:S03]  /*1e370*/  ISETP.GT.AND P2, PT, R3, 0x6, PT ;  /* 0x000000060300780c */ /* 0x000fc60003f44270 */
[----:B--2---:R0:W-:Y:S04]  /*1e380*/  STL [R1+0xa08], R22 ;  /* 0x000a081601007387 */ /* 0x0041e80000100800 */
[----:B0-----:R-:W2:Y:S04]  /*1e390*/  LDL.LU R22, [R1+0x41d8] ;  /* 0x0041d80001167983 */ /* 0x001ea80000300800 */
        /* <DEDUP_REMOVED lines=10> */
[----:B------:R-:W2:Y:S04]  /*1e440*/  LDL R4, [R1+0xf30] ;  /* 0x000f300001047983 */ /* 0x000ea80000100800 */
[----:B------:R-:W2:Y:S01]  /*1e450*/  LDL R5, [R1+0xf34] ;  /* 0x000f340001057983 */ /* 0x000ea20000100800 */
[----:B---3--:R-:W-:-:S02]  /*1e460*/  PRMT R17, RZ, 0x7610, R17 ;  /* 0x00007610ff117816 */ /* 0x008fc40000000011 */
[----:B--2---:R-:W-:-:S04]  /*1e470*/  @P3 LOP3.LUT R5, R5, R4, RZ, 0x3c, !PT ;  /* 0x0000000405053212 */ /* 0x004fc800078e3cff */
        /* <DEDUP_REMOVED lines=12> */
[----:B------:R0:W3:Y:S04]  /*1e540*/  @P4 LDG.E.U16 R22, [R4.64] ;  /* 0x0000000604164981 */ /* 0x0000e8000c1e1500 */
[----:B0-----:R-:W2:Y:S04]  /*1e550*/  LDL R4, [R1+0xf20] ;  /* 0x000f200001047983 */ /* 0x001ea80000100800 */
[----:B------:R-:W2:Y:S01]  /*1e560*/  LDL R5, [R1+0xf24] ;  /* 0x000f240001057983 */ /* 0x000ea20000100800 */
[----:B------:R-:W-:Y:S02]  /*1e570*/  ISETP.GT.AND P1, PT, R3, 0x9, PT ;  /* 0x000000090300780c */ /* 0x000fe40003f24270 */
[----:B----4-:R-:W-:-:S11]  /*1e580*/  PRMT R14, RZ, 0x7610, R14 ;  /* 0x00007610ff0e7816 */ /* 0x010fd6000000000e */
[----:B--2---:R-:W-:-:S04]  /*1e590*/  @P1 LOP3.LUT R5, R5, R4, RZ, 0x3c, !PT ;  /* 0x0000000405051212 */ /* 0x004fc800078e3cff */
[----:B------:R-:W-:-:S04]  /*1e5a0*/  @P1 LOP3.LUT R4, R5, R4, RZ, 0x3c, !PT ;  /* 0x0000000405041212 */ /* 0x000fc800078e3cff */
[----:B------:R-:W-:-:S05]  /*1e5b0*/  @P1 LOP3.LUT R5, R5, R4, RZ, 0x3c, !PT ;  /* 0x0000000405051212 */ /* 0x000fca00078e3cff */
[----:B------:R-:W2:Y:S04]  /*1e5c0*/  @P1 LDG.E.U16 R14, [R4.64] ;  /* 0x00000006040e1981 */ /* 0x000ea8000c1e1500 */
[----:B---3--:R-:W-:Y:S04]  /*1e5d0*/  STL [R1+0x4068], R22 ;  /* 0x0040681601007387 */ /* 0x008fe80000100800 */
[----:B------:R-:W-:Y:S01]  /*1e5e0*/  STL [R1+0x406c], R22 ;  /* 0x00406c1601007387 */ /* 0x000fe20000100800 */
        /* <DEDUP_REMOVED lines=43> */
[----:B------:R-:W2:Y:S04]  /*1e8a0*/  LDL R4, [R1+0xef8] ;  /* 0x000ef80001047983 */ /* 0x000ea80000100800 */
[----:B------:R-:W2:Y:S01]  /*1e8b0*/  LDL R5, [R1+0xefc] ;  /* 0x000efc0001057983 */ /* 0x000ea20000100800 */
[----:B------:R-:W-:-:S02]  /*1e8c0*/  PRMT R27, RZ, 0x7610, R27 ;  /* 0x00007610ff1b7816 */ /* 0x000fc4000000001b */
[----:B--2---:R-:W-:-:S04]  /*1e8d0*/  @P1 LOP3.LUT R5, R5, R4, RZ, 0x3c, !PT ;  /* 0x0000000405051212 */ /* 0x004fc800078e3cff */
[----:B------:R-:W-:-:S04]  /*1e8e0*/  @P1 LOP3.LUT R4, R5, R4, RZ, 0x3c, !PT ;  /* 0x0000000405041212 */ /* 0x000fc800078e3cff */
[----:B------:R-:W-:-:S05]  /*1e8f0*/  @P1 LOP3.LUT R5, R5, R4, RZ, 0x3c, !PT ;  /* 0x0000000405051212 */ /* 0x000fca00078e3cff */
[----:B------:R0:W2:Y:S04]  /*1e900*/  @P1 LDG.E.U16 R27, [R4.64] ;  /* 0x00000006041b1981 */ /* 0x0000a8000c1e1500 */
[----:B0-----:R-:W2:Y:S04]  /*1e910*/  LDL R4, [R1+0xef0] ;  /* 0x000ef00001047983 */ /* 0x001ea80000100800 */
[----:B------:R-:W2:Y:S01]  /*1e920*/  LDL R5, [R1+0xef4] ;  /* 0x000ef40001057983 */ /* 0x000ea20000100800 */
[----:B------:R-:W-:Y:S02]  /*1e930*/  ISETP.GT.AND P0, PT, R3, 0xf, PT ;  /* 0x0000000f0300780c */ /* 0x000fe40003f04270 */
[----:B---3--:R-:W-:-:S11]  /*1e940*/  PRMT R17, RZ, 0x7610, R17 ;  /* 0x00007610ff117816 */ /* 0x008fd60000000011 */
[----:B--2---:R-:W-:-:S04]  /*1e950*/  @P0 LOP3.LUT R5, R5, R4, RZ, 0x3c, !PT ;  /* 0x0000000405050212 */ /* 0x004fc800078e3cff */
[----:B------:R-:W-:-:S04]  /*1e960*/  @P0 LOP3.LUT R4, R5, R4, RZ, 0x3c, !PT ;  /* 0x0000000405040212 */ /* 0x000fc800078e3cff */
[----:B------:R-:W-:-:S05]  /*1e970*/  @P0 LOP3.LUT R5, R5, R4, RZ, 0x3c, !PT ;  /* 0x0000000405050212 */ /* 0x000fca00078e3cff */
[----:B------:R-:W2:Y:S04]  /*1e980*/  @P0 LDG.E.U16 R17, [R4.64] ;  /* 0x0000000604110981 */ /* 0x000ea8000c1e1500 */
[----:B------:R-:W-:Y:S04]  /*1e990*/  STL [R1+0x3fa8], R27 ;  /* 0x003fa81b01007387 */ /* 0x000fe80000100800 */
[----:B------:R-:W-:Y:S01]  /*1e9a0*/  STL [R1+0x3fac], R27 ;  /* 0x003fac1b01007387 */ /* 0x000fe20000100800 */
[----:B------:R-:W-:-:S03]  /*1e9b0*/  ISETP.GT.AND P2, PT, R3, 0x10, PT ;  /* 0x000000100300780c */ /* 0x000fc60003f44270 */
[----:B--2---:R0:W-:Y:S04]  /*1e9c0*/  STL [R1+0xa1c], R17 ;  /* 0x000a1c1101007387 */ /* 0x0041e80000100800 */
[----:B0-----:R-:W2:Y:S04]  /*1e9d0*/  LDL.LU R17, [R1+0x41b8] ;  /* 0x0041b80001117983 */ /* 0x001ea80000300800 */
[----:B------:R-:W3:Y:S04]  /*1e9e0*/  LDL R4, [R1+0xee8] ;  /* 0x000ee80001047983 */ /* 0x000ee80000100800 */
[----:B------:R-:W3:Y:S01]  /*1e9f0*/  LDL R5, [R1+0xeec] ;  /* 0x000eec0001057983 */ /* 0x000ee20000100800 */
[----:B--2---:R-:W-:-:S02]  /*1ea00*/  PRMT R17, RZ, 0x7610, R17 ;  /* 0x00007610ff117816 */ /* 0x004fc40000000011 */
[----:B---3--:R-:W-:-:S04]  /*1ea10*/  @P2 LOP3.LUT R5, R5, R4, RZ, 0x3c, !PT ;  /* 0x0000000405052212 */ /* 0x008fc800078e3cff */
[----:B------:R-:W-:-:S04]  /*1ea20*/  @P2 LOP3.LUT R4, R5, R4, RZ, 0x3c, !PT ;  /* 0x0000000405042212 */ /* 0x000fc800078e3cff */
[----:B------:R-:W-:-:S05]  /*1ea30*/  @P2 LOP3.LUT R5, R5, R4, RZ, 0x3c, !PT ;  /* 0x0000000405052212 */ /* 0x000fca00078e3cff */
[----:B------:R0:W2:Y:S04]  /*1ea40*/  @P2 LDG.E.U16 R17, [R4.64] ;  /* 0x0000000604112981 */ /* 0x0000a8000c1e1500 */
[----:B0-----:R-:W3:Y:S04]  /*1ea50*/  LDL R4, [R1+0xee0] ;  /* 0x000ee00001047983 */ /* 0x001ee80000100800 */
[----:B------:R-:W3:Y:S01]  /*1ea60*/  LDL R5, [R1+0xee4] ;  /* 0x000ee40001057983 */ /* 0x000ee20000100800 */
[----:B------:R-:W-:Y:S02]  /*1ea70*/  ISETP.GT.AND P3, PT, R3, 0x11, PT ;  /* 0x000000110300780c */ /* 0x000fe40003f64270 */
[----:B----4-:R-:W-:-:S11]  /*1ea80*/  PRMT R20, RZ, 0x7610, R20 ;  /* 0x00007610ff147816 */ /* 0x010fd60000000014 */
[----:B---3--:R-:W-:-:S04]  /*1ea90*/  @P3 LOP3.LUT R5, R5, R4, RZ, 0x3c, !PT ;  /* 0x0000000405053212 */ /* 0x008fc800078e3cff */
[----:B------:R-:W-:-:S04]  /*1eaa0*/  @P3 LOP3.LUT R4, R5, R4, RZ, 0x3c, !PT ;  /* 0x0000000405043212 */ /* 0x000fc800078e3cff */
[----:B------:R-:W-:-:S05]  /*1eab0*/  @P3 LOP3.LUT R5, R5, R4, RZ, 0x3c, !PT ;  /* 0x0000000405053212 */ /* 0x000fca00078e3cff */
[----:B------:R-:W3:Y:S04]  /*1eac0*/  @P3 LDG.E.U16 R20, [R4.64] ;  /* 0x0000000604143981 */ /* 0x000ee8000c1e1500 */
[----:B--2---:R-:W-:Y:S04]  /*1ead0*/  STL [R1+0x4064], R17 ;  /* 0x0040641101007387 */ /* 0x004fe80000100800 */
[----:B------:R-:W-:Y:S01]  /*1eae0*/  STL [R1+0x4070], R17 ;  /* 0x0040701101007387 */ /* 0x000fe20000100800 */
[----:B------:R-:W-:-:S03]  /*1eaf0*/  ISETP.GT.AND P4, PT, R3, 0x12, PT ;  /* 0x000000120300780c */ /* 0x000fc60003f84270 */
[----:B---3--:R0:W-:Y:S04]  /*1eb00*/  STL [R1+0x4], R20 ;  /* 0x0000041401007387 */ /* 0x0081e80000100800 */
        /* <DEDUP_REMOVED lines=23> */
[----:B---3--:R-:W-:-:S02]  /*1ec80*/  PRMT R14, RZ, 0x7610, R14 ;  /* 0x00007610ff0e7816 */ /* 0x008fc4000000000e */
[----:B----4-:R-:W-:-:S04]  /*1ec90*/  @P0 LOP3.LUT R5, R5, R4, RZ, 0x3c, !PT ;  /* 0x0000000405050212 */ /* 0x010fc800078e3cff */
        /* <DEDUP_REMOVED lines=22> */
[----:B------:R0:W4:Y:S04]  /*1ee00*/  @P3 LDG.E.U16 R26, [R4.64] ;  /* 0x00000006041a3981 */ /* 0x000128000c1e1500 */
[----:B0-----:R-:W3:Y:S04]  /*1ee10*/  LDL R4, [R1+0xeb0] ;  /* 0x000eb00001047983 */ /* 0x001ee80000100800 */
[----:B------:R-:W3:Y:S01]  /*1ee20*/  LDL R5, [R1+0xeb4] ;  /* 0x000eb40001057983 */ /* 0x000ee20000100800 */
[----:B------:R-:W-:Y:S02]  /*1ee30*/  ISETP.GT.AND P4, PT, R3, 0x17, PT ;  /* 0x000000170300780c */ /* 0x000fe40003f84270 */
[----:B--2---:R-:W-:-:S11]  /*1ee40*/  PRMT R20, RZ, 0x7610, R20 ;  /* 0x00007610ff147816 */ /* 0x004fd60000000014 */
[----:B---3--:R-:W-:-:S04]  /*1ee50*/  @P4 LOP3.LUT R5, R5, R4, RZ, 0x3c, !PT ;  /* 0x0000000405054212 */ /* 0x008fc800078e3cff */
[----:B------:R-:W-:-:S04]  /*1ee60*/  @P4 LOP3.LUT R4, R5, R4, RZ, 0x3c, !PT ;  /* 0x0000000405044212 */ /* 0x000fc800078e3cff */
[----:B------:R-:W-:-:S05]  /*1ee70*/  @P4 LOP3.LUT R5, R5, R4, RZ, 0x3c, !PT ;  /* 0x0000000405054212 */ /* 0x000fca00078e3cff */
[----:B------:R-:W2:Y:S04]  /*1ee80*/  @P4 LDG.E.U16 R20, [R4.64] ;  /* 0x0000000604144981 */ /* 0x000ea8000c1e1500 */
[----:B----4-:R-:W-:Y:S04]  /*1ee90*/  STL [R1+0x3fb0], R26 ;  /* 0x003fb01a01007387 */ /* 0x010fe80000100800 */
        /* <DEDUP_REMOVED lines=11> */
[----:B0-----:R-:W4:Y:S04]  /*1ef50*/  LDL R4, [R1+0xea0] ;  /* 0x000ea00001047983 */ /* 0x001f280000100800 */
[----:B------:R-:W4:Y:S01]  /*1ef60*/  LDL R5, [R1+0xea4] ;  /* 0x000ea40001057983 */ /* 0x000f220000100800 */
[----:B------:R-:W-:Y:S02]  /*1ef70*/  ISETP.GT.AND P0, PT, R3, 0x19, PT ;  /* 0x000000190300780c */ /* 0x000fe40003f04270 */
[----:B--2---:R-:W-:Y:S01]  /*1ef80*/  PRMT R20, RZ, 0x7610, R20 ;  /* 0x00007610ff147816 */ /* 0x004fe20000000014 */
[----:B---3--:R-:W-:Y:S10]  /*1ef90*/  STL [R1+0x4060], R14 ;  /* 0x0040600e01007387 */ /* 0x008ff40000100800 */
[----:B----4-:R-:W-:-:S04]  /*1efa0*/  @P0 LOP3.LUT R5, R5, R4, RZ, 0x3c, !PT ;  /* 0x0000000405050212 */ /* 0x010fc800078e3cff */
[----:B------:R-:W-:-:S04]  /*1efb0*/  @P0 LOP3.LUT R4, R5, R4, RZ, 0x3c, !PT ;  /* 0x0000000405040212 */ /* 0x000fc800078e3cff */
[----:B------:R-:W-:-:S05]  /*1efc0*/  @P0 LOP3.LUT R5, R5, R4, RZ, 0x3c, !PT ;  /* 0x0000000405050212 */ /* 0x000fca00078e3cff */
[----:B------:R0:W2:Y:S04]  /*1efd0*/  @P0 LDG.E.U16 R20, [R4.64] ;  /* 0x0000000604140981 */ /* 0x0000a8000c1e1500 */
[----:B0-----:R-:W3:Y:S04]  /*1efe0*/  LDL R4, [R1+0xe98] ;  /* 0x000e980001047983 */ /* 0x001ee80000100800 */
[----:B------:R-:W3:Y:S01]  /*1eff0*/  LDL R5, [R1+0xe9c] ;  /* 0x000e9c0001057983 */ /* 0x000ee20000100800 */
[----:B------:R-:W-:Y:S02]  /*1f000*/  ISETP.GT.AND P2, PT, R3, 0x1a, PT ;  /* 0x0000001a0300780c */ /* 0x000fe40003f44270 */
[----:B------:R-:W-:-:S11]  /*1f010*/  PRMT R23, RZ, 0x7610, R23 ;  /* 0x00007610ff177816 */ /* 0x000fd60000000017 */
[----:B---3--:R-:W-:-:S04]  /*1f020*/  @P2 LOP3.LUT R5, R5, R4, RZ, 0x3c, !PT ;  /* 0x0000000405052212 */ /* 0x008fc800078e3cff */
[----:B------:R-:W-:-:S04]  /*1f030*/  @P2 LOP3.LUT R4, R5, R4, RZ, 0x3c, !PT ;  /* 0x0000000405042212 */ /* 0x000fc800078e3cff */
[----:B------:R-:W-:-:S05]  /*1f040*/  @P2 LOP3.LUT R5, R5, R4, RZ, 0x3c, !PT ;  /* 0x0000000405052212 */ /* 0x000fca00078e3cff */
[----:B------:R-:W3:Y:S04]  /*1f050*/  @P2 LDG.E.U16 R23, [R4.64] ;  /* 0x0000000604172981 */ /* 0x000ee8000c1e1500 */
[----:B--2---:R-:W-:Y:S04]  /*1f060*/  STL [R1+0x4048], R20 ;  /* 0x0040481401007387 */ /* 0x004fe80000100800 */
[----:B------:R-:W-:Y:S04]  /*1f070*/  STL [R1+0x404c], R20 ;  /* 0x00404c1401007387 */ /* 0x000fe80000100800 */
[----:B------:R-:W-:Y:S04]  /*1f080*/  STL [R1+0x4050], R20 ;  /* 0x0040501401007387 */ /* 0x000fe80000100800 */
[----:B---3--:R0:W-:Y:S04]  /*1f090*/  STL [R1+0x10], R23 ;  /* 0x0000101701007387 */ /* 0x0081e80000100800 */
[----:B0-----:R-:W2:Y:S04]  /*1f0a0*/  LDL.LU R23, [R1+0x419c] ;  /* 0x00419c0001177983 */ /* 0x001ea80000300800 */
[----:B------:R-:W3:Y:S04]  /*1f0b0*/  LDL R4, [R1+0xe90] ;  /* 0x000e900001047983 */ /* 0x000ee80000100800 */
[----:B------:R-:W3:Y:S01]  /*1f0c0*/  LDL R5, [R1+0xe94] ;  /* 0x000e940001057983 */ /* 0x000ee20000100800 */
[----:B------:R-:W-:-:S02]  /*1f0d0*/  ISETP.GT.AND P3, PT, R3, 0x1b, PT ;  /* 0x0000001b0300780c */ /* 0x000fc40003f64270 */
[----:B------:R-:W-:-:S11]  /*1f0e0*/  PRMT R11, RZ, 0x7610, R11 ;  /* 0x00007610ff0b7816 */ /* 0x000fd6000000000b */
        /* <DEDUP_REMOVED lines=43> */
[----:B------:R-:W2:Y:S01]  /*1f3a0*/  @P2 LDG.E.U16 R13, [R4.64] ;  /* 0x00000006040d2981 */ /* 0x000ea2000c1e1500 */
[----:B------:R-:W-:-:S03]  /*1f3b0*/  ISETP.GT.AND P3, PT, R3, 0x20, PT ;  /* 0x000000200300780c */ /* 0x000fc60003f64270 */
[----:B--2---:R0:W-:Y:S04]  /*1f3c0*/  STL [R1+0xa0c], R13 ;  /* 0x000a0c0d01007387 */ /* 0x0041e80000100800 */
[----:B0-----:R-:W2:Y:S04]  /*1f3d0*/  LDL.LU R13, [R1+0x4188] ;  /* 0x00418800010d7983 */ /* 0x001ea80000300800 */
[----:B------:R-:W2:Y:S04]  /*1f3e0*/  LDL R4, [R1+0xe68] ;  /* 0x000e680001047983 */ /* 0x000ea80000100800 */
[----:B------:R-:W2:Y:S01]  /*1f3f0*/  LDL R5, [R1+0xe6c] ;  /* 0x000e6c0001057983 */ /* 0x000ea20000100800 */
[----:B------:R-:W-:-:S02]  /*1f400*/  PRMT R11, RZ, 0x7610, R11 ;  /* 0x00007610ff0b7816 */ /* 0x000fc4000000000b */
[----:B--2---:R-:W-:-:S04]  /*1f410*/  @P3 LOP3.LUT R5, R5, R4, RZ, 0x3c, !PT ;  /* 0x0000000405053212 */ /* 0x004fc800078e3cff */
[----:B------:R-:W-:-:S04]  /*1f420*/  @P3 LOP3.LUT R4, R5, R4, RZ, 0x3c, !PT ;  /* 0x0000000405043212 */ /* 0x000fc800078e3cff */
[----:B------:R-:W-:-:S05]  /*1f430*/  @P3 LOP3.LUT R5, R5, R4, RZ, 0x3c, !PT ;  /* 0x0000000405053212 */ /* 0x000fca00078e3cff */
[----:B------:R0:W2:Y:S04]  /*1f440*/  @P3 LDG.E.U16 R11, [R4.64] ;  /* 0x00000006040b3981 */ /* 0x0000a8000c1e1500 */
[----:B0-----:R-:W3:Y:S04]  /*1f450*/  LDL R4, [R1+0xe60] ;  /* 0x000e600001047983 */ /* 0x001ee80000100800 */
[----:B------:R-:W3:Y:S01]  /*1f460*/  LDL R5, [R1+0xe64] ;  /* 0x000e640001057983 */ /* 0x000ee20000100800 */
[----:B------:R-:W-:Y:S02]  /*1f470*/  ISETP.GT.AND P4, PT, R3, 0x21, PT ;  /* 0x000000210300780c */ /* 0x000fe40003f84270 */
[----:B----4-:R-:W-:Y:S01]  /*1f480*/  PRMT R16, RZ, 0x7610, R16 ;  /* 0x00007610ff107816 */ /* 0x010fe20000000010 */
[----:B--2---:R-:W-:Y:S10]  /*1f490*/  STL [R1+0x405c], R11 ;  /* 0x00405c0b01007387 */ /* 0x004ff40000100800 */
[----:B---3--:R-:W-:-:S04]  /*1f4a0*/  @P4 LOP3.LUT R5, R5, R4, RZ, 0x3c, !PT ;  /* 0x0000000405054212 */ /* 0x008fc800078e3cff */
[----:B------:R-:W-:-:S04]  /*1f4b0*/  @P4 LOP3.LUT R4, R5, R4, RZ, 0x3c, !PT ;  /* 0x0000000405044212 */ /* 0x000fc800078e3cff */
[----:B------:R-:W-:-:S05]  /*1f4c0*/  @P4 LOP3.LUT R5, R5, R4, RZ, 0x3c, !PT ;  /* 0x0000000405054212 */ /* 0x000fca00078e3cff */
[----:B------:R0:W2:Y:S04]  /*1f4d0*/  @P4 LDG.E.U16 R16, [R4.64] ;  /* 0x0000000604104981 */ /* 0x0000a8000c1e1500 */
[----:B0-----:R-:W3:Y:S04]  /*1f4e0*/  LDL R4, [R1+0xe58] ;  /* 0x000e580001047983 */ /* 0x001ee80000100800 */
[----:B------:R-:W3:Y:S01]  /*1f4f0*/  LDL R5, [R1+0xe5c] ;  /* 0x000e5c0001057983 */ /* 0x000ee20000100800 */
[----:B------:R-:W-:Y:S02]  /*1f500*/  ISETP.GT.AND P1, PT, R3, 0x22, PT ;  /* 0x000000220300780c */ /* 0x000fe40003f24270 */
[----:B------:R-:W-:Y:S01]  /*1f510*/  PRMT R23, RZ, 0x7610, R23 ;  /* 0x00007610ff177816 */ /* 0x000fe20000000017 */
[----:B--2---:R-:W-:Y:S10]  /*1f520*/  STL [R1+0x4044], R16 ;  /* 0x0040441001007387 */ /* 0x004ff40000100800 */
[----:B---3--:R-:W-:-:S04]  /*1f530*/  @P1 LOP3.LUT R5, R5, R4, RZ, 0x3c, !PT ;  /* 0x0000000405051212 */ /* 0x008fc800078e3cff */
[----:B------:R-:W-:-:S04]  /*1f540*/  @P1 LOP3.LUT R4, R5, R4, RZ, 0x3c, !PT ;  /* 0x0000000405041212 */ /* 0x000fc800078e3cff */
[----:B------:R-:W-:Y:S01]  /*1f550*/  @P1 LOP3.LUT R5, R5, R4, RZ, 0x3c, !PT ;  /* 0x0000000405051212 */ /* 0x000fe200078e3cff */
[----:B------:R-:W-:Y:S04]  /*1f560*/  STL [R1+0x4054], R16 ;  /* 0x0040541001007387 */ /* 0x000fe80000100800 */
[----:B------:R-:W-:Y:S04]  /*1f570*/  STL [R1+0x4058], R16 ;  /* 0x0040581001007387 */ /* 0x000fe80000100800 */
[----:B------:R0:W2:Y:S04]  /*1f580*/  @P1 LDG.E.U16 R23, [R4.64] ;  /* 0x0000000604171981 */ /* 0x0000a8000c1e1500 */
[----:B0-----:R-:W3:Y:S04]  /*1f590*/  LDL R4, [R1+0xe50] ;  /* 0x000e500001047983 */ /* 0x001ee80000100800 */
[----:B------:R-:W3:Y:S01]  /*1f5a0*/  LDL R5, [R1+0xe54] ;  /* 0x000e540001057983 */ /* 0x000ee20000100800 */
[----:B------:R-:W-:-:S02]  /*1f5b0*/  ISETP.GT.AND P0, PT, R3, 0x23, PT ;  /* 0x000000230300780c */ /* 0x000fc40003f04270 */
[----:B------:R-:W-:-:S11]  /*1f5c0*/  PRMT R19, RZ, 0x7610, R19 ;  /* 0x00007610ff137816 */ /* 0x000fd60000000013 */
        /* <DEDUP_REMOVED lines=26> */
[----:B0-----:R-:W2:Y:S04]  /*1f770*/  LDL R4, [R1+0xe38] ;  /* 0x000e380001047983 */ /* 0x001ea80000100800 */
[----:B------:R-:W2:Y:S01]  /*1f780*/  LDL R5, [R1+0xe3c] ;  /* 0x000e3c0001057983 */ /* 0x000ea20000100800 */
[----:B------:R-:W-:Y:S02]  /*1f790*/  ISETP.GT.AND P4, PT, R3, 0x26, PT ;  /* 0x000000260300780c */ /* 0x000fe40003f84270 */
[----:B------:R-:W-:-:S11]  /*1f7a0*/  PRMT R10, RZ, 0x7610, R10 ;  /* 0x00007610ff0a7816 */ /* 0x000fd6000000000a */
[----:B--2---:R-:W-:-:S04]  /*1f7b0*/  @P4 LOP3.LUT R5, R5, R4, RZ, 0x3c, !PT ;  /* 0x0000000405054212 */ /* 0x004fc800078e3cff */
[----:B------:R-:W-:-:S04]  /*1f7c0*/  @P4 LOP3.LUT R4, R5, R4, RZ, 0x3c, !PT ;  /* 0x0000000405044212 */ /* 0x000fc800078e3cff */
[----:B------:R-:W-:-:S05]  /*1f7d0*/  @P4 LOP3.LUT R5, R5, R4, RZ, 0x3c, !PT ;  /* 0x0000000405054212 */ /* 0x000fca00078e3cff */
[----:B------:R-:W2:Y:S04]  /*1f7e0*/  @P4 LDG.E.U16 R10, [R4.64] ;  /* 0x00000006040a4981 */ /* 0x000ea8000c1e1500 */
[----:B----4-:R-:W-:Y:S04]  /*1f7f0*/  STL [R1+0x3fb8], R26 ;  /* 0x003fb81a01007387 */ /* 0x010fe80000100800 */
[----:B------:R-:W-:Y:S04]  /*1f800*/  STL [R1+0x4030], R26 ;  /* 0x0040301a01007387 */ /* 0x000fe80000100800 */
[----:B------:R-:W-:Y:S04]  /*1f810*/  STL [R1+0x4034], R26 ;  /* 0x0040341a01007387 */ /* 0x000fe80000100800 */
[----:B------:R-:W-:Y:S04]  /*1f820*/  STL [R1+0x4038], R26 ;  /* 0x0040381a01007387 */ /* 0x000fe80000100800 */
[----:B--2---:R0:W-:Y:S04]  /*1f830*/  STL [R1+0x9ec], R10 ;  /* 0x0009ec0a01007387 */ /* 0x0041e80000100800 */
[----:B0-----:R-:W2:Y:S04]  /*1f840*/  LDL.LU R10, [R1+0x417c] ;  /* 0x00417c00010a7983 */ /* 0x001ea80000300800 */
[----:B------:R-:W4:Y:S04]  /*1f850*/  LDL R4, [R1+0xe30] ;  /* 0x000e300001047983 */ /* 0x000f280000100800 */
[----:B------:R-:W4:Y:S01]  /*1f860*/  LDL R5, [R1+0xe34] ;  /* 0x000e340001057983 */ /* 0x000f220000100800 */
[----:B------:R-:W-:-:S02]  /*1f870*/  ISETP.GT.AND P1, PT, R3, 0x27, PT ;  /* 0x000000270300780c */ /* 0x000fc40003f24270 */
[----:B------:R-:W-:-:S11]  /*1f880*/  PRMT R15, RZ, 0x7610, R15 ;  /* 0x00007610ff0f7816 */ /* 0x000fd6000000000f */
        /* <DEDUP_REMOVED lines=17> */
[----:B------:R-:W-:-:S11]  /*1f9a0*/  PRMT R13, RZ, 0x7610, R13 ;  /* 0x00007610ff0d7816 */ /* 0x000fd6000000000d */
[----:B--2---:R-:W-:-:S04]  /*1f9b0*/  @P2 LOP3.LUT R5, R5, R4, RZ, 0x3c, !PT ;  /* 0x0000000405052212 */ /* 0x004fc800078e3cff */
        /* <DEDUP_REMOVED lines=20> */
[----:B--2---:R-:W-:Y:S01]  /*1fb00*/  STL [R1+0x403c], R19 ;  /* 0x00403c1301007387 */ /* 0x004fe20000100800 */
        /* <DEDUP_REMOVED lines=58> */
[----:B0-----:R-:W2:Y:S04]  /*1feb0*/  LDL R4, [R1+0xdd8] ;  /* 0x000dd80001047983 */ /* 0x001ea80000100800 */
[----:B------:R-:W2:Y:S01]  /*1fec0*/  LDL R5, [R1+0xddc] ;  /* 0x000ddc0001057983 */ /* 0x000ea20000100800 */
[----:B------:R-:W-:Y:S02]  /*1fed0*/  ISETP.GT.AND P1, PT, R3, 0x32, PT ;  /* 0x000000320300780c */ /* 0x000fe40003f24270 */
[----:B----4-:R-:W-:-:S11]  /*1fee0*/  PRMT R15, RZ, 0x7610, R15 ;  /* 0x00007610ff0f7816 */ /* 0x010fd6000000000f */
[----:B--2---:R-:W-:-:S04]  /*1fef0*/  @P1 LOP3.LUT R5, R5, R4, RZ, 0x3c, !PT ;  /* 0x0000000405051212 */ /* 0x004fc800078e3cff */
[----:B------:R-:W-:-:S04]  /*1ff00*/  @P1 LOP3.LUT R4, R5, R4, RZ, 0x3c, !PT ;  /* 0x0000000405041212 */ /* 0x000fc800078e3cff */
[----:B------:R-:W-:-:S05]  /*1ff10*/  @P1 LOP3.LUT R5, R5, R4, RZ, 0x3c, !PT ;  /* 0x0000000405051212 */ /* 0x000fca00078e3cff */
[----:B------:R0:W2:Y:S04]  /*1ff20*/  @P1 LDG.E.U16 R15, [R4.64] ;  /* 0x00000006040f1981 */ /* 0x0000a8000c1e1500 */
[----:B0-----:R-:W4:Y:S04]  /*1ff30*/  LDL R4, [R1+0xdd0] ;  /* 0x000dd00001047983 */ /* 0x001f280000100800 */
[----:B------:R-:W4:Y:S01]  /*1ff40*/  LDL R5, [R1+0xdd4] ;  /* 0x000dd40001057983 */ /* 0x000f220000100800 */
[----:B------:R-:W-:Y:S02]  /*1ff50*/  ISETP.GT.AND P0, PT, R3, 0x33, PT ;  /* 0x000000330300780c */ /* 0x000fe40003f04270 */
[----:B------:R-:W-:-:S11]  /*1ff60*/  PRMT R21, RZ, 0x7610, R21 ;  /* 0x00007610ff157816 */ /* 0x000fd60000000015 */
        /* <DEDUP_REMOVED lines=27> */
[----:B------:R-:W-:Y:S01]  /*20120*/  PRMT R24, RZ, 0x7610, R24 ;  /* 0x00007610ff187816 */ /* 0x000fe20000000018 */
[----:B----4-:R-:W-:Y:S10]  /*20130*/  STL [R1+0x3fc4], R29 ;  /* 0x003fc41d01007387 */ /* 0x010ff40000100800 */
[----:B--2---:R-:W-:-:S04]  /*20140*/  @P1 LOP3.LUT R5, R5, R4, RZ, 0x3c, !PT ;  /* 0x0000000405051212 */ /* 0x004fc800078e3cff */
[C---:B------:R-:W-:Y:S01]  /*20150*/  @P1 LOP3.LUT R4, R5.reuse, R4, RZ, 0x3c, !PT ;  /* 0x0000000405041212 */ /* 0x040fe200078e3cff */
[----:B------:R-:W-:Y:S03]  /*20160*/  STL [R1+0x3fc8], R29 ;  /* 0x003fc81d01007387 */ /* 0x000fe60000100800 */
[----:B------:R-:W-:Y:S01]  /*20170*/  @P1 LOP3.LUT R5, R5, R4, RZ, 0x3c, !PT ;  /* 0x0000000405051212 */ /* 0x000fe200078e3cff */
[----:B------:R-:W-:Y:S04]  /*20180*/  STL [R1+0x400c], R29 ;  /* 0x00400c1d01007387 */ /* 0x000fe80000100800 */
[----:B------:R-:W-:Y:S04]  /*20190*/  STL [R1+0x4010], R29 ;  /* 0x0040101d01007387 */ /* 0x000fe80000100800 */
[----:B------:R0:W2:Y:S04]  /*201a0*/  @P1 LDG.E.U16 R24, [R4.64] ;  /* 0x0000000604181981 */ /* 0x0000a8000c1e1500 */
[----:B0-----:R-:W4:Y:S04]  /*201b0*/  LDL R4, [R1+0xdb0] ;  /* 0x000db00001047983 */ /* 0x001f280000100800 */
[----:B------:R-:W4:Y:S01]  /*201c0*/  LDL R5, [R1+0xdb4] ;  /* 0x000db40001057983 */ /* 0x000f220000100800 */
[----:B------:R-:W-:-:S02]  /*201d0*/  ISETP.GT.AND P0, PT, R3, 0x37, PT ;  /* 0x000000370300780c */ /* 0x000fc40003f04270 */
[----:B------:R-:W-:Y:S01]  /*201e0*/  PRMT R0, RZ, 0x7610, R0 ;  /* 0x00007610ff007816 */ /* 0x000fe20000000000 */
[----:B--2---:R0:W-:Y:S01]  /*201f0*/  STL [R1+0x990], R24 ;  /* 0x0009901801007387 */ /* 0x0041e20000100800 */
[----:B------:R-:W-:Y:S02]  /*20200*/  ISETP.GT.AND P1, PT, R3, 0x38, PT ;  /* 0x000000380300780c */ /* 0x000fe40003f24270 */
[----:B---3--:R-:W-:Y:S01]  /*20210*/  PRMT R6, RZ, 0x7610, R6 ;  /* 0x00007610ff067816 */ /* 0x008fe20000000006 */
[----:B0-----:R-:W2:Y:S06]  /*20220*/  LDL R24, [R1+0xda4] ;  /* 0x000da40001187983 */ /* 0x001eac0000100800 */
[----:B----4-:R-:W-:-:S04]  /*20230*/  @P0 LOP3.LUT R5, R5, R4, RZ, 0x3c, !PT ;  /* 0x0000000405050212 */ /* 0x010fc800078e3cff */
[----:B------:R-:W-:-:S04]  /*20240*/  @P0 LOP3.LUT R4, R5, R4, RZ, 0x3c, !PT ;  /* 0x0000000405040212 */ /* 0x000fc800078e3cff */
[----:B------:R-:W-:-:S05]  /*20250*/  @P0 LOP3.LUT R5, R5, R4, RZ, 0x3c, !PT ;  /* 0x0000000405050212 */ /* 0x000fca00078e3cff */
[----:B------:R0:W3:Y:S04]  /*20260*/  @P0 LDG.E.U16 R0, [R4.64] ;  /* 0x0000000604000981 */ /* 0x0000e8000c1e1500 */
[----:B0-----:R-:W4:Y:S04]  /*20270*/  LDL R4, [R1+0xda8] ;  /* 0x000da80001047983 */ /* 0x001f280000100800 */
[----:B------:R-:W4:Y:S04]  /*20280*/  LDL R5, [R1+0xdac] ;  /* 0x000dac0001057983 */ /* 0x000f280000100800 */
[----:B---3--:R-:W-:Y:S04]  /*20290*/  STL [R1+0x3f8c], R0 ;  /* 0x003f8c0001007387 */ /* 0x008fe80000100800 */
[----:B------:R-:W-:Y:S01]  /*202a0*/  STL [R1+0x3fcc], R0 ;  /* 0x003fcc0001007387 */ /* 0x000fe20000100800 */
[----:B----4-:R-:W-:-:S04]  /*202b0*/  @P1 LOP3.LUT R5, R5, R4, RZ, 0x3c, !PT ;  /* 0x0000000405051212 */ /* 0x010fc800078e3cff */
[C---:B------:R-:W-:Y:S01]  /*202c0*/  @P1 LOP3.LUT R4, R5.reuse, R4, RZ, 0x3c, !PT ;  /* 0x0000000405041212 */ /* 0x040fe200078e3cff */
[----:B------:R-:W-:Y:S03]  /*202d0*/  STL [R1+0x3fd0], R0 ;  /* 0x003fd00001007387 */ /* 0x000fe60000100800 */
[----:B------:R-:W-:Y:S01]  /*202e0*/  @P1 LOP3.LUT R5, R5, R4, RZ, 0x3c, !PT ;  /* 0x0000000405051212 */ /* 0x000fe200078e3cff */
[----:B------:R-:W-:Y:S04]  /*202f0*/  STL [R1+0x3ffc], R0 ;  /* 0x003ffc0001007387 */ /* 0x000fe80000100800 */
[----:B------:R-:W-:Y:S04]  /*20300*/  STL [R1+0x4000], R0 ;  /* 0x0040000001007387 */ /* 0x000fe80000100800 */
[----:B------:R-:W-:Y:S04]  /*20310*/  STL [R1+0x4014], R0 ;  /* 0x0040140001007387 */ /* 0x000fe80000100800 */
[----:B------:R-:W-:Y:S04]  /*20320*/  STL [R1+0x4018], R0 ;  /* 0x0040180001007387 */ /* 0x000fe80000100800 */
[----:B------:R0:W3:Y:S04]  /*20330*/  @P1 LDG.E.U16 R6, [R4.64] ;  /* 0x0000000604061981 */ /* 0x0000e8000c1e1500 */
[----:B0-----:R-:W4:Y:S01]  /*20340*/  LDL R5, [R1+0xda0] ;  /* 0x000da00001057983 */ /* 0x001f220000100800 */
[----:B------:R-:W-:-:S02]  /*20350*/  ISETP.GT.AND P0, PT, R3, 0x39, PT ;  /* 0x000000390300780c */ /* 0x000fc40003f04270 */
[----:B------:R-:W-:-:S11]  /*20360*/  PRMT R8, RZ, 0x7610, R8 ;  /* 0x00007610ff087816 */ /* 0x000fd60000000008 */
[----:B--2---:R-:W-:Y:S01]  /*20370*/  @P0 IMAD.MOV.U32 R4, RZ, RZ, R24 ;  /* 0x000000ffff040224 */ /* 0x004fe200078e0018 */
[----:B------:R-:W-:Y:S01]  /*20380*/  ISETP.GT.AND P1, PT, R3, 0x3a, PT ;  /* 0x0000003a0300780c */ /* 0x000fe20003f24270 */
[----:B------:R-:W2:Y:S04]  /*20390*/  LDL R24, [R1+0xd84] ;  /* 0x000d840001187983 */ /* 0x000ea80000100800 */
[----:B----4-:R0:W4:Y:S04]  /*203a0*/  @P0 LDG.E.U16 R8, [R4.64] ;  /* 0x0000000604080981 */ /* 0x010128000c1e1500 */
[----:B0-----:R-:W2:Y:S04]  /*203b0*/  LDL R4, [R1+0xd98] ;  /* 0x000d980001047983 */ /* 0x001ea80000100800 */
        /* <DEDUP_REMOVED lines=26> */
[----:B---3--:R0:W-:Y:S04]  /*20560*/  STL [R1], R25 ;  /* 0x0000001901007387 */ /* 0x0081e80000100800 */
[----:B0-----:R-:W2:Y:S04]  /*20570*/  LDL.LU R25, [R1+0x4160] ;  /* 0x0041600001197983 */ /* 0x001ea80000300800 */
[----:B------:R-:W3:Y:S02]  /*20580*/  LDL R5, [R1+0xd80] ;  /* 0x000d800001057983 */ /* 0x000ee40000100800 */
[----:B------:R-:W-:-:S02]  /*20590*/  @P0 IMAD.MOV.U32 R4, RZ, RZ, R24 ;  /* 0x000000ffff040224 */ /* 0x000fc400078e0018 */
[----:B------:R-:W0:Y:S01]  /*205a0*/  S2R R24, SR_TID.X ;  /* 0x0000000000187919 */ /* 0x000e220000002100 */
[----:B--2---:R-:W-:-:S06]  /*205b0*/  PRMT R25, RZ, 0x7610, R25 ;  /* 0x00007610ff197816 */ /* 0x004fcc0000000019 */
[----:B---3--:R1:W2:Y:S04]  /*205c0*/  @P0 LDG.E.U16 R25, [R4.64] ;  /* 0x0000000604190981 */ /* 0x0082a8000c1e1500 */
[----:B-1----:R-:W3:Y:S04]  /*205d0*/  LDL R4, [R1+0xd78] ;  /* 0x000d780001047983 */ /* 0x002ee80000100800 */
[----:B------:R-:W3:Y:S01]  /*205e0*/  LDL R5, [R1+0xd7c] ;  /* 0x000d7c0001057983 */ /* 0x000ee20000100800 */
[----:B------:R-:W-:Y:S02]  /*205f0*/  ISETP.GT.AND P1, PT, R3, 0x3e, PT ;  /* 0x0000003e0300780c */ /* 0x000fe40003f24270 */
[----:B0-----:R-:W-:-:S02]  /*20600*/  LOP3.LUT R24, R24, 0x3f, RZ, 0xc0, !PT ;  /* 0x0000003f18187812 */ /* 0x001fc400078ec0ff */
[----:B------:R-:W-:Y:S02]  /*20610*/  ISETP.GT.AND P2, PT, R3, 0x3f, PT ;  /* 0x0000003f0300780c */ /* 0x000fe40003f44270 */
[----:B------:R-:W-:Y:S02]  /*20620*/  ISETP.GE.AND P0, PT, R24, R3, PT ;  /* 0x000000031800720c */ /* 0x000fe40003f06270 */
[----:B------:R-:W-:Y:S01]  /*20630*/  PRMT R3, RZ, 0x7610, R3 ;  /* 0x00007610ff037816 */ /* 0x000fe20000000003 */
[----:B--2---:R-:W-:Y:S04]  /*20640*/  STL [R1+0x3fd4], R25 ;  /* 0x003fd41901007387 */ /* 0x004fe80000100800 */
[----:B---3--:R-:W-:-:S04]  /*20650*/  @P1 LOP3.LUT R5, R5, R4, RZ, 0x3c, !PT ;  /* 0x0000000405051212 */ /* 0x008fc800078e3cff */
[----:B------:R-:W-:-:S04]  /*20660*/  @P1 LOP3.LUT R4, R5, R4, RZ, 0x3c, !PT ;  /* 0x0000000405041212 */ /* 0x000fc800078e3cff */
[----:B------:R-:W-:Y:S01]  /*20670*/  @P1 LOP3.LUT R5, R5, R4, RZ, 0x3c, !PT ;  /* 0x0000000405051212 */ /* 0x000fe200078e3cff */
[----:B------:R-:W-:Y:S04]  /*20680*/  STL [R1+0x3fd8], R25 ;  /* 0x003fd81901007387 */ /* 0x000fe80000100800 */
[----:B------:R-:W2:Y:S04]  /*20690*/  LDL.LU R24, [R1+0x415c] ;  /* 0x00415c0001187983 */ /* 0x000ea80000300800 */
[----:B------:R0:W3:Y:S04]  /*206a0*/  @P1 LDG.E.U16 R3, [R4.64] ;  /* 0x0000000604031981 */ /* 0x0000e8000c1e1500 */
[----:B0-----:R-:W3:Y:S04]  /*206b0*/  LDL R4, [R1+0xd70] ;  /* 0x000d700001047983 */ /* 0x001ee80000100800 */
[----:B------:R-:W3:Y:S01]  /*206c0*/  LDL R5, [R1+0xd74] ;  /* 0x000d740001057983 */ /* 0x000ee20000100800 */
[----:B--2---:R-:W-:-:S02]  /*206d0*/  PRMT R24, RZ, 0x7610, R24 ;  /* 0x00007610ff187816 */ /* 0x004fc40000000018 */
[----:B---3--:R-:W-:-:S04]  /*206e0*/  @P2 LOP3.LUT R5, R5, R4, RZ, 0x3c, !PT ;  /* 0x0000000405052212 */ /* 0x008fc800078e3cff */
[----:B------:R-:W-:-:S04]  /*206f0*/  @P2 LOP3.LUT R4, R5, R4, RZ, 0x3c, !PT ;  /* 0x0000000405042212 */ /* 0x000fc800078e3cff */
[----:B------:R-:W-:-:S05]  /*20700*/  @P2 LOP3.LUT R5, R5, R4, RZ, 0x3c, !PT ;  /* 0x0000000405052212 */ /* 0x000fca00078e3cff */
[----:B------:R-:W2:Y:S04]  /*20710*/  @P2 LDG.E.U16 R24, [R4.64] ;  /* 0x0000000604182981 */ /* 0x000ea8000c1e1500 */
[----:B------:R-:W-:Y:S04]  /*20720*/  STL [R1+0x3fdc], R3 ;  /* 0x003fdc0301007387 */ /* 0x000fe80000100800 */
[----:B------:R-:W-:Y:S06]  /*20730*/  BAR.SYNC.DEFER_BLOCKING 0x0 ;  /* 0x0000000000007b1d */ /* 0x000fec0000010000 */
[----:B--2---:R0:W-:Y:S04]  /*20740*/  STL [R1+0x9a8], R24 ;  /* 0x0009a81801007387 */ /* 0x0041e80000100800 */
[----:B0-----:R-:W2:Y:S04]  /*20750*/  LDL.LU R24, [R1+0x4158] ;  /* 0x0041580001187983 */ /* 0x001ea80000300800 */
[----:B------:R-:W3:Y:S04]  /*20760*/  LDL R4, [R1+0x175c] ;  /* 0x00175c0001047983 */ /* 0x000ee80000100800 */
[----:B------:R-:W3:Y:S01]  /*20770*/  LDL R5, [R1+0x1760] ;  /* 0x0017600001057983 */ /* 0x000ee20000100800 */
[----:B--2---:R-:W-:-:S02]  /*20780*/  PRMT R24, RZ, 0x7610, R24 ;  /* 0x00007610ff187816 */ /* 0x004fc40000000018 */
[----:B---3--:R-:W-:-:S04]  /*20790*/  @!P0 LOP3.LUT R5, R5, R4, RZ, 0x3c, !PT ;  /* 0x0000000405058212 */ /* 0x008fc800078e3cff */
[----:B------:R-:W-:-:S04]  /*207a0*/  @!P0 LOP3.LUT R4, R5, R4, RZ, 0x3c, !PT ;  /* 0x0000000405048212 */ /* 0x000fc800078e3cff */
[----:B------:R-:W-:-:S05]  /*207b0*/  @!P0 LOP3.LUT R5, R5, R4, RZ, 0x3c, !PT ;  /* 0x0000000405058212 */ /* 0x000fca00078e3cff */
[----:B------:R-:W2:Y:S04]  /*207c0*/  @!P0 LDG.E.U16 R24, [R4.64] ;  /* 0x0000000604188981 */ /* 0x000ea8000c1e1500 */
        /* <DEDUP_REMOVED lines=454> */
[----:B------:R-:W-:-:S02]  /*22430*/  PRMT R27, RZ, 0x7610, R27 ;  /* 0x00007610ff1b7816 */ /* 0x000fc4000000001b */
[----:B---3--:R-:W-:-:S04]  /*22440*/  @!P0 LOP3.LUT R5, R5, R4, RZ, 0x3c, !PT ;  /* 0x0000000405058212 */ /* 0x008fc800078e3cff */
[----:B------:R-:W-:-:S04]  /*22450*/  @!P0 LOP3.LUT R4, R5, R4, RZ, 0x3c, !PT ;  /* 0x0000000405048212 */ /* 0x000fc800078e3cff */
[----:B------:R-:W-:-:S05]  /*22460*/  @!P0 LOP3.LUT R5, R5, R4, RZ, 0x3c, !PT ;  /* 0x0000000405058212 */ /* 0x000fca00078e3cff */
[----:B------:R0:W3:Y:S04]  /*22470*/  @!P0 LDG.E.U16 R27, [R4.64] ;  /* 0x00000006041b8981 */ /* 0x0000e8000c1e1500 */
[----:B0-----:R-:W3:Y:S04]  /*22480*/  LDL R4, [R1+0x10fc] ;  /* 0x0010fc0001047983 */ /* 0x001ee80000100800 */
[----:B------:R-:W3:Y:S01]  /*22490*/  LDL R5, [R1+0x1100] ;  /* 0x0011000001057983 */ /* 0x000ee20000100800 */
[----:B--2---:R-:W-:Y:S02]  /*224a0*/  PRMT R24, RZ, 0x7610, R24 ;  /* 0x00007610ff187816 */ /* 0x004fe40000000018 */
[----:B---3--:R-:W-:-:S04]  /*224b0*/  @!P0 LOP3.LUT R5, R5, R4, RZ, 0x3c, !PT ;  /* 0x0000000405058212 */ /* 0x008fc800078e3cff */
[----:B------:R-:W-:-:S04]  /*224c0*/  @!P0 LOP3.LUT R4, R5, R4, RZ, 0x3c, !PT ;  /* 0x0000000405048212 */ /* 0x000fc800078e3cff */
[----:B------:R-:W-:-:S05]  /*224d0*/  @!P0 LOP3.LUT R5, R5, R4, RZ, 0x3c, !PT ;  /* 0x0000000405058212 */ /* 0x000fca00078e3cff */
[----:B------:R-:W2:Y:S04]  /*224e0*/  @!P0 LDG.E.U16 R24, [R4.64] ;  /* 0x0000000604188981 */ /* 0x000ea8000c1e1500 */
[----:B------:R0:W-:Y:S04]  /*224f0*/  STL [R1+0x590], R27 ;  /* 0x0005901b01007387 */ /* 0x0001e80000100800 */
[----:B0-----:R-:W3:Y:S04]  /*22500*/  LDL R27, [R1+0x1060] ;  /* 0x00106000011b7983 */ /* 0x001ee80000100800 */
        /* <DEDUP_REMOVED lines=35> */
[----:B------:R0:W2:Y:S04]  /*22740*/  @!P0 LDG.E.U16 R24, [R4.64] ;  /* 0x0000000604188981 */ /* 0x0000a8000c1e1500 */
[----:B0-----:R-:W3:Y:S01]  /*22750*/  LDL R5, [R1+0x105c] ;  /* 0x00105c0001057983 */ /* 0x001ee20000100800 */
[----:B------:R-:W-:Y:S01]  /*22760*/  PRMT R22, RZ, 0x7610, R22 ;  /* 0x00007610ff167816 */ /* 0x000fe20000000016 */
[----:B------:R-:W-:Y:S02]  /*22770*/  @!P0 IMAD.MOV.U32 R4, RZ, RZ, R27 ;  /* 0x000000ffff048224 */ /* 0x000fe400078e001b */
[----:B--2---:R0:W-:Y:S01]  /*22780*/  STL [R1+0x1cc], R24 ;  /* 0x0001cc1801007387 */ /* 0x0041e20000100800 */
[----:B------:R-:W-:-:S03]  /*22790*/  PRMT R2, RZ, 0x7610, R2 ;  /* 0x00007610ff027816 */ /* 0x000fc60000000002 */
[----:B------:R-:W2:Y:S04]  /*227a0*/  LDL R27, [R1+0xfc0] ;  /* 0x000fc000011b7983 */ /* 0x000ea80000100800 */
[----:B---3--:R1:W3:Y:S04]  /*227b0*/  @!P0 LDG.E.U16 R22, [R4.64] ;  /* 0x0000000604168981 */ /* 0x0082e8000c1e1500 */
[----:B0-----:R-:W2:Y:S04]  /*227c0*/  LDL R24, [R1+0xfe0] ;  /* 0x000fe00001187983 */ /* 0x001ea80000100800 */
[----:B-1----:R-:W2:Y:S04]  /*227d0*/  LDL R4, [R1+0x103c] ;  /* 0x00103c0001047983 */ /* 0x002ea80000100800 */
[----:B------:R-:W2:Y:S02]  /*227e0*/  LDL R5, [R1+0x1040] ;  /* 0x0010400001057983 */ /* 0x000ea40000100800 */
[----:B--2---:R-:W-:-:S04]  /*227f0*/  @!P0 LOP3.LUT R5, R5, R4, RZ, 0x3c, !PT ;  /* 0x0000000405058212 */ /* 0x004fc800078e3cff */
[----:B------:R-:W-:-:S04]  /*22800*/  @!P0 LOP3.LUT R4, R5, R4, RZ, 0x3c, !PT ;  /* 0x0000000405048212 */ /* 0x000fc800078e3cff */
[----:B------:R-:W-:-:S05]  /*22810*/  @!P0 LOP3.LUT R5, R5, R4, RZ, 0x3c, !PT ;  /* 0x0000000405058212 */ /* 0x000fca00078e3cff */
[----:B------:R-:W2:Y:S04]  /*22820*/  @!P0 LDG.E.U16 R2, [R4.64] ;  /* 0x0000000604028981 */ /* 0x000ea8000c1e1500 */
[----:B---3--:R0:W-:Y:S04]  /*22830*/  STL [R1+0x1c8], R22 ;  /* 0x0001c81601007387 */ /* 0x0081e80000100800 */
[----:B0-----:R-:W3:Y:S04]  /*22840*/  LDL.LU R22, [R1+0x8] ;  /* 0x0000080001167983 */ /* 0x001ee80000300800 */
        /* <DEDUP_REMOVED lines=21> */
[----:B--2---:R0:W-:Y:S04]  /*229a0*/  STL [R1+0x1bc], R2 ;  /* 0x0001bc0201007387 */ /* 0x0041e80000100800 */
[----:B---3--:R1:W2:Y:S04]  /*229b0*/  @!P0 LDG.E.U16 R28, [R4.64] ;  /* 0x00000006041c8981 */ /* 0x0082a8000c1e1500 */
[----:B-1----:R-:W3:Y:S04]  /*229c0*/  LDL R5, [R1+0xfbc] ;  /* 0x000fbc0001057983 */ /* 0x002ee80000100800 */
[----:B0-----:R-:W0:Y:S01]  /*229d0*/  S2R R2, SR_TID.X ;  /* 0x0000000000027919 */ /* 0x001e220000002100 */
[----:B------:R-:W-:Y:S01]  /*229e0*/  PRMT R20, RZ, 0x7610, R20 ;  /* 0x00007610ff147816 */ /* 0x000fe20000000014 */
[----:B------:R-:W-:-:S02]  /*229f0*/  @!P0 IMAD.MOV.U32 R4, RZ, RZ, R27 ;  /* 0x000000ffff048224 */ /* 0x000fc400078e001b */
[----:B--2---:R1:W-:Y:S04]  /*22a00*/  STL [R1+0x3f84], R28 ;  /* 0x003f841c01007387 */ /* 0x0043e80000100800 */
[----:B0-----:R-:W-:Y:S01]  /*22a10*/  STL [R1+0x3fe4], R2 ;  /* 0x003fe40201007387 */ /* 0x001fe20000100800 */
[----:B------:R-:W-:Y:S02]  /*22a20*/  PRMT R17, RZ, 0x7610, R17 ;  /* 0x00007610ff117816 */ /* 0x000fe40000000011 */
[----:B------:R-:W-:Y:S01]  /*22a30*/  LOP3.LUT R24, R2, 0x7f, RZ, 0xc0, !PT ;  /* 0x0000007f02187812 */ /* 0x000fe200078ec0ff */
[----:B------:R-:W2:Y:S04]  /*22a40*/  LDL R27, [R1+0xf6c] ;  /* 0x000f6c00011b7983 */ /* 0x000ea80000100800 */
[----:B---3--:R0:W3:Y:S04]  /*22a50*/  @!P0 LDG.E.U16 R20, [R4.64] ;  /* 0x0000000604148981 */ /* 0x0080e8000c1e1500 */
[----:B0-----:R-:W2:Y:S04]  /*22a60*/  LDL R4, [R1+0xf9c] ;  /* 0x000f9c0001047983 */ /* 0x001ea80000100800 */
[----:B------:R-:W2:Y:S02]  /*22a70*/  LDL R5, [R1+0xfa0] ;  /* 0x000fa00001057983 */ /* 0x000ea40000100800 */
[----:B--2---:R-:W-:-:S04]  /*22a80*/  @!P0 LOP3.LUT R5, R5, R4, RZ, 0x3c, !PT ;  /* 0x0000000405058212 */ /* 0x004fc800078e3cff */
[----:B------:R-:W-:-:S04]  /*22a90*/  @!P0 LOP3.LUT R4, R5, R4, RZ, 0x3c, !PT ;  /* 0x0000000405048212 */ /* 0x000fc800078e3cff */
[----:B------:R-:W-:-:S05]  /*22aa0*/  @!P0 LOP3.LUT R5, R5, R4, RZ, 0x3c, !PT ;  /* 0x0000000405058212 */ /* 0x000fca00078e3cff */
[----:B------:R-:W2:Y:S04]  /*22ab0*/  @!P0 LDG.E.U16 R17, [R4.64] ;  /* 0x0000000604118981 */ /* 0x000ea8000c1e1500 */
[----:B---3--:R0:W-:Y:S01]  /*22ac0*/  STL [R1+0x1b4], R20 ;  /* 0x0001b41401007387 */ /* 0x0081e20000100800 */
[----:B-1----:R-:W-:-:S03]  /*22ad0*/  IMAD.SHL.U32 R28, R24, 0x2, RZ ;  /* 0x00000002181c7824 */ /* 0x002fc600078e00ff */
[----:B0-----:R-:W3:Y:S04]  /*22ae0*/  LDL R20, [R1+0x174c] ;  /* 0x00174c0001147983 */ /* 0x001ee80000100800 */
[----:B------:R-:W-:Y:S04]  /*22af0*/  STL [R1+0x3fe0], R24 ;  /* 0x003fe01801007387 */ /* 0x000fe80000100800 */
[----:B------:R-:W-:Y:S04]  /*22b00*/  STL [R1+0x3fe8], R24 ;  /* 0x003fe81801007387 */ /* 0x000fe80000100800 */
[----:B------:R-:W-:Y:S04]  /*22b10*/  STL [R1+0x3fec], R24 ;  /* 0x003fec1801007387 */ /* 0x000fe80000100800 */
[----:B------:R-:W-:Y:S04]  /*22b20*/  STS.U16 [R28+0x10000], R22 ;  /* 0x010000161c007388 */ /* 0x000fe80000000400 */
[----:B--2---:R0:W-:Y:S04]  /*22b30*/  STL [R1+0x1b0], R17 ;  /* 0x0001b01101007387 */ /* 0x0041e80000100800 */
[----:B0-----:R-:W2:Y:S04]  /*22b40*/  LDL.LU R17, [R1+0x4070] ;  /* 0x0040700001117983 */ /* 0x001ea80000300800 */
[----:B------:R-:W2:Y:S04]  /*22b50*/  LDL R4, [R1+0xf7c] ;  /* 0x000f7c0001047983 */ /* 0x000ea80000100800 */
[----:B------:R-:W2:Y:S04]  /*22b60*/  LDL R5, [R1+0xf80] ;  /* 0x000f800001057983 */ /* 0x000ea80000100800 */
[----:B------:R-:W3:Y:S01]  /*22b70*/  LDL.LU R22, [R1+0x406c] ;  /* 0x00406c0001167983 */ /* 0x000ee20000300800 */
[----:B--2---:R-:W-:-:S04]  /*22b80*/  @!P0 LOP3.LUT R5, R5, R4, RZ, 0x3c, !PT ;  /* 0x0000000405058212 */ /* 0x004fc800078e3cff */
[C---:B------:R-:W-:Y:S02]  /*22b90*/  @!P0 LOP3.LUT R4, R5.reuse, R4, RZ, 0x3c, !PT ;  /* 0x0000000405048212 */ /* 0x040fe400078e3cff */
[----:B---3--:R-:W-:Y:S02]  /*22ba0*/  PRMT R22, RZ, 0x7610, R22 ;  /* 0x00007610ff167816 */ /* 0x008fe40000000016 */
[----:B------:R-:W-:-:S05]  /*22bb0*/  @!P0 LOP3.LUT R5, R5, R4, RZ, 0x3c, !PT ;  /* 0x0000000405058212 */ /* 0x000fca00078e3cff */
[----:B------:R0:W2:Y:S01]  /*22bc0*/  @!P0 LDG.E.U16 R22, [R4.64] ;  /* 0x0000000604168981 */ /* 0x0000a2000c1e1500 */
[----:B------:R-:W-:Y:S01]  /*22bd0*/  PRMT R17, RZ, 0x7610, R17 ;  /* 0x00007610ff117816 */ /* 0x000fe20000000011 */
[----:B0-----:R-:W-:Y:S02]  /*22be0*/  @!P0 IMAD.MOV.U32 R4, RZ, RZ, R20 ;  /* 0x000000ffff048224 */ /* 0x001fe400078e0014 */
[----:B------:R-:W-:-:S05]  /*22bf0*/  @!P0 IMAD.MOV.U32 R5, RZ, RZ, R27 ;  /* 0x000000ffff058224 */ /* 0x000fca00078e001b */
[----:B------:R-:W3:Y:S04]  /*22c00*/  @!P0 LDG.E.U16 R17, [R4.64] ;  /* 0x0000000604118981 */ /* 0x000ee8000c1e1500 */
[----:B--2---:R0:W-:Y:S04]  /*22c10*/  STL [R1+0xcc], R22 ;  /* 0x0000cc1601007387 */ /* 0x0041e80000100800 */
[----:B0-----:R-:W2:Y:S04]  /*22c20*/  LDL.LU R22, [R1+0x4068] ;  /* 0x0040680001167983 */ /* 0x001ea80000300800 */
[----:B--2---:R-:W-:Y:S04]  /*22c30*/  STL [R1+0x3ff0], R22 ;  /* 0x003ff01601007387 */ /* 0x004fe80000100800 */
[----:B------:R-:W-:Y:S04]  /*22c40*/  STL [R1+0x3ff4], R22 ;  /* 0x003ff41601007387 */ /* 0x000fe80000100800 */
[----:B------:R-:W-:Y:S04]  /*22c50*/  STL [R1+0x3ff8], R22 ;  /* 0x003ff81601007387 */ /* 0x000fe80000100800 */
[----:B------:R-:W2:Y:S04]  /*22c60*/  LDL R27, [R1+0x16d8] ;  /* 0x0016d800011b7983 */ /* 0x000ea80000100800 */
[----:B------:R-:W2:Y:S04]  /*22c70*/  LDL.LU R20, [R1+0x24] ;  /* 0x0000240001147983 */ /* 0x000ea80000300800 */
[----:B---3--:R0:W-:Y:S04]  /*22c80*/  STL [R1+0xc8], R17 ;  /* 0x0000c81101007387 */ /* 0x0081e80000100800 */
[----:B0-----:R-:W3:Y:S04]  /*22c90*/  LDL.LU R17, [R1+0x4064] ;  /* 0x0040640001117983 */ /* 0x001ee80000300800 */
[----:B------:R-:W2:Y:S04]  /*22ca0*/  LDL R4, [R1+0x1730] ;  /* 0x0017300001047983 */ /* 0x000ea80000100800 */
[----:B------:R-:W2:Y:S01]  /*22cb0*/  LDL R5, [R1+0x1734] ;  /* 0x0017340001057983 */ /* 0x000ea20000100800 */
[----:B------:R-:W-:-:S02]  /*22cc0*/  PRMT R14, RZ, 0x7610, R14 ;  /* 0x00007610ff0e7816 */ /* 0x000fc4000000000e */
[----:B--2---:R-:W-:-:S04]  /*22cd0*/  @!P0 LOP3.LUT R5, R5, R4, RZ, 0x3c, !PT ;  /* 0x0000000405058212 */ /* 0x004fc800078e3cff */
[----:B------:R-:W-:-:S04]  /*22ce0*/  @!P0 LOP3.LUT R4, R5, R4, RZ, 0x3c, !PT ;  /* 0x0000000405048212 */ /* 0x000fc800078e3cff */
[----:B------:R-:W-:-:S05]  /*22cf0*/  @!P0 LOP3.LUT R5, R5, R4, RZ, 0x3c, !PT ;  /* 0x0000000405058212 */ /* 0x000fca00078e3cff */
[----:B------:R-:W2:Y:S04]  /*22d00*/  @!P0 LDG.E.U16 R14, [R4.64] ;  /* 0x00000006040e8981 */ /* 0x000ea8000c1e1500 */
[----:B--2---:R0:W-:Y:S04]  /*22d10*/  STL [R1+0xc4], R14 ;  /* 0x0000c40e01007387 */ /* 0x0041e80000100800 */
[----:B0-----:R-:W2:Y:S04]  /*22d20*/  LDL.LU R14, [R1+0x4060] ;  /* 0x00406000010e7983 */ /* 0x001ea80000300800 */
        /* <DEDUP_REMOVED lines=15> */
[----:B------:R-:W2:Y:S01]  /*22e20*/  @!P0 LDG.E.U16 R16, [R4.64] ;  /* 0x0000000604108981 */ /* 0x000ea2000c1e1500 */
[----:B------:R-:W-:-:S03]  /*22e30*/  PRMT R23, RZ, 0x7610, R23 ;  /* 0x00007610ff177816 */ /* 0x000fc60000000017 */
[----:B--2---:R0:W-:Y:S04]  /*22e40*/  STL [R1+0xbc], R16 ;  /* 0x0000bc1001007387 */ /* 0x0041e80000100800 */
[----:B0-----:R-:W2:Y:S04]  /*22e50*/  LDL.LU R16, [R1+0x4058] ;  /* 0x0040580001107983 */ /* 0x001ea80000300800 */
[----:B------:R-:W2:Y:S01]  /*22e60*/  LDL R5, [R1+0x16d4] ;  /* 0x0016d40001057983 */ /* 0x000ea20000100800 */
[----:B------:R-:W-:-:S05]  /*22e70*/  @!P0 IMAD.MOV.U32 R4, RZ, RZ, R27 ;  /* 0x000000ffff048224 */ /* 0x000fca00078e001b */
[----:B--2---:R0:W2:Y:S04]  /*22e80*/  @!P0 LDG.E.U16 R23, [R4.64] ;  /* 0x0000000604178981 */ /* 0x0040a8000c1e1500 */
[----:B0-----:R-:W2:Y:S04]  /*22e90*/  LDL R4, [R1+0x16b4] ;  /* 0x0016b40001047983 */ /* 0x001ea80000100800 */
[----:B------:R-:W2:Y:S01]  /*22ea0*/  LDL R5, [R1+0x16b8] ;  /* 0x0016b80001057983 */ /* 0x000ea20000100800 */
[----:B------:R-:W-:Y:S02]  /*22eb0*/  PRMT R26, RZ, 0x7610, R26 ;  /* 0x00007610ff1a7816 */ /* 0x000fe4000000001a */
[----:B--2---:R-:W-:-:S04]  /*22ec0*/  @!P0 LOP3.LUT R5, R5, R4, RZ, 0x3c, !PT ;  /* 0x0000000405058212 */ /* 0x004fc800078e3cff */
[----:B------:R-:W-:-:S04]  /*22ed0*/  @!P0 LOP3.LUT R4, R5, R4, RZ, 0x3c, !PT ;  /* 0x0000000405048212 */ /* 0x000fc800078e3cff */
[----:B------:R-:W-:-:S05]  /*22ee0*/  @!P0 LOP3.LUT R5, R5, R4, RZ, 0x3c, !PT ;  /* 0x0000000405058212 */ /* 0x000fca00078e3cff */
[----:B------:R0:W2:Y:S04]  /*22ef0*/  @!P0 LDG.E.U16 R26, [R4.64] ;  /* 0x00000006041a8981 */ /* 0x0000a8000c1e1500 */
[----:B------:R1:W-:Y:S04]  /*22f00*/  STL [R1+0xb8], R23 ;  /* 0x0000b81701007387 */ /* 0x0003e80000100800 */
[----:B------:R-:W3:Y:S04]  /*22f10*/  LDL R27, [R1+0x1658] ;  /* 0x00165800011b7983 */ /* 0x000ee80000100800 */
[----:B0-----:R-:W3:Y:S04]  /*22f20*/  LDL R4, [R1+0x1694] ;  /* 0x0016940001047983 */ /* 0x001ee80000100800 */
[----:B--2---:R0:W-:Y:S04]  /*22f30*/  STL [R1+0xb4], R26 ;  /* 0x0000b41a01007387 */ /* 0x0041e80000100800 */
[----:B------:R-:W3:Y:S01]  /*22f40*/  LDL R5, [R1+0x1698] ;  /* 0x0016980001057983 */ /* 0x000ee20000100800 */
[----:B------:R-:W-:-:S03]  /*22f50*/  PRMT R16, RZ, 0x7610, R16 ;  /* 0x00007610ff107816 */ /* 0x000fc60000000010 */
[----:B-1----:R-:W1:Y:S01]  /*22f60*/  S2R R23, SR_TID.X ;  /* 0x0000000000177919 */ /* 0x002e620000002100 */
[----:B---3--:R-:W-:-:S04]  /*22f70*/  @!P0 LOP3.LUT R5, R5, R4, RZ, 0x3c, !PT ;  /* 0x0000000405058212 */ /* 0x008fc800078e3cff */
[----:B------:R-:W-:-:S04]  /*22f80*/  @!P0 LOP3.LUT R4, R5, R4, RZ, 0x3c, !PT ;  /* 0x0000000405048212 */ /* 0x000fc800078e3cff */
[----:B------:R-:W-:-:S05]  /*22f90*/  @!P0 LOP3.LUT R5, R5, R4, RZ, 0x3c, !PT ;  /* 0x0000000405058212 */ /* 0x000fca00078e3cff */
[----:B------:R-:W2:Y:S01]  /*22fa0*/  @!P0 LDG.E.U16 R16, [R4.64] ;  /* 0x0000000604108981 */ /* 0x000ea2000c1e1500 */
[----:B-1----:R-:W-:-:S05]  /*22fb0*/  LOP3.LUT R23, R23, 0x7f, RZ, 0xc0, !PT ;  /* 0x0000007f17177812 */ /* 0x002fca00078ec0ff */
[----:B0-----:R-:W-:Y:S02]  /*22fc0*/  IMAD.SHL.U32 R26, R23, 0x2, RZ ;  /* 0x00000002171a7824 */ /* 0x001fe400078e00ff */
[----:B------:R-:W3:Y:S04]  /*22fd0*/  LDL R23, [R1+0x1638] ;  /* 0x0016380001177983 */ /* 0x000ee80000100800 */
[----:B------:R-:W-:Y:S01]  /*22fe0*/  STS.U16 [R28+0x10800], R22 ;  /* 0x010800161c007388 */ /* 0x000fe20000000400 */
[----:B------:R-:W-:-:S03]  /*22ff0*/  LOP3.LUT R26, R26, 0x10, RZ, 0x3c, !PT ;  /* 0x000000101a1a7812 */ /* 0x000fc600078e3cff */
[----:B------:R-:W-:Y:S04]  /*23000*/  STS.U16 [R28+0x11000], R17 ;  /* 0x011000111c007388 */ /* 0x000fe80000000400 */
[----:B------:R-:W-:Y:S04]  /*23010*/  STS.U16 [R28+0x11800], R14 ;  /* 0x0118000e1c007388 */ /* 0x000fe80000000400 */
[----:B------:R-:W-:Y:S04]  /*23020*/  STS.U16 [R28+0x12000], R11 ;  /* 0x0120000b1c007388 */ /* 0x000fe80000000400 */
[----:B------:R-:W-:Y:S04]  /*23030*/  STS.U16 [R28+0x12800], R9 ;  /* 0x012800091c007388 */ /* 0x000fe80000000400 */
[----:B------:R-:W-:Y:S04]  /*23040*/  STS.U16 [R28+0x13000], R7 ;  /* 0x013000071c007388 */ /* 0x000fe80000000400 */
[----:B------:R-:W-:Y:S04]  /*23050*/  STS.U16 [R28+0x13800], R6 ;  /* 0x013800061c007388 */ /* 0x000fe80000000400 */
        /* <DEDUP_REMOVED lines=10> */
[----:B------:R-:W2:Y:S04]  /*23100*/  @!P0 LDG.E.U16 R20, [R4.64] ;  /* 0x0000000604148981 */ /* 0x000ea8000c1e1500 */
[----:B--2---:R0:W-:Y:S04]  /*23110*/  STL [R1+0xac], R20 ;  /* 0x0000ac1401007387 */ /* 0x0041e80000100800 */
[----:B0-----:R-:W2:Y:S04]  /*23120*/  LDL.LU R20, [R1+0x404c] ;  /* 0x00404c0001147983 */ /* 0x001ea80000300800 */
[----:B------:R-:W3:Y:S04]  /*23130*/  LDL.LU R4, [R1+0x14] ;  /* 0x0000140001047983 */ /* 0x000ee80000300800 */
[----:B------:R-:W4:Y:S01]  /*23140*/  LDL R5, [R1+0x1654] ;  /* 0x0016540001057983 */ /* 0x000f220000100800 */
[----:B--2---:R-:W-:-:S03]  /*23150*/  PRMT R20, RZ, 0x7610, R20 ;  /* 0x00007610ff147816 */ /* 0x004fc60000000014 */
[----:B---3--:R0:W-:Y:S02]  /*23160*/  STS.U16 [R26+0x10900], R4 ;  /* 0x010900041a007388 */ /* 0x0081e40000000400 */
[----:B0-----:R-:W-:Y:S02]  /*23170*/  @!P0 IMAD.MOV.U32 R4, RZ, RZ, R27 ;  /* 0x000000ffff048224 */ /* 0x001fe400078e001b */
[----:B------:R-:W2:Y:S04]  /*23180*/  LDL.LU R27, [R1+0x3c] ;  /* 0x00003c00011b7983 */ /* 0x000ea80000300800 */
[----:B----4-:R-:W3:Y:S04]  /*23190*/  @!P0 LDG.E.U16 R20, [R4.64] ;  /* 0x0000000604148981 */ /* 0x010ee8000c1e1500 */
[----:B---3--:R0:W-:Y:S04]  /*231a0*/  STL [R1+0xa8], R20 ;  /* 0x0000a81401007387 */ /* 0x0081e80000100800 */
[----:B0-----:R-:W3:Y:S04]  /*231b0*/  LDL.LU R20, [R1+0x4048] ;  /* 0x0040480001147983 */ /* 0x001ee80000300800 */
[----:B------:R-:W4:Y:S04]  /*231c0*/  LDL.LU R4, [R1+0x4] ;  /* 0x0000040001047983 */ /* 0x000f280000300800 */
[----:B------:R-:W2:Y:S01]  /*231d0*/  LDL R5, [R1+0x1634] ;  /* 0x0016340001057983 */ /* 0x000ea20000100800 */
[----:B------:R-:W-:-:S03]  /*231e0*/  PRMT R21, RZ, 0x7610, R21 ;  /* 0x00007610ff157816 */ /* 0x000fc60000000015 */
[----:B----4-:R0:W-:Y:S02]  /*231f0*/  STS.U16 [R26+0x11100], R4 ;  /* 0x011100041a007388 */ /* 0x0101e40000000400 */
[----:B0-----:R-:W-:Y:S02]  /*23200*/  @!P0 IMAD.MOV.U32 R4, RZ, RZ, R23 ;  /* 0x000000ffff048224 */ /* 0x001fe400078e0017 */
[----:B------:R-:W4:Y:S04]  /*23210*/  LDL.LU R23, [R1+0x30] ;  /* 0x0000300001177983 */ /* 0x000f280000300800 */
[----:B--2---:R0:W2:Y:S04]  /*23220*/  @!P0 LDG.E.U16 R21, [R4.64] ;  /* 0x0000000604158981 */ /* 0x0040a8000c1e1500 */
[----:B0-----:R-:W2:Y:S04]  /*23230*/  LDL R4, [R1+0x1614] ;  /* 0x0016140001047983 */ /* 0x001ea80000100800 */
[----:B------:R-:W2:Y:S01]  /*23240*/  LDL R5, [R1+0x1618] ;  /* 0x0016180001057983 */ /* 0x000ea20000100800 */
[----:B------:R-:W-:-:S02]  /*23250*/  PRMT R16, RZ, 0x7610, R16 ;  /* 0x00007610ff107816 */ /* 0x000fc40000000010 */
[----:B--2---:R-:W-:-:S04]  /*23260*/  @!P0 LOP3.LUT R5, R5, R4, RZ, 0x3c, !PT ;  /* 0x0000000405058212 */ /* 0x004fc800078e3cff */
[----:B------:R-:W-:-:S04]  /*23270*/  @!P0 LOP3.LUT R4, R5, R4, RZ, 0x3c, !PT ;  /* 0x0000000405048212 */ /* 0x000fc800078e3cff */
[----:B------:R-:W-:-:S05]  /*23280*/  @!P0 LOP3.LUT R5, R5, R4, RZ, 0x3c, !PT ;  /* 0x0000000405058212 */ /* 0x000fca00078e3cff */
[----:B------:R-:W2:Y:S04]  /*23290*/  @!P0 LDG.E.U16 R16, [R4.64] ;  /* 0x0000000604108981 */ /* 0x000ea8000c1e1500 */
[----:B------:R0:W-:Y:S04]  /*232a0*/  STL [R1+0xa4], R21 ;  /* 0x0000a41501007387 */ /* 0x0001e80000100800 */
[----:B0-----:R-:W3:Y:S04]  /*232b0*/  LDL.LU R21, [R1+0x20] ;  /* 0x0000200001157983 */ /* 0x001ee80000300800 */
        /* <DEDUP_REMOVED lines=18> */
[----:B--2---:R-:W-:Y:S04]  /*233e0*/  STL [R1+0x98], R18 ;  /* 0x0000981201007387 */ /* 0x004fe80000100800 */
[----:B------:R-:W2:Y:S04]  /*233f0*/  LDL R4, [R1+0x15b4] ;  /* 0x0015b40001047983 */ /* 0x000ea80000100800 */
[----:B------:R-:W2:Y:S01]  /*23400*/  LDL R5, [R1+0x15b8] ;  /* 0x0015b80001057983 */ /* 0x000ea20000100800 */
[----:B------:R-:W-:-:S02]  /*23410*/  PRMT R19, RZ, 0x7610, R19 ;  /* 0x00007610ff137816 */ /* 0x000fc40000000013 */
[----:B--2---:R-:W-:-:S04]  /*23420*/  @!P0 LOP3.LUT R5, R5, R4, RZ, 0x3c, !PT ;  /* 0x0000000405058212 */ /* 0x004fc800078e3cff */
[----:B------:R-:W-:-:S04]  /*23430*/  @!P0 LOP3.LUT R4, R5, R4, RZ, 0x3c, !PT ;  /* 0x0000000405048212 */ /* 0x000fc800078e3cff */
[----:B------:R-:W-:-:S05]  /*23440*/  @!P0 LOP3.LUT R5, R5, R4, RZ, 0x3c, !PT ;  /* 0x0000000405058212 */ /* 0x000fca00078e3cff */
[----:B------:R-:W2:Y:S04]  /*23450*/  @!P0 LDG.E.U16 R19, [R4.64] ;  /* 0x0000000604138981 */ /* 0x000ea8000c1e1500 */
[----:B---3--:R-:W-:Y:S04]  /*23460*/  STS.U16 [R26+0x11900], R20 ;  /* 0x011900141a007388 */ /* 0x008fe80000000400 */
[----:B------:R-:W-:Y:S04]  /*23470*/  STS.U16 [R26+0x12100], R16 ;  /* 0x012100101a007388 */ /* 0x000fe80000000400 */
[----:B------:R-:W-:Y:S04]  /*23480*/  STS.U16 [R26+0x12900], R13 ;  /* 0x0129000d1a007388 */ /* 0x000fe80000000400 */
[----:B------:R-:W-:Y:S04]  /*23490*/  STS.U16 [R26+0x13100], R10 ;  /* 0x0131000a1a007388 */ /* 0x000fe80000000400 */
[----:B------:R-:W-:Y:S04]  /*234a0*/  STS.U16 [R26+0x13900], R8 ;  /* 0x013900081a007388 */ /* 0x000fe80000000400 */
[----:B--2---:R0:W-:Y:S04]  /*234b0*/  STL [R1+0x94], R19 ;  /* 0x0000941301007387 */ /* 0x0041e80000100800 */
[----:B0-----:R-:W2:Y:S04]  /*234c0*/  LDL.LU R19, [R1+0x403c] ;  /* 0x00403c0001137983 */ /* 0x001ea80000300800 */
[----:B------:R-:W3:Y:S04]  /*234d0*/  LDL R4, [R1+0x1594] ;  /* 0x0015940001047983 */ /* 0x000ee80000100800 */
[----:B------:R-:W3:Y:S04]  /*234e0*/  LDL R5, [R1+0x1598] ;  /* 0x0015980001057983 */ /* 0x000ee80000100800 */
[----:B------:R-:W2:Y:S01]  /*234f0*/  LDL.LU R26, [R1+0x4038] ;  /* 0x00403800011a7983 */ /* 0x000ea20000300800 */
[----:B---3--:R-:W-:-:S04]  /*23500*/  @!P0 LOP3.LUT R5, R5, R4, RZ, 0x3c, !PT ;  /* 0x0000000405058212 */ /* 0x008fc800078e3cff */
[C---:B------:R-:W-:Y:S02]  /*23510*/  @!P0 LOP3.LUT R4, R5.reuse, R4, RZ, 0x3c, !PT ;  /* 0x0000000405048212 */ /* 0x040fe400078e3cff */
[----:B--2---:R-:W-:Y:S02]  /*23520*/  PRMT R26, RZ, 0x7610, R26 ;  /* 0x00007610ff1a7816 */ /* 0x004fe4000000001a */
[----:B------:R-:W-:-:S05]  /*23530*/  @!P0 LOP3.LUT R5, R5, R4, RZ, 0x3c, !PT ;  /* 0x0000000405058212 */ /* 0x000fca00078e3cff */
[----:B------:R-:W2:Y:S04]  /*23540*/  @!P0 LDG.E.U16 R26, [R4.64] ;  /* 0x00000006041a8981 */ /* 0x000ea8000c1e1500 */
[----:B--2---:R0:W-:Y:S04]  /*23550*/  STL [R1+0x90], R26 ;  /* 0x0000901a01007387 */ /* 0x0041e80000100800 */
[----:B0-----:R-:W2:Y:S04]  /*23560*/  LDL.LU R26, [R1+0x4034] ;  /* 0x00403400011a7983 */ /* 0x001ea80000300800 */
[----:B------:R-:W3:Y:S04]  /*23570*/  LDL R4, [R1+0x1574] ;  /* 0x0015740001047983 */ /* 0x000ee80000100800 */
[----:B------:R-:W3:Y:S04]  /*23580*/  LDL R5, [R1+0x1578] ;  /* 0x0015780001057983 */ /* 0x000ee80000100800 */
[----:B------:R-:W0:Y:S01]  /*23590*/  S2R R18, SR_TID.X ;  /* 0x0000000000127919 */ /* 0x000e220000002100 */
[----:B--2---:R-:W-:-:S02]  /*235a0*/  PRMT R26, RZ, 0x7610, R26 ;  /* 0x00007610ff1a7816 */ /* 0x004fc4000000001a */
[----:B---3--:R-:W-:-:S04]  /*235b0*/  @!P0 LOP3.LUT R5, R5, R4, RZ, 0x3c, !PT ;  /* 0x0000000405058212 */ /* 0x008fc800078e3cff */
[----:B------:R-:W-:-:S04]  /*235c0*/  @!P0 LOP3.LUT R4, R5, R4, RZ, 0x3c, !PT ;  /* 0x0000000405048212 */ /* 0x000fc800078e3cff */
[----:B------:R-:W-:-:S05]  /*235d0*/  @!P0 LOP3.LUT R5, R5, R4, RZ, 0x3c, !PT ;  /* 0x0000000405058212 */ /* 0x000fca00078e3cff */
[----:B------:R-:W2:Y:S01]  /*235e0*/  @!P0 LDG.E.U16 R26, [R4.64] ;  /* 0x00000006041a8981 */ /* 0x000ea2000c1e1500 */
[----:B0-----:R-:W-:-:S05]  /*235f0*/  LOP3.LUT R18, R18, 0x7f, RZ, 0xc0, !PT ;  /* 0x0000007f12127812 */ /* 0x001fca00078ec0ff */
[----:B------:R-:W-:-:S05]  /*23600*/  IMAD.SHL.U32 R18, R18, 0x2, RZ ;  /* 0x0000000212127824 */ /* 0x000fca00078e00ff */
[----:B------:R-:W-:-:S05]  /*23610*/  LOP3.LUT R18, R18, 0x20, RZ, 0x3c, !PT ;  /* 0x0000002012127812 */ /* 0x000fca00078e3cff */
[----:B------:R0:W-:Y:S04]  /*23620*/  STS.U16 [R18+0x10200], R27 ;  /* 0x0102001b12007388 */ /* 0x0001e80000000400 */
[----:B0-----:R-:W3:Y:S04]  /*23630*/  LDL R27, [R1+0x1518] ;  /* 0x00151800011b7983 */ /* 0x001ee80000100800 */
[----:B--2---:R0:W-:Y:S04]  /*23640*/  STL [R1+0x8c], R26 ;  /* 0x00008c1a01007387 */ /* 0x0041e80000100800 */
[----:B0-----:R-:W2:Y:S04]  /*23650*/  LDL.LU R26, [R1+0x4030] ;  /* 0x00403000011a7983 */ /* 0x001ea80000300800 */
[----:B------:R-:W2:Y:S04]  /*23660*/  LDL R4, [R1+0x1554] ;  /* 0x0015540001047983 */ /* 0x000ea80000100800 */
[----:B------:R-:W2:Y:S01]  /*23670*/  LDL R5, [R1+0x1558] ;  /* 0x0015580001057983 */ /* 0x000ea20000100800 */
[----:B------:R-:W-:-:S03]  /*23680*/  PRMT R0, RZ, 0x7610, R0 ;  /* 0x00007610ff007816 */ /* 0x000fc60000000000 */
[----:B----4-:R0:W-:Y:S04]  /*23690*/  STS.U16 [R18+0x10a00], R23 ;  /* 0x010a001712007388 */ /* 0x0101e80000000400 */
[----:B0-----:R-:W4:Y:S01]  /*236a0*/  LDL.LU R23, [R1+0x402c] ;  /* 0x00402c0001177983 */ /* 0x001f220000300800 */
[----:B--2---:R-:W-:-:S04]  /*236b0*/  @!P0 LOP3.LUT R5, R5, R4, RZ, 0x3c, !PT ;  /* 0x0000000405058212 */ /* 0x004fc800078e3cff */
[----:B------:R-:W-:-:S04]  /*236c0*/  @!P0 LOP3.LUT R4, R5, R4, RZ, 0x3c, !PT ;  /* 0x0000000405048212 */ /* 0x000fc800078e3cff */
[----:B------:R-:W-:-:S05]  /*236d0*/  @!P0 LOP3.LUT R5, R5, R4, RZ, 0x3c, !PT ;  /* 0x0000000405058212 */ /* 0x000fca00078e3cff */
[----:B------:R0:W2:Y:S04]  /*236e0*/  @!P0 LDG.E.U16 R0, [R4.64] ;  /* 0x0000000604008981 */ /* 0x0000a8000c1e1500 */
[----:B0-----:R-:W3:Y:S04]  /*236f0*/  LDL R4, [R1+0x1534] ;  /* 0x0015340001047983 */ /* 0x001ee80000100800 */
[----:B------:R-:W3:Y:S01]  /*23700*/  LDL R5, [R1+0x1538] ;  /* 0x0015380001057983 */ /* 0x000ee20000100800 */
[----:B------:R-:W-:-:S03]  /*23710*/  PRMT R29, RZ, 0x7610, R29 ;  /* 0x00007610ff1d7816 */ /* 0x000fc6000000001d */
[----:B------:R0:W-:Y:S04]  /*23720*/  STS.U16 [R18+0x11200], R21 ;  /* 0x0112001512007388 */ /* 0x0001e80000000400 */
[----:B0-----:R-:W4:Y:S04]  /*23730*/  LDL R21, [R1+0x14d8] ;  /* 0x0014d80001157983 */ /* 0x001f280000100800 */
[----:B--2---:R0:W-:Y:S04]  /*23740*/  STL [R1+0x88], R0 ;  /* 0x0000880001007387 */ /* 0x0041e80000100800 */
[----:B0-----:R-:W2:Y:S01]  /*23750*/  LDL.LU R0, [R1+0x48] ;  /* 0x0000480001007983 */ /* 0x001ea20000300800 */
[----:B---3--:R-:W-:-:S04]  /*23760*/  @!P0 LOP3.LUT R5, R5, R4, RZ, 0x3c, !PT ;  /* 0x0000000405058212 */ /* 0x008fc800078e3cff */
[----:B------:R-:W-:-:S04]  /*23770*/  @!P0 LOP3.LUT R4, R5, R4, RZ, 0x3c, !PT ;  /* 0x0000000405048212 */ /* 0x000fc800078e3cff */
[----:B------:R-:W-:-:S05]  /*23780*/  @!P0 LOP3.LUT R5, R5, R4, RZ, 0x3c, !PT ;  /* 0x0000000405058212 */ /* 0x000fca00078e3cff */
[----:B------:R0:W3:Y:S04]  /*23790*/  @!P0 LDG.E.U16 R29, [R4.64] ;  /* 0x00000006041d8981 */ /* 0x0000e8000c1e1500 */
[----:B0-----:R-:W2:Y:S04]  /*237a0*/  LDL.LU R4, [R1+0x10] ;  /* 0x0000100001047983 */ /* 0x001ea80000300800 */
[----:B------:R-:W3:Y:S01]  /*237b0*/  LDL R5, [R1+0x1514] ;  /* 0x0015140001057983 */ /* 0x000ee20000100800 */
[----:B----4-:R-:W-:-:S03]  /*237c0*/  PRMT R23, RZ, 0x7610, R23 ;  /* 0x00007610ff177816 */ /* 0x010fc60000000017 */
[----:B--2---:R0:W-:Y:S02]  /*237d0*/  STS.U16 [R18+0x11a00], R4 ;  /* 0x011a000412007388 */ /* 0x0041e40000000400 */
[----:B0-----:R-:W-:-:S05]  /*237e0*/  @!P0 IMAD.MOV.U32 R4, RZ, RZ, R27 ;  /* 0x000000ffff048224 */ /* 0x001fca00078e001b */
[----:B---3--:R-:W2:Y:S04]  /*237f0*/  @!P0 LDG.E.U16 R23, [R4.64] ;  /* 0x0000000604178981 */ /* 0x008ea8000c1e1500 */
[----:B------:R0:W-:Y:S04]  /*23800*/  STL [R1+0x84], R29 ;  /* 0x0000841d01007387 */ /* 0x0001e80000100800 */
[----:B0-----:R-:W3:Y:S04]  /*23810*/  LDL.LU R29, [R1+0x44] ;  /* 0x00004400011d7983 */ /* 0x001ee80000300800 */
[----:B------:R-:W4:Y:S04]  /*23820*/  LDL.LU R27, [R1+0x38] ;  /* 0x00003800011b7983 */ /* 0x000f280000300800 */
        /* <DEDUP_REMOVED lines=8> */
[----:B------:R0:W2:Y:S04]  /*238b0*/  @!P0 LDG.E.U16 R26, [R4.64] ;  /* 0x00000006041a8981 */ /* 0x0000a8000c1e1500 */
[----:B0-----:R-:W2:Y:S01]  /*238c0*/  LDL R5, [R1+0x14d4] ;  /* 0x0014d40001057983 */ /* 0x001ea20000100800 */
[----:B------:R-:W-:Y:S01]  /*238d0*/  PRMT R3, RZ, 0x7610, R3 ;  /* 0x00007610ff037816 */ /* 0x000fe20000000003 */
[----:B------:R-:W-:-:S05]  /*238e0*/  @!P0 IMAD.MOV.U32 R4, RZ, RZ, R21 ;  /* 0x000000ffff048224 */ /* 0x000fca00078e0015 */
[----:B--2---:R0:W2:Y:S04]  /*238f0*/  @!P0 LDG.E.U16 R3, [R4.64] ;  /* 0x0000000604038981 */ /* 0x0040a8000c1e1500 */
[----:B------:R1:W-:Y:S04]  /*23900*/  STL [R1+0x7c], R26 ;  /* 0x00007c1a01007387 */ /* 0x0003e80000100800 */
[----:B-1----:R-:W3:Y:S04]  /*23910*/  LDL.LU R26, [R1+0x2c] ;  /* 0x00002c00011a7983 */ /* 0x002ee80000300800 */
[----:B0-----:R-:W3:Y:S04]  /*23920*/  LDL R4, [R1+0x14b4] ;  /* 0x0014b40001047983 */ /* 0x001ee80000100800 */
[----:B--2---:R-:W-:Y:S04]  /*23930*/  STL [R1+0x78], R3 ;  /* 0x0000780301007387 */ /* 0x004fe80000100800 */
[----:B------:R-:W3:Y:S01]  /*23940*/  LDL R5, [R1+0x14b8] ;  /* 0x0014b80001057983 */ /* 0x000ee20000100800 */
[----:B------:R-:W-:-:S03]  /*23950*/  PRMT R12, RZ, 0x7610, R12 ;  /* 0x00007610ff0c7816 */ /* 0x000fc6000000000c */
[----:B------:R-:W2:Y:S01]  /*23960*/  LDL.LU R21, [R1+0x1c] ;  /* 0x00001c0001157983 */ /* 0x000ea20000300800 */
[----:B---3--:R-:W-:-:S04]  /*23970*/  @!P0 LOP3.LUT R5, R5, R4, RZ, 0x3c, !PT ;  /* 0x0000000405058212 */ /* 0x008fc800078e3cff */
[----:B------:R-:W-:-:S04]  /*23980*/  @!P0 LOP3.LUT R4, R5, R4, RZ, 0x3c, !PT ;  /* 0x0000000405048212 */ /* 0x000fc800078e3cff */
[----:B------:R-:W-:-:S05]  /*23990*/  @!P0 LOP3.LUT R5, R5, R4, RZ, 0x3c, !PT ;  /* 0x0000000405058212 */ /* 0x000fca00078e3cff */
[----:B------:R-:W3:Y:S04]  /*239a0*/  @!P0 LDG.E.U16 R12, [R4.64] ;  /* 0x00000006040c8981 */ /* 0x000ee8000c1e1500 */
[----:B---3--:R0:W-:Y:S04]  /*239b0*/  STL [R1+0x74], R12 ;  /* 0x0000740c01007387 */ /* 0x0081e80000100800 */
[----:B0-----:R-:W3:Y:S04]  /*239c0*/  LDL.LU R12, [R1+0x4024] ;  /* 0x00402400010c7983 */ /* 0x001ee80000300800 */
[----:B------:R-:W2:Y:S04]  /*239d0*/  LDL R4, [R1+0x1494] ;  /* 0x0014940001047983 */ /* 0x000ea80000100800 */
[----:B------:R-:W2:Y:S04]  /*239e0*/  LDL R5, [R1+0x1498] ;  /* 0x0014980001057983 */ /* 0x000ea80000100800 */
[----:B------:R-:W-:Y:S04]  /*239f0*/  STS.U16 [R18+0x12200], R23 ;  /* 0x0122001712007388 */ /* 0x000fe80000000400 */
[----:B------:R-:W-:Y:S04]  /*23a00*/  STS.U16 [R18+0x12a00], R19 ;  /* 0x012a001312007388 */ /* 0x000fe80000000400 */
[----:B------:R-:W-:Y:S04]  /*23a10*/  STS.U16 [R18+0x13200], R15 ;  /* 0x0132000f12007388 */ /* 0x000fe80000000400 */
[----:B---3--:R0:W-:Y:S04]  /*23a20*/  STS.U16 [R18+0x13a00], R12 ;  /* 0x013a000c12007388 */ /* 0x0081e80000000400 */
[----:B0-----:R-:W3:Y:S01]  /*23a30*/  LDL.LU R18, [R1+0x4020] ;  /* 0x0040200001127983 */ /* 0x001ee20000300800 */
[----:B--2---:R-:W-:-:S04]  /*23a40*/  @!P0 LOP3.LUT R5, R5, R4, RZ, 0x3c, !PT ;  /* 0x0000000405058212 */ /* 0x004fc800078e3cff */
[----:B------:R-:W-:-:S04]  /*23a50*/  @!P0 LOP3.LUT R4, R5, R4, RZ, 0x3c, !PT ;  /* 0x0000000405048212 */ /* 0x000fc800078e3cff */
[----:B------:R-:W-:Y:S01]  /*23a60*/  @!P0 LOP3.LUT R5, R5, R4, RZ, 0x3c, !PT ;  /* 0x0000000405058212 */ /* 0x000fe200078e3cff */
[----:B------:R-:W0:Y:S01]  /*23a70*/  S2R R3, SR_TID.X ;  /* 0x0000000000037919 */ /* 0x000e220000002100 */
[----:B---3--:R-:W-:-:S06]  /*23a80*/  PRMT R18, RZ, 0x7610, R18 ;  /* 0x00007610ff127816 */ /* 0x008fcc0000000012 */
[----:B------:R-:W2:Y:S01]  /*23a90*/  @!P0 LDG.E.U16 R18, [R4.64] ;  /* 0x0000000604128981 */ /* 0x000ea2000c1e1500 */
[----:B0-----:R-:W-:-:S05]  /*23aa0*/  LOP3.LUT R3, R3, 0x7f, RZ, 0xc0, !PT ;  /* 0x0000007f03037812 */ /* 0x001fca00078ec0ff */
[----:B------:R-:W-:-:S05]  /*23ab0*/  IMAD.SHL.U32 R3, R3, 0x2, RZ ;  /* 0x0000000203037824 */ /* 0x000fca00078e00ff */
[----:B------:R-:W-:-:S05]  /*23ac0*/  LOP3.LUT R3, R3, 0x30, RZ, 0x3c, !PT ;  /* 0x0000003003037812 */ /* 0x000fca00078e3cff */
        /* <DEDUP_REMOVED lines=14> */
[----:B------:R-:W3:Y:S01]  /*23bb0*/  LDL R5, [R1+0x1458] ;  /* 0x0014580001057983 */ /* 0x000ee20000100800 */
[----:B------:R-:W-:-:S03]  /*23bc0*/  PRMT R2, RZ, 0x7610, R2 ;  /* 0x00007610ff027816 */ /* 0x000fc60000000002 */
[----:B------:R0:W-:Y:S04]  /*23bd0*/  STS.U16 [R3+0x10b00], R29 ;  /* 0x010b001d03007388 */ /* 0x0001e80000000400 */
[----:B0-----:R-:W2:Y:S01]  /*23be0*/  LDL.LU R29, [R1+0x4010] ;  /* 0x00401000011d7983 */ /* 0x001ea20000300800 */
[----:B---3--:R-:W-:-:S04]  /*23bf0*/  @!P0 LOP3.LUT R5, R5, R4, RZ, 0x3c, !PT ;  /* 0x0000000405058212 */ /* 0x008fc800078e3cff */
[----:B------:R-:W-:-:S04]  /*23c00*/  @!P0 LOP3.LUT R4, R5, R4, RZ, 0x3c, !PT ;  /* 0x0000000405048212 */ /* 0x000fc800078e3cff */
[----:B------:R-:W-:-:S05]  /*23c10*/  @!P0 LOP3.LUT R5, R5, R4, RZ, 0x3c, !PT ;  /* 0x0000000405058212 */ /* 0x000fca00078e3cff */
[----:B------:R0:W3:Y:S04]  /*23c20*/  @!P0 LDG.E.U16 R2, [R4.64] ;  /* 0x0000000604028981 */ /* 0x0000e8000c1e1500 */
[----:B0-----:R-:W2:Y:S04]  /*23c30*/  LDL R4, [R1+0x1434] ;  /* 0x0014340001047983 */ /* 0x001ea80000100800 */
[----:B------:R-:W2:Y:S01]  /*23c40*/  LDL R5, [R1+0x1438] ;  /* 0x0014380001057983 */ /* 0x000ea20000100800 */
[----:B------:R-:W-:-:S03]  /*23c50*/  PRMT R25, RZ, 0x7610, R25 ;  /* 0x00007610ff197816 */ /* 0x000fc60000000019 */
[----:B----4-:R0:W-:Y:S04]  /*23c60*/  STS.U16 [R3+0x11300], R27 ;  /* 0x0113001b03007388 */ /* 0x0101e80000000400 */
[----:B0-----:R-:W4:Y:S04]  /*23c70*/  LDL R27, [R1+0x13d8] ;  /* 0x0013d800011b7983 */ /* 0x001f280000100800 */
[----:B---3--:R0:W-:Y:S04]  /*23c80*/  STL [R1+0x68], R2 ;  /* 0x0000680201007387 */ /* 0x0081e80000100800 */
[----:B0-----:R-:W3:Y:S01]  /*23c90*/  LDL.LU R2, [R1+0x4c] ;  /* 0x00004c0001027983 */ /* 0x001ee20000300800 */
[----:B--2---:R-:W-:-:S04]  /*23ca0*/  @!P0 LOP3.LUT R5, R5, R4, RZ, 0x3c, !PT ;  /* 0x0000000405058212 */ /* 0x004fc800078e3cff */
[----:B------:R-:W-:-:S04]  /*23cb0*/  @!P0 LOP3.LUT R4, R5, R4, RZ, 0x3c, !PT ;  /* 0x0000000405048212 */ /* 0x000fc800078e3cff */
[----:B------:R-:W-:-:S05]  /*23cc0*/  @!P0 LOP3.LUT R5, R5, R4, RZ, 0x3c, !PT ;  /* 0x0000000405058212 */ /* 0x000fca00078e3cff */
[----:B------:R0:W2:Y:S04]  /*23cd0*/  @!P0 LDG.E.U16 R25, [R4.64] ;  /* 0x0000000604198981 */ /* 0x0000a8000c1e1500 */
[----:B0-----:R-:W2:Y:S04]  /*23ce0*/  LDL R4, [R1+0x1414] ;  /* 0x0014140001047983 */ /* 0x001ea80000100800 */
[----:B------:R-:W2:Y:S01]  /*23cf0*/  LDL R5, [R1+0x1418] ;  /* 0x0014180001057983 */ /* 0x000ea20000100800 */
[----:B------:R-:W-:Y:S02]  /*23d00*/  PRMT R29, RZ, 0x7610, R29 ;  /* 0x00007610ff1d7816 */ /* 0x000fe4000000001d */
[----:B--2---:R-:W-:-:S04]  /*23d10*/  @!P0 LOP3.LUT R5, R5, R4, RZ, 0x3c, !PT ;  /* 0x0000000405058212 */ /* 0x004fc800078e3cff */
[----:B------:R-:W-:-:S04]  /*23d20*/  @!P0 LOP3.LUT R4, R5, R4, RZ, 0x3c, !PT ;  /* 0x0000000405048212 */ /* 0x000fc800078e3cff */
[----:B------:R-:W-:-:S05]  /*23d30*/  @!P0 LOP3.LUT R5, R5, R4, RZ, 0x3c, !PT ;  /* 0x0000000405058212 */ /* 0x000fca00078e3cff */
[----:B------:R-:W2:Y:S04]  /*23d40*/  @!P0 LDG.E.U16 R29, [R4.64] ;  /* 0x00000006041d8981 */ /* 0x000ea8000c1e1500 */
[----:B------:R0:W-:Y:S04]  /*23d50*/  STS.U16 [R3+0x11b00], R26 ;  /* 0x011b001a03007388 */ /* 0x0001e80000000400 */
[----:B0-----:R-:W3:Y:S04]  /*23d60*/  LDL R26, [R1+0x13b8] ;  /* 0x0013b800011a7983 */ /* 0x001ee80000100800 */
[----:B------:R0:W-:Y:S04]  /*23d70*/  STL [R1+0x64], R25 ;  /* 0x0000641901007387 */ /* 0x0001e80000100800 */
[----:B0-----:R-:W3:Y:S04]  /*23d80*/  LDL.LU R25, [R1+0x9e8] ;  /* 0x0009e80001197983 */ /* 0x001ee80000300800 */
        /* <DEDUP_REMOVED lines=14> */
[----:B------:R-:W2:Y:S01]  /*23e70*/  LDL R5, [R1+0x13d4] ;  /* 0x0013d40001057983 */ /* 0x000ea20000100800 */
[----:B------:R-:W-:-:S03]  /*23e80*/  PRMT R29, RZ, 0x7610, R29 ;  /* 0x00007610ff1d7816 */ /* 0x000fc6000000001d */
[----:B---3--:R4:W-:Y:S02]  /*23e90*/  STS.U16 [R3+0x12b00], R4 ;  /* 0x012b000403007388 */ /* 0x0089e40000000400 */
[----:B----4-:R-:W-:Y:S02]  /*23ea0*/  @!P0 IMAD.MOV.U32 R4, RZ, RZ, R27 ;  /* 0x000000ffff048224 */ /* 0x010fe400078e001b */
[----:B------:R-:W3:Y:S04]  /*23eb0*/  LDL.LU R27, [R1+0x40] ;  /* 0x00004000011b7983 */ /* 0x000ee80000300800 */
[----:B--2---:R-:W2:Y:S01]  /*23ec0*/  @!P0 LDG.E.U16 R29, [R4.64] ;  /* 0x00000006041d8981 */ /* 0x004ea2000c1e1500 */
[----:B------:R-:W-:-:S03]  /*23ed0*/  PRMT R24, RZ, 0x7610, R24 ;  /* 0x00007610ff187816 */ /* 0x000fc60000000018 */
[----:B--2---:R0:W-:Y:S04]  /*23ee0*/  STL [R1+0x58], R29 ;  /* 0x0000581d01007387 */ /* 0x0041e80000100800 */
[----:B------:R-:W2:Y:S01]  /*23ef0*/  LDL R5, [R1+0x13b4] ;  /* 0x0013b40001057983 */ /* 0x000ea20000100800 */
[----:B------:R-:W-:-:S03]  /*23f00*/  @!P0 IMAD.MOV.U32 R4, RZ, RZ, R26 ;  /* 0x000000ffff048224 */ /* 0x000fc600078e001a */
[----:B------:R-:W4:Y:S04]  /*23f10*/  LDL.LU R26, [R1+0x34] ;  /* 0x00003400011a7983 */ /* 0x000f280000300800 */
[----:B--2---:R1:W2:Y:S04]  /*23f20*/  @!P0 LDG.E.U16 R24, [R4.64] ;  /* 0x0000000604188981 */ /* 0x0042a8000c1e1500 */
[----:B-1----:R-:W2:Y:S04]  /*23f30*/  LDL R4, [R1+0x1394] ;  /* 0x0013940001047983 */ /* 0x002ea80000100800 */
[----:B------:R-:W2:Y:S01]  /*23f40*/  LDL R5, [R1+0x1398] ;  /* 0x0013980001057983 */ /* 0x000ea20000100800 */
[----:B------:R-:W-:-:S03]  /*23f50*/  PRMT R0, RZ, 0x7610, R0 ;  /* 0x00007610ff007816 */ /* 0x000fc60000000000 */
[----:B0-----:R-:W0:Y:S01]  /*23f60*/  S2R R29, SR_TID.X ;  /* 0x00000000001d7919 */ /* 0x001e220000002100 */
[----:B--2---:R-:W-:-:S04]  /*23f70*/  @!P0 LOP3.LUT R5, R5, R4, RZ, 0x3c, !PT ;  /* 0x0000000405058212 */ /* 0x004fc800078e3cff */
[----:B------:R-:W-:-:S04]  /*23f80*/  @!P0 LOP3.LUT R4, R5, R4, RZ, 0x3c, !PT ;  /* 0x0000000405048212 */ /* 0x000fc800078e3cff */
[----:B------:R-:W-:-:S05]  /*23f90*/  @!P0 LOP3.LUT R5, R5, R4, RZ, 0x3c, !PT ;  /* 0x0000000405058212 */ /* 0x000fca00078e3cff */
[----:B------:R-:W2:Y:S01]  /*23fa0*/  @!P0 LDG.E.U16 R0, [R4.64] ;  /* 0x0000000604008981 */ /* 0x000ea2000c1e1500 */
[----:B0-----:R-:W-:-:S05]  /*23fb0*/  LOP3.LUT R29, R29, 0x7f, RZ, 0xc0, !PT ;  /* 0x0000007f1d1d7812 */ /* 0x001fca00078ec0ff */
[----:B------:R-:W-:Y:S01]  /*23fc0*/  IMAD.SHL.U32 R29, R29, 0x2, RZ ;  /* 0x000000021d1d7824 */ /* 0x000fe200078e00ff */
[----:B------:R-:W-:Y:S04]  /*23fd0*/  STS.U16 [R3+0x13300], R21 ;  /* 0x0133001503007388 */ /* 0x000fe80000000400 */
[----:B------:R0:W-:Y:S02]  /*23fe0*/  STS.U16 [R3+0x13b00], R18 ;  /* 0x013b001203007388 */ /* 0x0001e40000000400 */
[----:B0-----:R-:W-:Y:S02]  /*23ff0*/  LOP3.LUT R3, R29, 0x40, RZ, 0x3c, !PT ;  /* 0x000000401d037812 */ /* 0x001fe400078e3cff */
[----:B------:R-:W3:Y:S04]  /*24000*/  LDL R29, [R1+0x1338] ;  /* 0x00133800011d7983 */ /* 0x000ee80000100800 */
[----:B------:R0:W-:Y:S04]  /*24010*/  STL [R1+0x54], R24 ;  /* 0x0000541801007387 */ /* 0x0001e80000100800 */
        /* <DEDUP_REMOVED lines=10> */
[----:B------:R0:W-:Y:S04]  /*240c0*/  STS.U16 [R3+0x10400], R2 ;  /* 0x0104000203007388 */ /* 0x0001e80000000400 */
[----:B0-----:R-:W3:Y:S04]  /*240d0*/  LDL.LU R2, [R1+0x18] ;  /* 0x0000180001027983 */ /* 0x001ee80000300800 */
[----:B--2---:R0:W-:Y:S04]  /*240e0*/  STL [R1+0x4c], R0 ;  /* 0x00004c0001007387 */ /* 0x0041e80000100800 */
[----:B0-----:R-:W2:Y:S04]  /*240f0*/  LDL.LU R0, [R1+0x3ffc] ;  /* 0x003ffc0001007983 */ /* 0x001ea80000300800 */
[----:B------:R-:W3:Y:S04]  /*24100*/  LDL R4, [R1+0x1354] ;  /* 0x0013540001047983 */ /* 0x000ee80000100800 */
[----:B------:R-:W3:Y:S04]  /*24110*/  LDL R5, [R1+0x1358] ;  /* 0x0013580001057983 */ /* 0x000ee80000100800 */
[----:B------:R0:W-:Y:S04]  /*24120*/  STS.U16 [R3+0x10c00], R25 ;  /* 0x010c001903007388 */ /* 0x0001e80000000400 */
[----:B0-----:R-:W4:Y:S01]  /*24130*/  LDL.LU R25, [R1] ;  /* 0x0000000001197983 */ /* 0x001f220000300800 */
[----:B--2---:R-:W-:-:S02]  /*24140*/  PRMT R0, RZ, 0x7610, R0 ;  /* 0x00007610ff007816 */ /* 0x004fc40000000000 */
[----:B---3--:R-:W-:-:S04]  /*24150*/  @!P0 LOP3.LUT R5, R5, R4, RZ, 0x3c, !PT ;  /* 0x0000000405058212 */ /* 0x008fc800078e3cff */
[----:B------:R-:W-:-:S04]  /*24160*/  @!P0 LOP3.LUT R4, R5, R4, RZ, 0x3c, !PT ;  /* 0x0000000405048212 */ /* 0x000fc800078e3cff */
[----:B------:R-:W-:-:S05]  /*24170*/  @!P0 LOP3.LUT R5, R5, R4, RZ, 0x3c, !PT ;  /* 0x0000000405058212 */ /* 0x000fca00078e3cff */
[----:B------:R0:W2:Y:S04]  /*24180*/  @!P0 LDG.E.U16 R0, [R4.64] ;  /* 0x0000000604008981 */ /* 0x0000a8000c1e1500 */
[----:B0-----:R-:W3:Y:S04]  /*24190*/  LDL.LU R4, [R1+0x9b8] ;  /* 0x0009b80001047983 */ /* 0x001ee80000300800 */
[----:B------:R-:W2:Y:S01]  /*241a0*/  LDL R5, [R1+0x1334] ;  /* 0x0013340001057983 */ /* 0x000ea20000100800 */
[----:B------:R-:W-:-:S03]  /*241b0*/  PRMT R22, RZ, 0x7610, R22 ;  /* 0x00007610ff167816 */ /* 0x000fc60000000016 */
[----:B---3--:R0:W-:Y:S02]  /*241c0*/  STS.U16 [R3+0x11400], R4 ;  /* 0x0114000403007388 */ /* 0x0081e40000000400 */
[----:B0-----:R-:W-:-:S05]  /*241d0*/  @!P0 IMAD.MOV.U32 R4, RZ, RZ, R29 ;  /* 0x000000ffff048224 */ /* 0x001fca00078e001d */
[----:B--2---:R-:W2:Y:S04]  /*241e0*/  @!P0 LDG.E.U16 R22, [R4.64] ;  /* 0x0000000604168981 */ /* 0x004ea8000c1e1500 */
[----:B------:R0:W-:Y:S04]  /*241f0*/  STL [R1+0x48], R0 ;  /* 0x0000480001007387 */ /* 0x0001e80000100800 */
[----:B0-----:R-:W3:Y:S04]  /*24200*/  LDL.LU R0, [R1+0xa08] ;  /* 0x000a080001007983 */ /* 0x001ee80000300800 */
[----:B------:R-:W3:Y:S04]  /*24210*/  LDL.LU R29, [R1+0x9fc] ;  /* 0x0009fc00011d7983 */ /* 0x000ee80000300800 */
        /* <DEDUP_REMOVED lines=20> */
[----:B----4-:R0:W-:Y:S04]  /*24360*/  STS.U16 [R3+0x12400], R26 ;  /* 0x0124001a03007388 */ /* 0x0101e80000000400 */
[----:B0-----:R-:W3:Y:S04]  /*24370*/  LDL.LU R26, [R1+0x9e0] ;  /* 0x0009e000011a7983 */ /* 0x001ee80000300800 */
[----:B------:R-:W-:Y:S04]  /*24380*/  STS.U16 [R3+0x12c00], R24 ;  /* 0x012c001803007388 */ /* 0x000fe80000000400 */
[----:B--2---:R0:W-:Y:S04]  /*24390*/  STL [R1+0x3c], R22 ;  /* 0x00003c1601007387 */ /* 0x0041e80000100800 */
[----:B0-----:R-:W2:Y:S04]  /*243a0*/  LDL.LU R22, [R1+0x3ff0] ;  /* 0x003ff00001167983 */ /* 0x001ea80000300800 */
[----:B------:R-:W4:Y:S04]  /*243b0*/  LDL R4, [R1+0x12d4] ;  /* 0x0012d40001047983 */ /* 0x000f280000100800 */
[----:B------:R-:W4:Y:S04]  /*243c0*/  LDL R5, [R1+0x12d8] ;  /* 0x0012d80001057983 */ /* 0x000f280000100800 */
[----:B------:R-:W2:Y:S01]  /*243d0*/  LDL.LU R24, [R1+0x3fec] ;  /* 0x003fec0001187983 */ /* 0x000ea20000300800 */
[----:B----4-:R-:W-:-:S04]  /*243e0*/  @!P0 LOP3.LUT R5, R5, R4, RZ, 0x3c, !PT ;  /* 0x0000000405058212 */ /* 0x010fc800078e3cff */
[C---:B------:R-:W-:Y:S02]  /*243f0*/  @!P0 LOP3.LUT R4, R5.reuse, R4, RZ, 0x3c, !PT ;  /* 0x0000000405048212 */ /* 0x040fe400078e3cff */
[----:B--2---:R-:W-:Y:S02]  /*24400*/  PRMT R24, RZ, 0x7610, R24 ;  /* 0x00007610ff187816 */ /* 0x004fe40000000018 */
[----:B------:R-:W-:-:S05]  /*24410*/  @!P0 LOP3.LUT R5, R5, R4, RZ, 0x3c, !PT ;  /* 0x0000000405058212 */ /* 0x000fca00078e3cff */
[----:B------:R-:W2:Y:S04]  /*24420*/  @!P0 LDG.E.U16 R24, [R4.64] ;  /* 0x0000000604188981 */ /* 0x000ea8000c1e1500 */
[----:B--2---:R0:W-:Y:S04]  /*24430*/  STL [R1+0x38], R24 ;  /* 0x0000381801007387 */ /* 0x0041e80000100800 */
[----:B0-----:R-:W2:Y:S04]  /*24440*/  LDL.LU R24, [R1+0x3fe8] ;  /* 0x003fe80001187983 */ /* 0x001ea80000300800 */
[----:B------:R-:W4:Y:S04]  /*24450*/  LDL R4, [R1+0x12b4] ;  /* 0x0012b40001047983 */ /* 0x000f280000100800 */
[----:B------:R-:W4:Y:S01]  /*24460*/  LDL R5, [R1+0x12b8] ;  /* 0x0012b80001057983 */ /* 0x000f220000100800 */
[----:B--2---:R-:W-:-:S02]  /*24470*/  PRMT R24, RZ, 0x7610, R24 ;  /* 0x00007610ff187816 */ /* 0x004fc40000000018 */
[----:B----4-:R-:W-:-:S04]  /*24480*/  @!P0 LOP3.LUT R5, R5, R4, RZ, 0x3c, !PT ;  /* 0x0000000405058212 */ /* 0x010fc800078e3cff */
[----:B------:R-:W-:-:S04]  /*24490*/  @!P0 LOP3.LUT R4, R5, R4, RZ, 0x3c, !PT ;  /* 0x0000000405048212 */ /* 0x000fc800078e3cff */
[----:B------:R-:W-:-:S05]  /*244a0*/  @!P0 LOP3.LUT R5, R5, R4, RZ, 0x3c, !PT ;  /* 0x0000000405058212 */ /* 0x000fca00078e3cff */
[----:B------:R-:W2:Y:S04]  /*244b0*/  @!P0 LDG.E.U16 R24, [R4.64] ;  /* 0x0000000604188981 */ /* 0x000ea8000c1e1500 */
[----:B------:R0:W-:Y:S04]  /*244c0*/  STS.U16 [R3+0x13400], R2 ;  /* 0x0134000203007388 */ /* 0x0001e80000000400 */
[----:B0-----:R-:W4:Y:S04]  /*244d0*/  LDL.LU R2, [R1+0x3fe4] ;  /* 0x003fe40001027983 */ /* 0x001f280000300800 */
[----:B------:R-:W-:Y:S04]  /*244e0*/  STS.U16 [R3+0x13c00], R25 ;  /* 0x013c001903007388 */ /* 0x000fe80000000400 */
[----:B--2---:R0:W-:Y:S04]  /*244f0*/  STL [R1+0x34], R24 ;  /* 0x0000341801007387 */ /* 0x0041e80000100800 */
[----:B0-----:R-:W2:Y:S04]  /*24500*/  LDL.LU R24, [R1+0x3fe0] ;  /* 0x003fe00001187983 */ /* 0x001ea80000300800 */
[----:B------:R-:W2:Y:S04]  /*24510*/  LDL R4, [R1+0x1294] ;  /* 0x0012940001047983 */ /* 0x000ea80000100800 */
[----:B------:R-:W2:Y:S04]  /*24520*/  LDL R5, [R1+0x1298] ;  /* 0x0012980001057983 */ /* 0x000ea80000100800 */
[----:B------:R-:W3:Y:S04]  /*24530*/  LDL.LU R3, [R1+0x3fdc] ;  /* 0x003fdc0001037983 */ /* 0x000ee80000300800 */
[----:B------:R-:W3:Y:S01]  /*24540*/  LDL.LU R25, [R1+0x3fd8] ;  /* 0x003fd80001197983 */ /* 0x000ee20000300800 */
[----:B--2---:R-:W-:-:S04]  /*24550*/  @!P0 LOP3.LUT R5, R5, R4, RZ, 0x3c, !PT ;  /* 0x0000000405058212 */ /* 0x004fc800078e3cff */
[C---:B------:R-:W-:Y:S02]  /*24560*/  @!P0 LOP3.LUT R4, R5.reuse, R4, RZ, 0x3c, !PT ;  /* 0x0000000405048212 */ /* 0x040fe400078e3cff */
[----:B---3--:R-:W-:Y:S02]  /*24570*/  PRMT R25, RZ, 0x7610, R25 ;  /* 0x00007610ff197816 */ /* 0x008fe40000000019 */
[----:B------:R-:W-:-:S05]  /*24580*/  @!P0 LOP3.LUT R5, R5, R4, RZ, 0x3c, !PT ;  /* 0x0000000405058212 */ /* 0x000fca00078e3cff */
[----:B------:R-:W2:Y:S01]  /*24590*/  @!P0 LDG.E.U16 R25, [R4.64] ;  /* 0x0000000604198981 */ /* 0x000ea2000c1e1500 */
[----:B----4-:R-:W-:-:S05]  /*245a0*/  LOP3.LUT R2, R2, 0x7f, RZ, 0xc0, !PT ;  /* 0x0000007f02027812 */ /* 0x010fca00078ec0ff */
[----:B------:R-:W-:-:S05]  /*245b0*/  IMAD.SHL.U32 R2, R2, 0x2, RZ ;  /* 0x0000000202027824 */ /* 0x000fca00078e00ff */
[----:B------:R-:W-:-:S05]  /*245c0*/  LOP3.LUT R2, R2, 0x50, RZ, 0x3c, !PT ;  /* 0x0000005002027812 */ /* 0x000fca00078e3cff */
[----:B------:R-:W-:Y:S04]  /*245d0*/  STS.U16 [R2+0x10500], R0 ;  /* 0x0105000002007388 */ /* 0x000fe80000000400 */
[----:B--2---:R0:W-:Y:S04]  /*245e0*/  STL [R1+0x30], R25 ;  /* 0x0000301901007387 */ /* 0x0041e80000100800 */
[----:B0-----:R-:W2:Y:S04]  /*245f0*/  LDL.LU R25, [R1+0x3fd4] ;  /* 0x003fd40001197983 */ /* 0x001ea80000300800 */
[----:B------:R-:W3:Y:S04]  /*24600*/  LDL R4, [R1+0x1274] ;  /* 0x0012740001047983 */ /* 0x000ee80000100800 */
[----:B------:R-:W3:Y:S04]  /*24610*/  LDL R5, [R1+0x1278] ;  /* 0x0012780001057983 */ /* 0x000ee80000100800 */
[----:B------:R-:W4:Y:S01]  /*24620*/  LDL.LU R0, [R1+0x3fd0] ;  /* 0x003fd00001007983 */ /* 0x000f220000300800 */
[----:B---3--:R-:W-:-:S04]  /*24630*/  @!P0 LOP3.LUT R5, R5, R4, RZ, 0x3c, !PT ;  /* 0x0000000405058212 */ /* 0x008fc800078e3cff */
[C---:B------:R-:W-:Y:S02]  /*24640*/  @!P0 LOP3.LUT R4, R5.reuse, R4, RZ, 0x3c, !PT ;  /* 0x0000000405048212 */ /* 0x040fe400078e3cff */
[----:B----4-:R-:W-:Y:S02]  /*24650*/  PRMT R0, RZ, 0x7610, R0 ;  /* 0x00007610ff007816 */ /* 0x010fe40000000000 */
[----:B------:R-:W-:-:S05]  /*24660*/  @!P0 LOP3.LUT R5, R5, R4, RZ, 0x3c, !PT ;  /* 0x0000000405058212 */ /* 0x000fca00078e3cff */
[----:B------:R-:W3:Y:S04]  /*24670*/  @!P0 LDG.E.U16 R0, [R4.64] ;  /* 0x0000000604008981 */ /* 0x000ee8000c1e1500 */
[----:B------:R-:W-:Y:S04]  /*24680*/  STS.U16 [R2+0x10d00], R29 ;  /* 0x010d001d02007388 */ /* 0x000fe80000000400 */
[----:B---3--:R0:W-:Y:S04]  /*24690*/  STL [R1+0x2c], R0 ;  /* 0x00002c0001007387 */ /* 0x0081e80000100800 */
[----:B0-----:R-:W3:Y:S04]  /*246a0*/  LDL.LU R0, [R1+0x3fcc] ;  /* 0x003fcc0001007983 */ /* 0x001ee80000300800 */
        /* <DEDUP_REMOVED lines=23> */
[----:B---3--:R-:W-:-:S03]  /*24820*/  PRMT R0, RZ, 0x7610, R0 ;  /* 0x00007610ff007816 */ /* 0x008fc60000000000 */
[----:B------:R0:W-:Y:S04]  /*24830*/  STS.U16 [R2+0x11d00], R26 ;  /* 0x011d001a02007388 */ /* 0x0001e80000000400 */
[----:B0-----:R-:W3:Y:S01]  /*24840*/  LDL.LU R26, [R1+0x3fb8] ;  /* 0x003fb800011a7983 */ /* 0x001ee20000300800 */
[----:B----4-:R-:W-:-:S04]  /*24850*/  @!P0 LOP3.LUT R5, R5, R4, RZ, 0x3c, !PT ;  /* 0x0000000405058212 */ /* 0x010fc800078e3cff */
[----:B------:R-:W-:-:S04]  /*24860*/  @!P0 LOP3.LUT R4, R5, R4, RZ, 0x3c, !PT ;  /* 0x0000000405048212 */ /* 0x000fc800078e3cff */
[----:B------:R-:W-:-:S05]  /*24870*/  @!P0 LOP3.LUT R5, R5, R4, RZ, 0x3c, !PT ;  /* 0x0000000405058212 */ /* 0x000fca00078e3cff */
[----:B------:R0:W4:Y:S04]  /*24880*/  @!P0 LDG.E.U16 R0, [R4.64] ;  /* 0x0000000604008981 */ /* 0x000128000c1e1500 */
[----:B---3--:R-:W-:Y:S04]  /*24890*/  STS.U16 [R2+0x12500], R26 ;  /* 0x0125001a02007388 */ /* 0x008fe80000000400 */
[----:B0-----:R-:W3:Y:S04]  /*248a0*/  LDL R4, [R1+0x11f4] ;  /* 0x0011f40001047983 */ /* 0x001ee80000100800 */
[----:B------:R-:W3:Y:S04]  /*248b0*/  LDL R5, [R1+0x11f8] ;  /* 0x0011f80001057983 */ /* 0x000ee80000100800 */
[----:B----4-:R0:W-:Y:S04]  /*248c0*/  STL [R1+0x20], R0 ;  /* 0x0000200001007387 */ /* 0x0101e80000100800 */
[----:B0-----:R-:W4:Y:S04]  /*248d0*/  LDL R0, [R1+0x1198] ;  /* 0x0011980001007983 */ /* 0x001f280000100800 */
[----:B------:R-:W2:Y:S01]  /*248e0*/  LDL.LU R26, [R1+0x3fb4] ;  /* 0x003fb400011a7983 */ /* 0x000ea20000300800 */
[----:B---3--:R-:W-:-:S04]  /*248f0*/  @!P0 LOP3.LUT R5, R5, R4, RZ, 0x3c, !PT ;  /* 0x0000000405058212 */ /* 0x008fc800078e3cff */
[----:B------:R-:W-:-:S04]  /*24900*/  @!P0 LOP3.LUT R4, R5, R4, RZ, 0x3c, !PT ;  /* 0x0000000405048212 */ /* 0x000fc800078e3cff */
[----:B------:R-:W-:Y:S02]  /*24910*/  @!P0 LOP3.LUT R5, R5, R4, RZ, 0x3c, !PT ;  /* 0x0000000405058212 */ /* 0x000fe400078e3cff */
[----:B--2---:R-:W-:-:S06]  /*24920*/  PRMT R26, RZ, 0x7610, R26 ;  /* 0x00007610ff1a7816 */ /* 0x004fcc000000001a */
[----:B------:R-:W2:Y:S04]  /*24930*/  @!P0 LDG.E.U16 R26, [R4.64] ;  /* 0x00000006041a8981 */ /* 0x000ea8000c1e1500 */
        /* <DEDUP_REMOVED lines=11> */
[----:B------:R-:W-:Y:S04]  /*249f0*/  STS.U16 [R2+0x13500], R29 ;  /* 0x0135001d02007388 */ /* 0x000fe80000000400 */
[----:B--2---:R0:W-:Y:S04]  /*24a00*/  STL [R1+0x18], R27 ;  /* 0x0000181b01007387 */ /* 0x0041e80000100800 */
[----:B0-----:R-:W2:Y:S04]  /*24a10*/  LDL.LU R27, [R1+0x3fa8] ;  /* 0x003fa800011b7983 */ /* 0x001ea80000300800 */
[----:B------:R-:W3:Y:S04]  /*24a20*/  LDL R4, [R1+0x11b4] ;  /* 0x0011b40001047983 */ /* 0x000ee80000100800 */
[----:B------:R-:W3:Y:S04]  /*24a30*/  LDL R5, [R1+0x11b8] ;  /* 0x0011b80001057983 */ /* 0x000ee80000100800 */
[----:B------:R-:W2:Y:S04]  /*24a40*/  LDL.LU R2, [R1+0x3fa4] ;  /* 0x003fa40001027983 */ /* 0x000ea80000300800 */
[----:B------:R-:W4:Y:S01]  /*24a50*/  LDL.LU R29, [R1+0x3fa0] ;  /* 0x003fa000011d7983 */ /* 0x000f220000300800 */
[----:B---3--:R-:W-:-:S04]  /*24a60*/  @!P0 LOP3.LUT R5, R5, R4, RZ, 0x3c, !PT ;  /* 0x0000000405058212 */ /* 0x008fc800078e3cff */
[C---:B------:R-:W-:Y:S02]  /*24a70*/  @!P0 LOP3.LUT R4, R5.reuse, R4, RZ, 0x3c, !PT ;  /* 0x0000000405048212 */ /* 0x040fe400078e3cff */
[----:B--2---:R-:W-:Y:S02]  /*24a80*/  PRMT R2, RZ, 0x7610, R2 ;  /* 0x00007610ff027816 */ /* 0x004fe40000000002 */
[----:B------:R-:W-:-:S05]  /*24a90*/  @!P0 LOP3.LUT R5, R5, R4, RZ, 0x3c, !PT ;  /* 0x0000000405058212 */ /* 0x000fca00078e3cff */
[----:B------:R0:W2:Y:S04]  /*24aa0*/  @!P0 LDG.E.U16 R2, [R4.64] ;  /* 0x0000000604028981 */ /* 0x0000a8000c1e1500 */
[----:B0-----:R-:W0:Y:S02]  /*24ab0*/  S2R R5, SR_TID.X ;  /* 0x0000000000057919 */ /* 0x001e240000002100 */
[----:B0-----:R-:W-:-:S05]  /*24ac0*/  LOP3.LUT R5, R5, 0x7f, RZ, 0xc0, !PT ;  /* 0x0000007f05057812 */ /* 0x001fca00078ec0ff */
[----:B------:R-:W-:-:S05]  /*24ad0*/  IMAD.SHL.U32 R5, R5, 0x2, RZ ;  /* 0x0000000205057824 */ /* 0x000fca00078e00ff */
[----:B------:R-:W-:Y:S02]  /*24ae0*/  LOP3.LUT R4, R5, 0x50, RZ, 0x3c, !PT ;  /* 0x0000005005047812 */ /* 0x000fe400078e3cff */
[----:B------:R-:W3:Y:S01]  /*24af0*/  LDL R5, [R1+0x1194] ;  /* 0x0011940001057983 */ /* 0x000ee20000100800 */
[----:B----4-:R-:W-:-:S03]  /*24b00*/  PRMT R29, RZ, 0x7610, R29 ;  /* 0x00007610ff1d7816 */ /* 0x010fc6000000001d */
[----:B------:R0:W-:Y:S02]  /*24b10*/  STS.U16 [R4+0x13d00], R25 ;  /* 0x013d001904007388 */ /* 0x0001e40000000400 */
[----:B0-----:R-:W-:Y:S02]  /*24b20*/  @!P0 IMAD.MOV.U32 R4, RZ, RZ, R0 ;  /* 0x000000ffff048224 */ /* 0x001fe400078e0000 */
[----:B--2---:R0:W-:Y:S04]  /*24b30*/  STL [R1+0x3f14], R2 ;  /* 0x003f140201007387 */ /* 0x0041e80000100800 */
[----:B------:R-:W2:Y:S04]  /*24b40*/  LDL.LU R25, [R1+0x3f9c] ;  /* 0x003f9c0001197983 */ /* 0x000ea80000300800 */
[----:B0-----:R-:W4:Y:S04]  /*24b50*/  LDL R2, [R1+0x1138] ;  /* 0x0011380001027983 */ /* 0x001f280000100800 */
[----:B------:R-:W4:Y:S04]  /*24b60*/  LDL.LU R0, [R1+0x9ec] ;  /* 0x0009ec0001007983 */ /* 0x000f280000300800 */
[----:B---3--:R0:W3:Y:S04]  /*24b70*/  @!P0 LDG.E.U16 R29, [R4.64] ;  /* 0x00000006041d8981 */ /* 0x0080e8000c1e1500 */
[----:B0-----:R-:W4:Y:S04]  /*24b80*/  LDL R4, [R1+0x1174] ;  /* 0x0011740001047983 */ /* 0x001f280000100800 */
[----:B------:R-:W4:Y:S01]  /*24b90*/  LDL R5, [R1+0x1178] ;  /* 0x0011780001057983 */ /* 0x000f220000100800 */
[----:B--2---:R-:W-:-:S03]  /*24ba0*/  PRMT R25, RZ, 0x7610, R25 ;  /* 0x00007610ff197816 */ /* 0x004fc60000000019 */
[----:B---3--:R0:W-:Y:S04]  /*24bb0*/  STL [R1+0x3f18], R29 ;  /* 0x003f181d01007387 */ /* 0x0081e80000100800 */
[----:B0-----:R-:W2:Y:S01]  /*24bc0*/  LDL.LU R29, [R1+0xa18] ;  /* 0x000a1800011d7983 */ /* 0x001ea20000300800 */
[----:B----4-:R-:W-:-:S04]  /*24bd0*/  @!P0 LOP3.LUT R5, R5, R4, RZ, 0x3c, !PT ;  /* 0x0000000405058212 */ /* 0x010fc800078e3cff */
[----:B------:R-:W-:-:S04]  /*24be0*/  @!P0 LOP3.LUT R4, R5, R4, RZ, 0x3c, !PT ;  /* 0x0000000405048212 */ /* 0x000fc800078e3cff */
[----:B------:R-:W-:-:S05]  /*24bf0*/  @!P0 LOP3.LUT R5, R5, R4, RZ, 0x3c, !PT ;  /* 0x0000000405058212 */ /* 0x000fca00078e3cff */
[----:B------:R0:W3:Y:S01]  /*24c00*/  @!P0 LDG.E.U16 R25, [R4.64] ;  /* 0x0000000604198981 */ /* 0x0000e2000c1e1500 */
[----:B------:R-:W-:-:S05]  /*24c10*/  IMAD.SHL.U32 R24, R24, 0x2, RZ ;  /* 0x0000000218187824 */ /* 0x000fca00078e00ff */
[----:B------:R-:W-:Y:S01]  /*24c20*/  LOP3.LUT R24, R24, 0x60, RZ, 0x3c, !PT ;  /* 0x0000006018187812 */ /* 0x000fe200078e3cff */
[----:B0-----:R-:W4:Y:S04]  /*24c30*/  LDL R4, [R1+0x1154] ;  /* 0x0011540001047983 */ /* 0x001f280000100800 */
[----:B------:R-:W4:Y:S04]  /*24c40*/  LDL R5, [R1+0x1158] ;  /* 0x0011580001057983 */ /* 0x000f280000100800 */
[----:B--2---:R0:W-:Y:S04]  /*24c50*/  STS.U16 [R24+0x10600], R29 ;  /* 0x0106001d18007388 */ /* 0x0041e80000000400 */
[----:B------:R-:W-:Y:S04]  /*24c60*/  STS.U16 [R24+0x10e00], R27 ;  /* 0x010e001b18007388 */ /* 0x000fe80000000400 */
[----:B0-----:R-:W2:Y:S04]  /*24c70*/  LDL R29, [R1+0x1118] ;  /* 0x00111800011d7983 */ /* 0x001ea80000100800 */
[----:B---3--:R0:W-:Y:S04]  /*24c80*/  STL [R1+0x3f1c], R25 ;  /* 0x003f1c1901007387 */ /* 0x0081e80000100800 */
[----:B0-----:R-:W3:Y:S04]  /*24c90*/  LDL R25, [R1+0x1114] ;  /* 0x0011140001197983 */ /* 0x001ee80000100800 */
[----:B------:R-:W2:Y:S01]  /*24ca0*/  LDL.LU R24, [R1+0x3f98] ;  /* 0x003f980001187983 */ /* 0x000ea20000300800 */
[----:B----4-:R-:W-:-:S03]  /*24cb0*/  @!P0 LOP3.LUT R5, R5, R4, RZ, 0x3c, !PT ;  /* 0x0000000405058212 */ /* 0x010fc600078e3cff */
[----:B------:R-:W4:Y:S01]  /*24cc0*/  LDL.LU R27, [R1+0x3f94] ;  /* 0x003f9400011b7983 */ /* 0x000f220000300800 */
[----:B------:R-:W-:-:S04]  /*24cd0*/  @!P0 LOP3.LUT R4, R5, R4, RZ, 0x3c, !PT ;  /* 0x0000000405048212 */ /* 0x000fc800078e3cff */
[----:B------:R-:W-:Y:S02]  /*24ce0*/  @!P0 LOP3.LUT R5, R5, R4, RZ, 0x3c, !PT ;  /* 0x0000000405058212 */ /* 0x000fe400078e3cff */
[----:B--2---:R-:W-:-:S06]  /*24cf0*/  PRMT R24, RZ, 0x7610, R24 ;  /* 0x00007610ff187816 */ /* 0x004fcc0000000018 */
        /* <DEDUP_REMOVED lines=11> */
[----:B------:R-:W4:Y:S04]  /*24db0*/  LDL R2, [R1+0x10d8] ;  /* 0x0010d80001027983 */ /* 0x000f280000100800 */
[----:B0-----:R-:W4:Y:S04]  /*24dc0*/  LDL R24, [R1+0x10d4] ;  /* 0x0010d40001187983 */ /* 0x001f280000100800 */
[----:B---3--:R0:W3:Y:S04]  /*24dd0*/  @!P0 LDG.E.U16 R27, [R4.64] ;  /* 0x00000006041b8981 */ /* 0x0080e8000c1e1500 */
[----:B0-----:R-:W0:Y:S02]  /*24de0*/  S2R R5, SR_TID.X ;  /* 0x0000000000057919 */ /* 0x001e240000002100 */
[----:B0-----:R-:W-:-:S05]  /*24df0*/  LOP3.LUT R5, R5, 0x7f, RZ, 0xc0, !PT ;  /* 0x0000007f05057812 */ /* 0x001fca00078ec0ff */
[----:B------:R-:W-:Y:S02]  /*24e00*/  IMAD.SHL.U32 R4, R5, 0x2, RZ ;  /* 0x0000000205047824 */ /* 0x000fe400078e00ff */
[----:B------:R-:W4:Y:S01]  /*24e10*/  LDL.LU R5, [R1+0x9f8] ;  /* 0x0009f80001057983 */ /* 0x000f220000300800 */
[----:B--2---:R-:W-:-:S03]  /*24e20*/  PRMT R26, RZ, 0x7610, R26 ;  /* 0x00007610ff1a7816 */ /* 0x004fc6000000001a */
[----:B---3--:R0:W-:Y:S02]  /*24e30*/  STL [R1+0x3f24], R27 ;  /* 0x003f241b01007387 */ /* 0x0081e40000100800 */
[----:B0-----:R-:W-:Y:S01]  /*24e40*/  LOP3.LUT R27, R4, 0x60, RZ, 0x3c, !PT ;  /* 0x00000060041b7812 */ /* 0x001fe200078e3cff */
[----:B------:R-:W-:Y:S01]  /*24e50*/  @!P0 IMAD.MOV.U32 R4, RZ, RZ, R29 ;  /* 0x000000ffff048224 */ /* 0x000fe200078e001d */
[----:B------:R-:W-:Y:S01]  /*24e60*/  PRMT R23, RZ, 0x7610, R23 ;  /* 0x00007610ff177816 */ /* 0x000fe20000000017 */
[----:B------:R-:W2:Y:S04]  /*24e70*/  LDL R29, [R1+0x10b4] ;  /* 0x0010b400011d7983 */ /* 0x000ea80000100800 */
[----:B----4-:R0:W-:Y:S02]  /*24e80*/  STS.U16 [R27+0x11e00], R5 ;  /* 0x011e00051b007388 */ /* 0x0101e40000000400 */
[----:B0-----:R-:W-:-:S02]  /*24e90*/  @!P0 IMAD.MOV.U32 R5, RZ, RZ, R25 ;  /* 0x000000ffff058224 */ /* 0x001fc400078e0019 */
[----:B------:R-:W3:Y:S04]  /*24ea0*/  LDL R25, [R1+0x10b8] ;  /* 0x0010b80001197983 */ /* 0x000ee80000100800 */
[----:B------:R0:W4:Y:S04]  /*24eb0*/  @!P0 LDG.E.U16 R26, [R4.64] ;  /* 0x00000006041a8981 */ /* 0x000128000c1e1500 */
[----:B0-----:R-:W2:Y:S04]  /*24ec0*/  LDL R4, [R1+0x10f4] ;  /* 0x0010f40001047983 */ /* 0x001ea80000100800 */
[----:B------:R-:W2:Y:S04]  /*24ed0*/  LDL R5, [R1+0x10f8] ;  /* 0x0010f80001057983 */ /* 0x000ea80000100800 */
[----:B------:R-:W-:Y:S04]  /*24ee0*/  STS.U16 [R27+0x12600], R0 ;  /* 0x012600001b007388 */ /* 0x000fe80000000400 */
[----:B----4-:R0:W-:Y:S04]  /*24ef0*/  STL [R1+0x3f28], R26 ;  /* 0x003f281a01007387 */ /* 0x0101e80000100800 */
[----:B0-----:R-:W4:Y:S01]  /*24f00*/  LDL.LU R26, [R1+0x990] ;  /* 0x00099000011a7983 */ /* 0x001f220000300800 */
[-C--:B--2---:R-:W-:Y:S01]  /*24f10*/  @!P0 LOP3.LUT R5, R5, R4.reuse, RZ, 0x3c, !PT ;  /* 0x0000000405058212 */ /* 0x084fe200078e3cff */
[----:B------:R-:W2:Y:S03]  /*24f20*/  LDL.LU R0, [R1+0x3f8c] ;  /* 0x003f8c0001007983 */ /* 0x000ea60000300800 */
[----:B------:R-:W-:-:S04]  /*24f30*/  @!P0 LOP3.LUT R4, R5, R4, RZ, 0x3c, !PT ;  /* 0x0000000405048212 */ /* 0x000fc800078e3cff */
[----:B------:R-:W-:-:S05]  /*24f40*/  @!P0 LOP3.LUT R5, R5, R4, RZ, 0x3c, !PT ;  /* 0x0000000405058212 */ /* 0x000fca00078e3cff */
[----:B------:R0:W2:Y:S04]  /*24f50*/  @!P0 LDG.E.U16 R23, [R4.64] ;  /* 0x0000000604178981 */ /* 0x0000a8000c1e1500 */
[----:B0-----:R-:W2:Y:S01]  /*24f60*/  LDL.LU R5, [R1+0x9cc] ;  /* 0x0009cc0001057983 */ /* 0x001ea20000300800 */
[----:B------:R-:W-:Y:S01]  /*24f70*/  PRMT R22, RZ, 0x7610, R22 ;  /* 0x00007610ff167816 */ /* 0x000fe20000000016 */
[----:B------:R-:W-:Y:S02]  /*24f80*/  @!P0 IMAD.MOV.U32 R4, RZ, RZ, R2 ;  /* 0x000000ffff048224 */ /* 0x000fe400078e0002 */
[----:B--2---:R0:W-:Y:S02]  /*24f90*/  STS.U16 [R27+0x12e00], R5 ;  /* 0x012e00051b007388 */ /* 0x0041e40000000400 */
[----:B0-----:R-:W-:-:S05]  /*24fa0*/  @!P0 IMAD.MOV.U32 R5, RZ, RZ, R24 ;  /* 0x000000ffff058224 */ /* 0x001fca00078e0018 */
[----:B------:R3:W2:Y:S04]  /*24fb0*/  @!P0 LDG.E.U16 R22, [R4.64] ;  /* 0x0000000604168981 */ /* 0x0006a8000c1e1500 */
[----:B------:R-:W-:Y:S01]  /*24fc0*/  STL [R1+0x3f2c], R23 ;  /* 0x003f2c1701007387 */ /* 0x000fe20000100800 */
[----:B------:R-:W-:Y:S01]  /*24fd0*/  PRMT R21, RZ, 0x7610, R21 ;  /* 0x00007610ff157816 */ /* 0x000fe20000000015 */
[----:B------:R-:W4:Y:S02]  /*24fe0*/  LDL R2, [R1+0x1098] ;  /* 0x0010980001027983 */ /* 0x000f240000100800 */
[----:B------:R-:W4:Y:S02]  /*24ff0*/  LDL.LU R24, [R1+0xa14] ;  /* 0x000a140001187983 */ /* 0x000f240000300800 */
[----:B---3--:R-:W-:-:S02]  /*25000*/  @!P0 IMAD.MOV.U32 R4, RZ, RZ, R25 ;  /* 0x000000ffff048224 */ /* 0x008fc400078e0019 */
[----:B------:R-:W-:-:S05]  /*25010*/  @!P0 IMAD.MOV.U32 R5, RZ, RZ, R29 ;  /* 0x000000ffff058224 */ /* 0x000fca00078e001d */
[----:B------:R4:W3:Y:S04]  /*25020*/  @!P0 LDG.E.U16 R21, [R4.64] ;  /* 0x0000000604158981 */ /* 0x0008e8000c1e1500 */
[----:B--2---:R0:W-:Y:S01]  /*25030*/  STL [R1+0x3f30], R22 ;  /* 0x003f301601007387 */ /* 0x0041e20000100800 */
[----:B------:R-:W-:Y:S01]  /*25040*/  PRMT R20, RZ, 0x7610, R20 ;  /* 0x00007610ff147816 */ /* 0x000fe20000000014 */
[----:B------:R-:W2:Y:S02]  /*25050*/  LDL R29, [R1+0x1078] ;  /* 0x00107800011d7983 */ /* 0x000ea40000100800 */
[----:B0-----:R-:W2:Y:S01]  /*25060*/  LDL R22, [R1+0x1094] ;  /* 0x0010940001167983 */ /* 0x001ea20000100800 */
[----:B----4-:R-:W-:-:S03]  /*25070*/  @!P0 IMAD.MOV.U32 R4, RZ, RZ, R2 ;  /* 0x000000ffff048224 */ /* 0x010fc600078e0002 */
[----:B------:R0:W-:Y:S01]  /*25080*/  STS.U16 [R27+0x13600], R26 ;  /* 0x0136001a1b007388 */ /* 0x0001e20000000400 */
[----:B------:R-:W4:Y:S02]  /*25090*/  LDL.LU R25, [R1+0xa0c] ;  /* 0x000a0c0001197983 */ /* 0x000f240000300800 */
[----:B------:R1:W-:Y:S01]  /*250a0*/  STS.U16 [R27+0x13e00], R3 ;  /* 0x013e00031b007388 */ /* 0x0003e20000000400 */
[----:B---3--:R3:W-:Y:S01]  /*250b0*/  STL [R1+0x3f34], R21 ;  /* 0x003f341501007387 */ /* 0x0087e20000100800 */
[----:B------:R-:W4:Y:S01]  /*250c0*/  LDL R23, [R1+0x1058] ;  /* 0x0010580001177983 */ /* 0x000f220000100800 */
[----:B0-----:R-:W-:Y:S02]  /*250d0*/  LOP3.LUT R26, R28, 0x70, RZ, 0x3c, !PT ;  /* 0x000000701c1a7812 */ /* 0x001fe400078e3cff */
[----:B-1----:R-:W4:Y:S04]  /*250e0*/  LDL R27, [R1+0x1054] ;  /* 0x00105400011b7983 */ /* 0x002f280000100800 */
[----:B---3--:R-:W3:Y:S01]  /*250f0*/  LDL R21, [R1+0x1074] ;  /* 0x0010740001157983 */ /* 0x008ee20000100800 */
[----:B------:R-:W3:Y:S02]  /*25100*/  LDL.LU R28, [R1+0xa00] ;  /* 0x000a0000011c7983 */ /* 0x000ee40000300800 */
[----:B------:R-:W3:Y:S02]  /*25110*/  LDL R2, [R1+0x1038] ;  /* 0x0010380001027983 */ /* 0x000ee40000100800 */
[----:B--2---:R-:W-:-:S02]  /*25120*/  @!P0 IMAD.MOV.U32 R5, RZ, RZ, R22 ;  /* 0x000000ffff058224 */ /* 0x004fc400078e0016 */
[----:B------:R-:W2:Y:S04]  /*25130*/  LDL R22, [R1+0x1034] ;  /* 0x0010340001167983 */ /* 0x000ea80000100800 */
[----:B------:R0:W2:Y:S04]  /*25140*/  @!P0 LDG.E.U16 R20, [R4.64] ;  /* 0x0000000604148981 */ /* 0x0000a8000c1e1500 */
[----:B0-----:R-:W3:Y:S01]  /*25150*/  LDL.LU R5, [R1+0xa20] ;  /* 0x000a200001057983 */ /* 0x001ee20000300800 */
[----:B------:R-:W-:Y:S01]  /*25160*/  PRMT R19, RZ, 0x7610, R19 ;  /* 0x00007610ff137816 */ /* 0x000fe20000000013 */
[----:B------:R-:W-:-:S02]  /*25170*/  @!P0 IMAD.MOV.U32 R4, RZ, RZ, R29 ;  /* 0x000000ffff048224 */ /* 0x000fc400078e001d */
[----:B--2---:R0:W-:Y:S04]  /*25180*/  STL [R1+0x3f38], R20 ;  /* 0x003f381401007387 */ /* 0x0041e80000100800 */
[----:B---3--:R1:W-:Y:S04]  /*25190*/  STS.U16 [R26+0x10700], R5 ;  /* 0x010700051a007388 */ /* 0x0083e80000000400 */
[----:B0-----:R-:W2:Y:S01]  /*251a0*/  LDL R20, [R1+0x1018] ;  /* 0x0010180001147983 */ /* 0x001ea20000100800 */
[----:B-1----:R-:W-:-:S03]  /*251b0*/  @!P0 IMAD.MOV.U32 R5, RZ, RZ, R21 ;  /* 0x000000ffff058224 */ /* 0x002fc600078e0015 */
[----:B------:R-:W3:Y:S01]  /*251c0*/  LDL R21, [R1+0x1014] ;  /* 0x0010140001157983 */ /* 0x000ee20000100800 */
[----:B------:R-:W2:Y:S03]  /*251d0*/  LDL.LU R29, [R1+0x9f4] ;  /* 0x0009f400011d7983 */ /* 0x000ea60000300800 */
[----:B------:R0:W2:Y:S04]  /*251e0*/  @!P0 LDG.E.U16 R19, [R4.64] ;  /* 0x0000000604138981 */ /* 0x0000a8000c1e1500 */
[----:B0-----:R-:W2:Y:S01]  /*251f0*/  LDL.LU R5, [R1+0xa1c] ;  /* 0x000a1c0001057983 */ /* 0x001ea20000300800 */
[----:B------:R-:W-:Y:S01]  /*25200*/  PRMT R18, RZ, 0x7610, R18 ;  /* 0x00007610ff127816 */ /* 0x000fe20000000012 */
[----:B----4-:R-:W-:Y:S01]  /*25210*/  @!P0 IMAD.MOV.U32 R4, RZ, RZ, R23 ;  /* 0x000000ffff048224 */ /* 0x010fe200078e0017 */
[----:B------:R-:W-:Y:S01]  /*25220*/  PRMT R17, RZ, 0x7610, R17 ;  /* 0x00007610ff117816 */ /* 0x000fe20000000011 */
[----:B--2---:R0:W-:Y:S02]  /*25230*/  STS.U16 [R26+0x10f00], R5 ;  /* 0x010f00051a007388 */ /* 0x0041e40000000400 */
[----:B0-----:R-:W-:-:S05]  /*25240*/  @!P0 IMAD.MOV.U32 R5, RZ, RZ, R27 ;  /* 0x000000ffff058224 */ /* 0x001fca00078e001b */
[----:B------:R0:W2:Y:S02]  /*25250*/  @!P0 LDG.E.U16 R18, [R4.64] ;  /* 0x0000000604128981 */ /* 0x0000a4000c1e1500 */
[----:B0-----:R-:W-:Y:S02]  /*25260*/  @!P0 IMAD.MOV.U32 R4, RZ, RZ, R2 ;  /* 0x000000ffff048224 */ /* 0x001fe400078e0002 */
[----:B------:R-:W-:-:S05]  /*25270*/  @!P0 IMAD.MOV.U32 R5, RZ, RZ, R22 ;  /* 0x000000ffff058224 */ /* 0x000fca00078e0016 */
[----:B------:R0:W4:Y:S01]  /*25280*/  @!P0 LDG.E.U16 R17, [R4.64] ;  /* 0x0000000604118981 */ /* 0x000122000c1e1500 */
[----:B------:R-:W-:-:S03]  /*25290*/  PRMT R16, RZ, 0x7610, R16 ;  /* 0x00007610ff107816 */ /* 0x000fc60000000010 */
[----:B------:R-:W-:Y:S01]  /*252a0*/  STL [R1+0x3f3c], R19 ;  /* 0x003f3c1301007387 */ /* 0x000fe20000100800 */
[----:B0-----:R-:W-:Y:S02]  /*252b0*/  @!P0 IMAD.MOV.U32 R4, RZ, RZ, R20 ;  /* 0x000000ffff048224 */ /* 0x001fe400078e0014 */
[----:B---3--:R-:W-:-:S05]  /*252c0*/  @!P0 IMAD.MOV.U32 R5, RZ, RZ, R21 ;  /* 0x000000ffff058224 */ /* 0x008fca00078e0015 */
[----:B------:R-:W3:Y:S04]  /*252d0*/  @!P0 LDG.E.U16 R16, [R4.64] ;  /* 0x0000000604108981 */ /* 0x000ee8000c1e1500 */
[----:B--2---:R0:W-:Y:S01]  /*252e0*/  STL [R1+0x3f40], R18 ;  /* 0x003f401201007387 */ /* 0x0041e20000100800 */
[----:B------:R-:W2:Y:S03]  /*252f0*/  LDL R2, [R1+0xff8] ;  /* 0x000ff80001027983 */ /* 0x000ea60000100800 */
[----:B0-----:R-:W2:Y:S01]  /*25300*/  LDL R18, [R1+0xff4] ;  /* 0x000ff40001127983 */ /* 0x001ea20000100800 */
[----:B------:R-:W2:Y:S03]  /*25310*/  LDL.LU R27, [R1+0x9a8] ;  /* 0x0009a800011b7983 */ /* 0x000ea60000300800 */
[----:B----4-:R0:W-:Y:S01]  /*25320*/  STL [R1+0x3f44], R17 ;  /* 0x003f441101007387 */ /* 0x0101e20000100800 */
[----:B------:R-:W4:Y:S03]  /*25330*/  LDL R21, [R1+0xfd4] ;  /* 0x000fd40001157983 */ /* 0x000f260000100800 */
[----:B0-----:R-:W4:Y:S01]  /*25340*/  LDL R17, [R1+0xfd8] ;  /* 0x000fd80001117983 */ /* 0x001f220000100800 */
[----:B------:R-:W-:-:S03]  /*25350*/  PRMT R15, RZ, 0x7610, R15 ;  /* 0x00007610ff0f7816 */ /* 0x000fc6000000000f */
[----:B------:R0:W-:Y:S01]  /*25360*/  STS.U16 [R26+0x11700], R24 ;  /* 0x011700181a007388 */ /* 0x0001e20000000400 */
[----:B------:R-:W-:-:S03]  /*25370*/  PRMT R14, RZ, 0x7610, R14 ;  /* 0x00007610ff0e7816 */ /* 0x000fc6000000000e */
[----:B0-----:R-:W4:Y:S01]  /*25380*/  LDL.LU R24, [R1+0x9ac] ;  /* 0x0009ac0001187983 */ /* 0x001f220000300800 */
[----:B---3--:R-:W-:Y:S02]  /*25390*/  STL [R1+0x3f48], R16 ;  /* 0x003f481001007387 */ /* 0x008fe40000100800 */
[----:B------:R-:W3:Y:S02]  /*253a0*/  LDL R20, [R1+0xfb4] ;  /* 0x000fb40001147983 */ /* 0x000ee40000100800 */
[----:B------:R-:W3:Y:S02]  /*253b0*/  LDL R19, [R1+0xfb8] ;  /* 0x000fb80001137983 */ /* 0x000ee40000100800 */
[----:B--2---:R-:W-:Y:S02]  /*253c0*/  @!P0 IMAD.MOV.U32 R4, RZ, RZ, R2 ;  /* 0x000000ffff048224 */ /* 0x004fe400078e0002 */
[----:B------:R-:W-:-:S05]  /*253d0*/  @!P0 IMAD.MOV.U32 R5, RZ, RZ, R18 ;  /* 0x000000ffff058224 */ /* 0x000fca00078e0012 */
[----:B------:R4:W2:Y:S02]  /*253e0*/  @!P0 LDG.E.U16 R15, [R4.64] ;  /* 0x00000006040f8981 */ /* 0x0008a4000c1e1500 */
[----:B----4-:R-:W-:Y:S02]  /*253f0*/  @!P0 IMAD.MOV.U32 R5, RZ, RZ, R21 ;  /* 0x000000ffff058224 */ /* 0x010fe400078e0015 */
[----:B------:R-:W-:-:S05]  /*25400*/  @!P0 IMAD.MOV.U32 R4, RZ, RZ, R17 ;  /* 0x000000ffff048224 */ /* 0x000fca00078e0011 */
[----:B------:R3:W4:Y:S04]  /*25410*/  @!P0 LDG.E.U16 R14, [R4.64] ;  /* 0x00000006040e8981 */ /* 0x000728000c1e1500 */
[----:B------:R-:W-:Y:S01]  /*25420*/  STS.U16 [R26+0x11f00], R25 ;  /* 0x011f00191a007388 */ /* 0x000fe20000000400 */
[----:B------:R0:W-:Y:S01]  /*25430*/  STS.U16 [R26+0x12700], R28 ;  /* 0x0127001c1a007388 */ /* 0x0001e20000000400 */
[----:B------:R-:W-:Y:S01]  /*25440*/  PRMT R13, RZ, 0x7610, R13 ;  /* 0x00007610ff0d7816 */ /* 0x000fe2000000000d */
[----:B---3--:R-:W-:Y:S02]  /*25450*/  @!P0 IMAD.MOV.U32 R4, RZ, RZ, R19 ;  /* 0x000000ffff048224 */ /* 0x008fe400078e0013 */
[----:B------:R-:W-:Y:S01]  /*25460*/  @!P0 IMAD.MOV.U32 R5, RZ, RZ, R20 ;  /* 0x000000ffff058224 */ /* 0x000fe200078e0014 */
[----:B0-----:R-:W3:Y:S01]  /*25470*/  LDL.LU R28, [R1+0x9b4] ;  /* 0x0009b400011c7983 */ /* 0x001ee20000300800 */
[----:B------:R-:W3:Y:S02]  /*25480*/  LDL R2, [R1+0xf98] ;  /* 0x000f980001027983 */ /* 0x000ee40000100800 */
[----:B------:R-:W3:Y:S01]  /*25490*/  LDL.LU R25, [R1+0x9bc] ;  /* 0x0009bc0001197983 */ /* 0x000ee20000300800 */
[----:B------:R3:W3:Y:S04]  /*254a0*/  @!P0 LDG.E.U16 R13, [R4.64] ;  /* 0x00000006040d8981 */ /* 0x0006e8000c1e1500 */
[----:B------:R-:W-:Y:S01]  /*254b0*/  STS.U16 [R26+0x12f00], R29 ;  /* 0x012f001d1a007388 */ /* 0x000fe20000000400 */
[----:B------:R0:W-:Y:S03]  /*254c0*/  STS.U16 [R26+0x13700], R0 ;  /* 0x013700001a007388 */ /* 0x0001e60000000400 */
[----:B--2---:R1:W-:Y:S01]  /*254d0*/  STL [R1+0x3f4c], R15 ;  /* 0x003f4c0f01007387 */ /* 0x0043e20000100800 */
[----:B------:R-:W2:Y:S02]  /*254e0*/  LDL R18, [R1+0xf94] ;  /* 0x000f940001127983 */ /* 0x000ea40000100800 */
[----:B------:R-:W2:Y:S02]  /*254f0*/  LDL R17, [R1+0xf78] ;  /* 0x000f780001117983 */ /* 0x000ea40000100800 */
[----:B------:R-:W2:Y:S01]  /*25500*/  LDL R16, [R1+0x1758] ;  /* 0x0017580001107983 */ /* 0x000ea20000100800 */
[----:B----4-:R4:W-:Y:S01]  /*25510*/  STL [R1+0x3f50], R14 ;  /* 0x003f500e01007387 */ /* 0x0109e20000100800 */
[----:B0-----:R-:W2:Y:S02]  /*25520*/  LDL.LU R0, [R1+0x3f88] ;  /* 0x003f880001007983 */ /* 0x001ea40000300800 */
[----:B-1----:R-:W2:Y:S01]  /*25530*/  LDL R15, [R1+0xf68] ;  /* 0x000f6800010f7983 */ /* 0x002ea20000100800 */
[----:B----4-:R-:W4:Y:S01]  /*25540*/  LDL R14, [R1+0x1748] ;  /* 0x00174800010e7983 */ /* 0x010f220000100800 */
[----:B------:R-:W-:Y:S01]  /*25550*/  PRMT R12, RZ, 0x7610, R12 ;  /* 0x00007610ff0c7816 */ /* 0x000fe2000000000c */
[----:B------:R-:W4:Y:S02]  /*25560*/  LDL.LU R29, [R1+0x9c4] ;  /* 0x0009c400011d7983 */ /* 0x000f240000300800 */
[----:B---3--:R-:W-:Y:S01]  /*25570*/  @!P0 IMAD.MOV.U32 R4, RZ, RZ, R2 ;  /* 0x000000ffff048224 */ /* 0x008fe200078e0002 */
[----:B------:R0:W-:Y:S01]  /*25580*/  STL [R1+0x3f54], R13 ;  /* 0x003f540d01007387 */ /* 0x0001e20000100800 */
[----:B------:R-:W3:Y:S01]  /*25590*/  LDL R2, [R1+0x172c] ;  /* 0x00172c0001027983 */ /* 0x000ee20000100800 */
[----:B------:R-:W-:-:S02]  /*255a0*/  PRMT R11, RZ, 0x7610, R11 ;  /* 0x00007610ff0b7816 */ /* 0x000fc4000000000b */
[----:B0-----:R-:W3:Y:S01]  /*255b0*/  LDL R13, [R1+0x1728] ;  /* 0x00172800010d7983 */ /* 0x001ee20000100800 */
[----:B------:R-:W-:Y:S01]  /*255c0*/  PRMT R10, RZ, 0x7610, R10 ;  /* 0x00007610ff0a7816 */ /* 0x000fe2000000000a */
[----:B--2---:R-:W-:-:S05]  /*255d0*/  @!P0 IMAD.MOV.U32 R5, RZ, RZ, R18 ;  /* 0x000000ffff058224 */ /* 0x004fca00078e0012 */
[----:B------:R0:W2:Y:S02]  /*255e0*/  @!P0 LDG.E.U16 R12, [R4.64] ;  /* 0x00000006040c8981 */ /* 0x0000a4000c1e1500 */
[----:B0-----:R-:W-:Y:S02]  /*255f0*/  @!P0 IMAD.MOV.U32 R4, RZ, RZ, R16 ;  /* 0x000000ffff048224 */ /* 0x001fe400078e0010 */
[----:B------:R-:W-:-:S05]  /*25600*/  @!P0 IMAD.MOV.U32 R5, RZ, RZ, R17 ;  /* 0x000000ffff058224 */ /* 0x000fca00078e0011 */
[----:B------:R4:W2:Y:S02]  /*25610*/  @!P0 LDG.E.U16 R11, [R4.64] ;  /* 0x00000006040b8981 */ /* 0x0008a4000c1e1500 */
[----:B----4-:R-:W-:Y:S02]  /*25620*/  @!P0 IMAD.MOV.U32 R4, RZ, RZ, R14 ;  /* 0x000000ffff048224 */ /* 0x010fe400078e000e */
[----:B------:R-:W-:-:S05]  /*25630*/  @!P0 IMAD.MOV.U32 R5, RZ, RZ, R15 ;  /* 0x000000ffff058224 */ /* 0x000fca00078e000f */
[----:B------:R3:W4:Y:S01]  /*25640*/  @!P0 LDG.E.U16 R10, [R4.64] ;  /* 0x00000006040a8981 */ /* 0x000722000c1e1500 */
[----:B------:R-:W-:Y:S01]  /*25650*/  PRMT R9, RZ, 0x7610, R9 ;  /* 0x00007610ff097816 */ /* 0x000fe20000000009 */
[----:B---3--:R-:W-:Y:S02]  /*25660*/  @!P0 IMAD.MOV.U32 R4, RZ, RZ, R2 ;  /* 0x000000ffff048224 */ /* 0x008fe400078e0002 */
[----:B------:R-:W-:-:S05]  /*25670*/  @!P0 IMAD.MOV.U32 R5, RZ, RZ, R13 ;  /* 0x000000ffff058224 */ /* 0x000fca00078e000d */
[----:B------:R-:W2:Y:S04]  /*25680*/  @!P0 LDG.E.U16 R9, [R4.64] ;  /* 0x0000000604098981 */ /* 0x000ea8000c1e1500 */
[----:B------:R-:W-:Y:S01]  /*25690*/  STS.U16 [R26+0x13f00], R27 ;  /* 0x013f001b1a007388 */ /* 0x000fe20000000400 */
[----:B------:R0:W-:Y:S02]  /*256a0*/  STS.U16 [R0], R24 ;  /* 0x0000001800007388 */ /* 0x0001e40000000400 */
[----:B------:R1:W-:Y:S01]  /*256b0*/  STS.U16 [R0+0x400], R28 ;  /* 0x0004001c00007388 */ /* 0x0003e20000000400 */
[----:B--2---:R-:W-:Y:S04]  /*256c0*/  STL [R1+0x3f58], R12 ;  /* 0x003f580c01007387 */ /* 0x004fe80000100800 */
[----:B------:R2:W-:Y:S01]  /*256d0*/  STL [R1+0x3f5c], R11 ;  /* 0x003f5c0b01007387 */ /* 0x0005e20000100800 */
[----:B0-----:R-:W3:Y:S02]  /*256e0*/  LDL.LU R24, [R1+0x9c8] ;  /* 0x0009c80001187983 */ /* 0x001ee40000300800 */
[----:B-1----:R-:W3:Y:S01]  /*256f0*/  LDL.LU R28, [R1+0x9d4] ;  /* 0x0009d400011c7983 */ /* 0x002ee20000300800 */
[----:B----4-:R0:W-:Y:S01]  /*25700*/  STL [R1+0x3f60], R10 ;  /* 0x003f600a01007387 */ /* 0x0101e20000100800 */
[----:B------:R-:W4:Y:S02]  /*25710*/  LDL R14, [R1+0x1708] ;  /* 0x00170800010e7983 */ /* 0x000f240000100800 */
[----:B------:R-:W3:Y:S02]  /*25720*/  LDL R13, [R1+0xd6c] ;  /* 0x000d6c00010d7983 */ /* 0x000ee40000100800 */
[----:B------:R-:W3:Y:S01]  /*25730*/  LDL R2, [R1+0x16ec] ;  /* 0x0016ec0001027983 */ /* 0x000ee20000100800 */
[----:B--2---:R-:W2:Y:S04]  /*25740*/  LDL R11, [R1+0x16d0] ;  /* 0x0016d000010b7983 */ /* 0x004ea80000100800 */
[----:B0-----:R-:W2:Y:S01]  /*25750*/  LDL R10, [R1+0x170c] ;  /* 0x00170c00010a7983 */ /* 0x001ea20000100800 */
[----:B------:R-:W3:Y:S03]  /*25760*/  LDL.LU R18, [R1+0x9d8] ;  /* 0x0009d80001127983 */ /* 0x000ee60000300800 */
[----:B------:R-:W-:Y:S01]  /*25770*/  STL [R1+0x3f64], R9 ;  /* 0x003f640901007387 */ /* 0x000fe20000100800 */
[----:B------:R-:W3:Y:S02]  /*25780*/  LDL R12, [R1+0x16cc] ;  /* 0x0016cc00010c7983 */ /* 0x000ee40000100800 */
[----:B------:R-:W3:Y:S02]  /*25790*/  LDL.LU R19, [R1+0x9dc] ;  /* 0x0009dc0001137983 */ /* 0x000ee40000300800 */
[----:B------:R-:W3:Y:S01]  /*257a0*/  LDL.LU R20, [R1+0x9d0] ;  /* 0x0009d00001147983 */ /* 0x000ee20000300800 */
[----:B------:R-:W3:Y:S01]  /*257b0*/  LDL.LU R21, [R1+0x9c0] ;  /* 0x0009c00001157983 */ /* 0x000ee20000300800 */
[----:B------:R-:W3:Y:S02]  /*257c0*/  LDL.LU R22, [R1+0x9b0] ;  /* 0x0009b00001167983 */ /* 0x000ee40000300800 */
[----:B------:R-:W3:Y:S02]  /*257d0*/  LDL.LU R23, [R1+0x9a4] ;  /* 0x0009a40001177983 */ /* 0x000ee40000300800 */
[----:B------:R-:W3:Y:S01]  /*257e0*/  LDL.LU R26, [R1+0x99c] ;  /* 0x00099c00011a7983 */ /* 0x000ee20000300800 */
[----:B------:R0:W-:Y:S04]  /*257f0*/  STS.U16 [R0+0x800], R25 ;  /* 0x0008001900007388 */ /* 0x0001e80000000400 */
[----:B------:R-:W3:Y:S04]  /*25800*/  LDL.LU R27, [R1+0x998] ;  /* 0x00099800011b7983 */ /* 0x000ee80000300800 */
[----:B------:R1:W-:Y:S01]  /*25810*/  STS.U16 [R0+0xc00], R29 ;  /* 0x000c001d00007388 */ /* 0x0003e20000000400 */
[----:B------:R-:W-:-:S03]  /*25820*/  PRMT R8, RZ, 0x7610, R8 ;  /* 0x00007610ff087816 */ /* 0x000fc60000000008 */
[----:B0-----:R-:W3:Y:S01]  /*25830*/  LDL.LU R25, [R1+0x994] ;  /* 0x0009940001197983 */ /* 0x001ee20000300800 */
[----:B-1----:R-:W3:Y:S02]  /*25840*/  LDL.LU R29, [R1+0x98c] ;  /* 0x00098c00011d7983 */ /* 0x002ee40000300800 */
[----:B------:R-:W3:Y:S01]  /*25850*/  LDL R9, [R1+0x16b0] ;  /* 0x0016b00001097983 */ /* 0x000ee20000100800 */
[----:B------:R-:W-:Y:S01]  /*25860*/  PRMT R7, RZ, 0x7610, R7 ;  /* 0x00007610ff077816 */ /* 0x000fe20000000007 */
[----:B----4-:R-:W-:Y:S02]  /*25870*/  @!P0 IMAD.MOV.U32 R5, RZ, RZ, R14 ;  /* 0x000000ffff058224 */ /* 0x010fe400078e000e */
[----:B--2---:R-:W-:Y:S02]  /*25880*/  @!P0 IMAD.MOV.U32 R4, RZ, RZ, R10 ;  /* 0x000000ffff048224 */ /* 0x004fe400078e000a */
[----:B------:R-:W2:Y:S04]  /*25890*/  LDL R10, [R1+0x16ac] ;  /* 0x0016ac00010a7983 */ /* 0x000ea80000100800 */
[----:B------:R3:W4:Y:S02]  /*258a0*/  @!P0 LDG.E.U16 R8, [R4.64] ;  /* 0x0000000604088981 */ /* 0x000724000c1e1500 */
[----:B---3--:R-:W-:-:S02]  /*258b0*/  @!P0 IMAD.MOV.U32 R4, RZ, RZ, R2 ;  /* 0x000000ffff048224 */ /* 0x008fc400078e0002 */
[----:B------:R-:W-:-:S05]  /*258c0*/  @!P0 IMAD.MOV.U32 R5, RZ, RZ, R13 ;  /* 0x000000ffff058224 */ /* 0x000fca00078e000d */
[----:B------:R0:W3:Y:S01]  /*258d0*/  @!P0 LDG.E.U16 R7, [R4.64] ;  /* 0x0000000604078981 */ /* 0x0000e2000c1e1500 */
[----:B------:R-:W-:Y:S02]  /*258e0*/  PRMT R6, RZ, 0x7610, R6 ;  /* 0x00007610ff067816 */ /* 0x000fe40000000006 */
[----:B------:R-:W-:Y:S01]  /*258f0*/  PRMT R3, RZ, 0x7610, R3 ;  /* 0x00007610ff037816 */ /* 0x000fe20000000003 */
[----:B0-----:R-:W-:Y:S02]  /*25900*/  @!P0 IMAD.MOV.U32 R4, RZ, RZ, R11 ;  /* 0x000000ffff048224 */ /* 0x001fe400078e000b */
[----:B------:R-:W-:-:S05]  /*25910*/  @!P0 IMAD.MOV.U32 R5, RZ, RZ, R12 ;  /* 0x000000ffff058224 */ /* 0x000fca00078e000c */
[----:B------:R0:W3:Y:S02]  /*25920*/  @!P0 LDG.E.U16 R6, [R4.64] ;  /* 0x0000000604068981 */ /* 0x0000e4000c1e1500 */
[----:B0-----:R-:W-:Y:S02]  /*25930*/  @!P0 IMAD.MOV.U32 R4, RZ, RZ, R9 ;  /* 0x000000ffff048224 */ /* 0x001fe400078e0009 */
[----:B------:R0:W-:Y:S04]  /*25940*/  STS.U16 [R0+0x1000], R24 ;  /* 0x0010001800007388 */ /* 0x0001e80000000400 */
[----:B------:R1:W-:Y:S01]  /*25950*/  STS.U16 [R0+0x1400], R28 ;  /* 0x0014001c00007388 */ /* 0x0003e20000000400 */
[----:B--2---:R-:W-:-:S05]  /*25960*/  @!P0 IMAD.MOV.U32 R5, RZ, RZ, R10 ;  /* 0x000000ffff058224 */ /* 0x004fca00078e000a */
[----:B------:R-:W2:Y:S04]  /*25970*/  @!P0 LDG.E.U16 R3, [R4.64] ;  /* 0x0000000604038981 */ /* 0x000ea8000c1e1500 */
[----:B----4-:R-:W-:Y:S04]  /*25980*/  STL [R1+0x3f68], R8 ;  /* 0x003f680801007387 */ /* 0x010fe80000100800 */
[----:B---3--:R-:W-:Y:S01]  /*25990*/  STL [R1+0x3f6c], R7 ;  /* 0x003f6c0701007387 */ /* 0x008fe20000100800 */
[----:B0-----:R-:W3:Y:S02]  /*259a0*/  LDL.LU R24, [R1+0x988] ;  /* 0x0009880001187983 */ /* 0x001ee40000300800 */
[----:B------:R-:W4:Y:S02]  /*259b0*/  LDL.LU R2, [R1+0x984] ;  /* 0x0009840001027983 */ /* 0x000f240000300800 */
[----:B-1----:R-:W3:Y:S01]  /*259c0*/  LDL.LU R28, [R1+0x980] ;  /* 0x00098000011c7983 */ /* 0x002ee20000300800 */
[----:B------:R-:W-:Y:S04]  /*259d0*/  STS.U16 [R0+0x3800], R25 ;  /* 0x0038001900007388 */ /* 0x000fe80000000400 */
[----:B------:R-:W-:Y:S04]  /*259e0*/  STS.U16 [R0+0x3c00], R29 ;  /* 0x003c001d00007388 */ /* 0x000fe80000000400 */
[----:B------:R-:W-:Y:S04]  /*259f0*/  STL [R1+0x3f70], R6 ;  /* 0x003f700601007387 */ /* 0x000fe80000100800 */
[----:B------:R-:W-:Y:S04]  /*25a00*/  STS.U16 [R0+0x1800], R18 ;  /* 0x0018001200007388 */ /* 0x000fe80000000400 */
        /* <DEDUP_REMOVED lines=8> */
[----:B0-----:R-:W2:Y:S01]  /*25a90*/  LDL.LU R3, [R1+0x978] ;  /* 0x0009780001037983 */ /* 0x001ea20000300800 */
[----:B------:R-:W2:Y:S02]  /*25aa0*/  LDL.LU R4, [R1+0x974] ;  /* 0x0009740001047983 */ /* 0x000ea40000300800 */
[----:B------:R-:W2:Y:S02]  /*25ab0*/  LDL.LU R5, [R1+0x970] ;  /* 0x0009700001057983 */ /* 0x000ea40000300800 */
[----:B------:R-:W2:Y:S01]  /*25ac0*/  LDL.LU R6, [R1+0x96c] ;  /* 0x00096c0001067983 */ /* 0x000ea20000300800 */
[----:B------:R-:W2:Y:S01]  /*25ad0*/  LDL.LU R7, [R1+0x968] ;  /* 0x0009680001077983 */ /* 0x000ea20000300800 */
[----:B------:R-:W2:Y:S02]  /*25ae0*/  LDL.LU R8, [R1+0x964] ;  /* 0x0009640001087983 */ /* 0x000ea40000300800 */
[----:B------:R-:W2:Y:S02]  /*25af0*/  LDL.LU R9, [R1+0x960] ;  /* 0x0009600001097983 */ /* 0x000ea40000300800 */
[----:B------:R-:W2:Y:S01]  /*25b00*/  LDL.LU R10, [R1+0x958] ;  /* 0x00095800010a7983 */ /* 0x000ea20000300800 */
[----:B------:R-:W2:Y:S01]  /*25b10*/  LDL.LU R11, [R1+0x954] ;  /* 0x00095400010b7983 */ /* 0x000ea20000300800 */
[----:B------:R-:W2:Y:S02]  /*25b20*/  LDL.LU R25, [R1+0x950] ;  /* 0x0009500001197983 */ /* 0x000ea40000300800 */
[----:B------:R-:W2:Y:S01]  /*25b30*/  LDL.LU R29, [R1+0x7bc] ;  /* 0x0007bc00011d7983 */ /* 0x000ea20000300800 */
[----:B----4-:R0:W-:Y:S01]  /*25b40*/  STS.U16 [R0+0x4400], R2 ;  /* 0x0044000200007388 */ /* 0x0101e20000000400 */
[----:B------:R-:W4:Y:S03]  /*25b50*/  LDL.LU R12, [R1+0x7b8] ;  /* 0x0007b800010c7983 */ /* 0x000f260000300800 */
[----:B0-----:R-:W4:Y:S01]  /*25b60*/  LDL.LU R2, [R1+0x7b4] ;  /* 0x0007b40001027983 */ /* 0x001f220000300800 */
[----:B------:R-:W4:Y:S02]  /*25b70*/  LDL.LU R13, [R1+0x7b0] ;  /* 0x0007b000010d7983 */ /* 0x000f240000300800 */
[----:B------:R-:W4:Y:S02]  /*25b80*/  LDL.LU R14, [R1+0x6b8] ;  /* 0x0006b800010e7983 */ /* 0x000f240000300800 */
[----:B------:R-:W4:Y:S01]  /*25b90*/  LDL.LU R15, [R1+0x6b4] ;  /* 0x0006b400010f7983 */ /* 0x000f220000300800 */
[----:B------:R-:W4:Y:S01]  /*25ba0*/  LDL.LU R16, [R1+0x6b0] ;  /* 0x0006b00001107983 */ /* 0x000f220000300800 */
[----:B------:R-:W4:Y:S02]  /*25bb0*/  LDL.LU R17, [R1+0x6ac] ;  /* 0x0006ac0001117983 */ /* 0x000f240000300800 */
[----:B------:R-:W4:Y:S02]  /*25bc0*/  LDL.LU R18, [R1+0x6a8] ;  /* 0x0006a80001127983 */ /* 0x000f240000300800 */
[----:B------:R-:W4:Y:S01]  /*25bd0*/  LDL.LU R19, [R1+0x6a4] ;  /* 0x0006a40001137983 */ /* 0x000f220000300800 */
[----:B------:R-:W4:Y:S01]  /*25be0*/  LDL.LU R20, [R1+0x6a0] ;  /* 0x0006a00001147983 */ /* 0x000f220000300800 */
[----:B------:R-:W4:Y:S02]  /*25bf0*/  LDL.LU R21, [R1+0x69c] ;  /* 0x00069c0001157983 */ /* 0x000f240000300800 */
[----:B------:R-:W4:Y:S02]  /*25c00*/  LDL.LU R22, [R1+0x698] ;  /* 0x0006980001167983 */ /* 0x000f240000300800 */
[----:B------:R-:W4:Y:S01]  /*25c10*/  LDL.LU R23, [R1+0x694] ;  /* 0x0006940001177983 */ /* 0x000f220000300800 */
[----:B------:R-:W4:Y:S04]  /*25c20*/  LDL.LU R26, [R1+0x690] ;  /* 0x00069000011a7983 */ /* 0x000f280000300800 */
[----:B---3--:R0:W-:Y:S01]  /*25c30*/  STS.U16 [R0+0x4000], R24 ;  /* 0x0040001800007388 */ /* 0x0081e20000000400 */
[----:B------:R-:W3:Y:S03]  /*25c40*/  LDL.LU R27, [R1+0x5ac] ;  /* 0x0005ac00011b7983 */ /* 0x000ee60000300800 */
[----:B------:R1:W-:Y:S04]  /*25c50*/  STS.U16 [R0+0x4800], R28 ;  /* 0x0048001c00007388 */ /* 0x0003e80000000400 */
[----:B0-----:R-:W3:Y:S01]  /*25c60*/  LDL.LU R24, [R1+0x5a8] ;  /* 0x0005a80001187983 */ /* 0x001ee20000300800 */
[----:B-1----:R-:W3:Y:S03]  /*25c70*/  LDL.LU R28, [R1+0x5a4] ;  /* 0x0005a400011c7983 */ /* 0x002ee60000300800 */
[----:B--2---:R-:W-:Y:S04]  /*25c80*/  STS.U16 [R0+0x4c00], R3 ;  /* 0x004c000300007388 */ /* 0x004fe80000000400 */
[----:B------:R0:W-:Y:S04]  /*25c90*/  STS.U16 [R0+0x7000], R25 ;  /* 0x0070001900007388 */ /* 0x0001e80000000400 */
[----:B------:R1:W-:Y:S04]  /*25ca0*/  STS.U16 [R0+0x7400], R29 ;  /* 0x0074001d00007388 */ /* 0x0003e80000000400 */
[----:B0-----:R-:W2:Y:S01]  /*25cb0*/  LDL.LU R25, [R1+0x5a0] ;  /* 0x0005a00001197983 */ /* 0x001ea20000300800 */
[----:B-1----:R-:W2:Y:S03]  /*25cc0*/  LDL.LU R29, [R1+0x59c] ;  /* 0x00059c00011d7983 */ /* 0x002ea60000300800 */
[----:B----4-:R0:W-:Y:S04]  /*25cd0*/  STS.U16 [R0+0x7c00], R2 ;  /* 0x007c000200007388 */ /* 0x0101e80000000400 */
[----:B0-----:R-:W4:Y:S04]  /*25ce0*/  LDL.LU R2, [R1+0x598] ;  /* 0x0005980001027983 */ /* 0x001f280000300800 */
[----:B---3--:R0:W-:Y:S04]  /*25cf0*/  STS.U16 [R0+0xb800], R28 ;  /* 0x00b8001c00007388 */ /* 0x0081e80000000400 */
[----:B0-----:R-:W3:Y:S01]  /*25d00*/  LDL.LU R28, [R1+0x594] ;  /* 0x00059400011c7983 */ /* 0x001ee20000300800 */
[----:B------:R-:W3:Y:S03]  /*25d10*/  LDL.LU R3, [R1+0x590] ;  /* 0x0005900001037983 */ /* 0x000ee60000300800 */
[----:B------:R0:W-:Y:S04]  /*25d20*/  STS.U16 [R0+0x5000], R4 ;  /* 0x0050000400007388 */ /* 0x0001e80000000400 */
[----:B------:R1:W-:Y:S04]  /*25d30*/  STS.U16 [R0+0x5400], R5 ;  /* 0x0054000500007388 */ /* 0x0003e80000000400 */
[----:B------:R1:W-:Y:S04]  /*25d40*/  STS.U16 [R0+0x5800], R6 ;  /* 0x0058000600007388 */ /* 0x0003e80000000400 */
[----:B------:R1:W-:Y:S04]  /*25d50*/  STS.U16 [R0+0x5c00], R7 ;  /* 0x005c000700007388 */ /* 0x0003e80000000400 */
[----:B------:R1:W-:Y:S04]  /*25d60*/  STS.U16 [R0+0x6000], R8 ;  /* 0x0060000800007388 */ /* 0x0003e80000000400 */
[----:B------:R1:W-:Y:S04]  /*25d70*/  STS.U16 [R0+0x6400], R9 ;  /* 0x0064000900007388 */ /* 0x0003e80000000400 */
[----:B0-----:R-:W3:Y:S01]  /*25d80*/  LDL.LU R4, [R1+0x34c] ;  /* 0x00034c0001047983 */ /* 0x001ee20000300800 */
[----:B-1----:R-:W3:Y:S02]  /*25d90*/  LDL.LU R5, [R1+0x348] ;  /* 0x0003480001057983 */ /* 0x002ee40000300800 */
[----:B------:R-:W3:Y:S02]  /*25da0*/  LDL.LU R6, [R1+0x344] ;  /* 0x0003440001067983 */ /* 0x000ee40000300800 */
[----:B------:R-:W3:Y:S01]  /*25db0*/  LDL.LU R7, [R1+0x340] ;  /* 0x0003400001077983 */ /* 0x000ee20000300800 */
[----:B------:R-:W3:Y:S04]  /*25dc0*/  LDL.LU R8, [R1+0x1cc] ;  /* 0x0001cc0001087983 */ /* 0x000ee80000300800 */
[----:B------:R0:W-:Y:S01]  /*25dd0*/  STS.U16 [R0+0x6800], R10 ;  /* 0x0068000a00007388 */ /* 0x0001e20000000400 */
[----:B------:R-:W3:Y:S03]  /*25de0*/  LDL.LU R9, [R1+0x1c8] ;  /* 0x0001c80001097983 */ /* 0x000ee60000300800 */
[----:B------:R1:W-:Y:S04]  /*25df0*/  STS.U16 [R0+0x6c00], R11 ;  /* 0x006c000b00007388 */ /* 0x0003e80000000400 */
[----:B------:R1:W-:Y:S04]  /*25e00*/  STS.U16 [R0+0x7800], R12 ;  /* 0x0078000c00007388 */ /* 0x0003e80000000400 */
[----:B------:R1:W-:Y:S04]  /*25e10*/  STS.U16 [R0+0x8000], R13 ;  /* 0x0080000d00007388 */ /* 0x0003e80000000400 */
[----:B------:R1:W-:Y:S04]  /*25e20*/  STS.U16 [R0+0x8400], R14 ;  /* 0x0084000e00007388 */ /* 0x0003e80000000400 */
[----:B------:R1:W-:Y:S04]  /*25e30*/  STS.U16 [R0+0x8800], R15 ;  /* 0x0088000f00007388 */ /* 0x0003e80000000400 */
[----:B0-----:R-:W3:Y:S01]  /*25e40*/  LDL.LU R10, [R1+0x1c4] ;  /* 0x0001c400010a7983 */ /* 0x001ee20000300800 */
[----:B-1----:R-:W3:Y:S02]  /*25e50*/  LDL.LU R11, [R1+0x1c0] ;  /* 0x0001c000010b7983 */ /* 0x002ee40000300800 */
[----:B------:R-:W3:Y:S01]  /*25e60*/  LDL.LU R12, [R1+0x1bc] ;  /* 0x0001bc00010c7983 */ /* 0x000ee20000300800 */
[----:B------:R-:W3:Y:S01]  /*25e70*/  LDL.LU R13, [R1+0x1b4] ;  /* 0x0001b400010d7983 */ /* 0x000ee20000300800 */
[----:B------:R-:W3:Y:S03]  /*25e80*/  LDL.LU R14, [R1+0x1b0] ;  /* 0x0001b000010e7983 */ /* 0x000ee60000300800 */
        /* <DEDUP_REMOVED lines=23> */
[----:B--2---:R0:W-:Y:S04]  /*26000*/  STS.U16 [R0+0xbc00], R25 ;  /* 0x00bc001900007388 */ /* 0x0041e80000000400 */
[----:B------:R1:W-:Y:S04]  /*26010*/  STS.U16 [R0+0xc000], R29 ;  /* 0x00c0001d00007388 */ /* 0x0003e80000000400 */
[----:B0-----:R-:W2:Y:S04]  /*26020*/  LDL.LU R25, [R1+0x9c] ;  /* 0x00009c0001197983 */ /* 0x001ea80000300800 */
[----:B----4-:R0:W-:Y:S01]  /*26030*/  STS.U16 [R0+0xc400], R2 ;  /* 0x00c4000200007388 */ /* 0x0101e20000000400 */
[----:B-1----:R-:W4:Y:S03]  /*26040*/  LDL.LU R29, [R1+0x98] ;  /* 0x00009800011d7983 */ /* 0x002f260000300800 */
[----:B0-----:R-:W2:Y:S04]  /*26050*/  LDL.LU R2, [R1+0x94] ;  /* 0x0000940001027983 */ /* 0x001ea80000300800 */
[----:B---3--:R0:W-:Y:S04]  /*26060*/  STS.U16 [R0+0xc800], R28 ;  /* 0x00c8001c00007388 */ /* 0x0081e80000000400 */
[----:B------:R1:W-:Y:S04]  /*26070*/  STS.U16 [R0+0xcc00], R3 ;  /* 0x00cc000300007388 */ /* 0x0003e80000000400 */
[----:B0-----:R-:W3:Y:S01]  /*26080*/  LDL.LU R28, [R1+0x3f84] ;  /* 0x003f8400011c7983 */ /* 0x001ee20000300800 */
[----:B------:R-:W-:Y:S02]  /*26090*/  STL [R1+0x17a8], R0 ;  /* 0x0017a80001007387 */ /* 0x000fe40000100800 */
[----:B-1----:R-:W2:Y:S02]  /*260a0*/  LDL.LU R3, [R1+0x84] ;  /* 0x0000840001037983 */ /* 0x002ea40000300800 */
[----:B--2---:R0:W-:Y:S04]  /*260b0*/  STL [R1+0x3f78], R3 ;  /* 0x003f780301007387 */ /* 0x0041e80000100800 */
[----:B0-----:R-:W2:Y:S04]  /*260c0*/  LDL.LU R3, [R1+0x88] ;  /* 0x0000880001037983 */ /* 0x001ea80000300800 */
[----:B--2---:R0:W-:Y:S04]  /*260d0*/  STL [R1+0x3f7c], R3 ;  /* 0x003f7c0301007387 */ /* 0x0041e80000100800 */
[----:B0-----:R-:W2:Y:S04]  /*260e0*/  LDL.LU R3, [R1+0x8c] ;  /* 0x00008c0001037983 */ /* 0x001ea80000300800 */
[----:B------:R-:W-:Y:S04]  /*260f0*/  STS.U16 [R0+0xd800], R6 ;  /* 0x00d8000600007388 */ /* 0x000fe80000000400 */
[----:B------:R-:W-:Y:S04]  /*26100*/  STS.U16 [R0+0xdc00], R7 ;  /* 0x00dc000700007388 */ /* 0x000fe80000000400 */
[----:B------:R-:W-:Y:S04]  /*26110*/  STS.U16 [R0+0xe000], R8 ;  /* 0x00e0000800007388 */ /* 0x000fe80000000400 */
[----:B------:R-:W-:Y:S04]  /*26120*/  STS.U16 [R0+0xe400], R9 ;  /* 0x00e4000900007388 */ /* 0x000fe80000000400 */
[----:B---3--:R0:W-:Y:S04]  /*26130*/  STS.U16 [R0+0xf400], R28 ;  /* 0x00f4001c00007388 */ /* 0x0081e80000000400 */
[----:B------:R-:W-:Y:S04]  /*26140*/  STS.U16 [R0+0xe800], R10 ;  /* 0x00e8000a00007388 */ /* 0x000fe80000000400 */
[----:B------:R-:W-:Y:S04]  /*26150*/  STS.U16 [R0+0xec00], R11 ;  /* 0x00ec000b00007388 */ /* 0x000fe80000000400 */
[----:B------:R-:W-:Y:S04]  /*26160*/  STS.U16 [R0+0xf000], R12 ;  /* 0x00f0000c00007388 */ /* 0x000fe80000000400 */
[----:B------:R-:W-:Y:S04]  /*26170*/  STS.U16 [R0+0xf800], R13 ;  /* 0x00f8000d00007388 */ /* 0x000fe80000000400 */
[----:B------:R-:W-:Y:S04]  /*26180*/  STS.U16 [R0+0xd000], R4 ;  /* 0x00d0000400007388 */ /* 0x000fe80000000400 */
[----:B------:R-:W-:Y:S01]  /*26190*/  STS.U16 [R0+0xd400], R5 ;  /* 0x00d4000500007388 */ /* 0x000fe20000000400 */
[----:B0-----:R-:W-:-:S03]  /*261a0*/  LOP3.LUT R28, R0, 0x20, RZ, 0x3c, !PT ;  /* 0x00000020001c7812 */ /* 0x001fc600078e3cff */
[----:B------:R-:W-:Y:S04]  /*261b0*/  STS.U16 [R0+0xfc00], R14 ;  /* 0x00fc000e00007388 */ /* 0x000fe80000000400 */
[----:B--2---:R0:W-:Y:S04]  /*261c0*/  STL [R1+0x3f80], R3 ;  /* 0x003f800301007387 */ /* 0x0041e80000100800 */
[----:B0-----:R-:W2:Y:S01]  /*261d0*/  LDL.LU R3, [R1+0x90] ;  /* 0x0000900001037983 */ /* 0x001ea20000300800 */
[----:B------:R-:W3:Y:S02]  /*261e0*/  LDL.LU R6, [R1+0x80] ;  /* 0x0000800001067983 */ /* 0x000ee40000300800 */
[----:B------:R-:W3:Y:S02]  /*261f0*/  LDL.LU R7, [R1+0x7c] ;  /* 0x00007c0001077983 */ /* 0x000ee40000300800 */
[----:B------:R-:W3:Y:S01]  /*26200*/  LDL.LU R8, [R1+0x78] ;  /* 0x0000780001087983 */ /* 0x000ee20000300800 */
[----:B------:R-:W3:Y:S01]  /*26210*/  LDL.LU R9, [R1+0x74] ;  /* 0x0000740001097983 */ /* 0x000ee20000300800 */
[----:B------:R-:W3:Y:S02]  /*26220*/  LDL.LU R10, [R1+0x70] ;  /* 0x00007000010a7983 */ /* 0x000ee40000300800 */
[----:B------:R-:W3:Y:S02]  /*26230*/  LDL.LU R11, [R1+0x6c] ;  /* 0x00006c00010b7983 */ /* 0x000ee40000300800 */
[----:B------:R-:W3:Y:S01]  /*26240*/  LDL.LU R12, [R1+0x68] ;  /* 0x00006800010c7983 */ /* 0x000ee20000300800 */
[----:B------:R-:W3:Y:S04]  /*26250*/  LDL.LU R13, [R1+0x64] ;  /* 0x00006400010d7983 */ /* 0x000ee80000300800 */
[----:B------:R0:W-:Y:S01]  /*26260*/  STS.U16 [R28+0x100], R15 ;  /* 0x0001000f1c007388 */ /* 0x0001e20000000400 */
[----:B------:R-:W3:Y:S02]  /*26270*/  LDL.LU R14, [R1+0x60] ;  /* 0x00006000010e7983 */ /* 0x000ee40000300800 */
[----:B------:R1:W-:Y:S02]  /*26280*/  STS.U16 [R28+0x500], R16 ;  /* 0x000500101c007388 */ /* 0x0003e40000000400 */
[----:B------:R1:W-:Y:S01]  /*26290*/  STS.U16 [R28+0x900], R17 ;  /* 0x000900111c007388 */ /* 0x0003e20000000400 */
[----:B------:R4:W-:Y:S01]  /*262a0*/  STS.U16 [R28+0xd00], R18 ;  /* 0x000d00121c007388 */ /* 0x0009e20000000400 */
[----:B------:R4:W-:Y:S02]  /*262b0*/  STS.U16 [R28+0x1100], R19 ;  /* 0x001100131c007388 */ /* 0x0009e40000000400 */
[----:B------:R4:W-:Y:S01]  /*262c0*/  STS.U16 [R28+0x1500], R20 ;  /* 0x001500141c007388 */ /* 0x0009e20000000400 */
[----:B0-----:R-:W3:Y:S01]  /*262d0*/  LDL.LU R15, [R1+0x5c] ;  /* 0x00005c00010f7983 */ /* 0x001ee20000300800 */
[----:B-1----:R-:W3:Y:S02]  /*262e0*/  LDL.LU R16, [R1+0x58] ;  /* 0x0000580001107983 */ /* 0x002ee40000300800 */
[----:B------:R-:W3:Y:S01]  /*262f0*/  LDL.LU R17, [R1+0x54] ;  /* 0x0000540001117983 */ /* 0x000ee20000300800 */
[----:B----4-:R-:W3:Y:S01]  /*26300*/  LDL.LU R18, [R1+0x50] ;  /* 0x0000500001127983 */ /* 0x010ee20000300800 */
[----:B------:R-:W3:Y:S02]  /*26310*/  LDL.LU R19, [R1+0x4c] ;  /* 0x00004c0001137983 */ /* 0x000ee40000300800 */
[----:B------:R0:W-:Y:S02]  /*26320*/  STS.U16 [R28+0x1900], R21 ;  /* 0x001900151c007388 */ /* 0x0001e40000000400 */
[----:B------:R-:W3:Y:S01]  /*26330*/  LDL.LU R20, [R1+0x48] ;  /* 0x0000480001147983 */ /* 0x000ee20000300800 */
[----:B------:R1:W-:Y:S01]  /*26340*/  STS.U16 [R28+0x1d00], R22 ;  /* 0x001d00161c007388 */ /* 0x0003e20000000400 */
[----:B------:R1:W-:Y:S02]  /*26350*/  STS.U16 [R28+0x2100], R23 ;  /* 0x002100171c007388 */ /* 0x0003e40000000400 */
[----:B------:R1:W-:Y:S02]  /*26360*/  STS.U16 [R28+0x2500], R26 ;  /* 0x0025001a1c007388 */ /* 0x0003e40000000400 */
[----:B------:R1:W-:Y:S01]  /*26370*/  STS.U16 [R28+0x2900], R27 ;  /* 0x0029001b1c007388 */ /* 0x0003e20000000400 */
[----:B------:R1:W-:Y:S04]  /*26380*/  STS.U16 [R28+0x2d00], R24 ;  /* 0x002d00181c007388 */ /* 0x0003e80000000400 */
[----:B0-----:R-:W3:Y:S01]  /*26390*/  LDL.LU R21, [R1+0x44] ;  /* 0x0000440001157983 */ /* 0x001ee20000300800 */
[----:B-1----:R-:W3:Y:S03]  /*263a0*/  LDL.LU R22, [R1+0x40] ;  /* 0x0000400001167983 */ /* 0x002ee60000300800 */
[----:B------:R-:W3:Y:S04]  /*263b0*/  LDL.LU R23, [R1+0x3c] ;  /* 0x00003c0001177983 */ /* 0x000ee80000300800 */
[----:B------:R-:W3:Y:S01]  /*263c0*/  LDL.LU R26, [R1+0x38] ;  /* 0x00003800011a7983 */ /* 0x000ee20000300800 */
[----:B------:R-:W3:Y:S02]  /*263d0*/  LDL.LU R27, [R1+0x34] ;  /* 0x00003400011b7983 */ /* 0x000ee40000300800 */
[----:B------:R0:W-:Y:S02]  /*263e0*/  STS.U16 [R28+0x3100], R25 ;  /* 0x003100191c007388 */ /* 0x0001e40000000400 */
[----:B------:R-:W3:Y:S01]  /*263f0*/  LDL.LU R24, [R1+0x30] ;  /* 0x0000300001187983 */ /* 0x000ee20000300800 */
[----:B------:R1:W-:Y:S01]  /*26400*/  STS.U16 [R28+0x3500], R29 ;  /* 0x0035001d1c007388 */ /* 0x0003e20000000400 */
[----:B------:R1:W-:Y:S03]  /*26410*/  STS.U16 [R28+0x3900], R2 ;  /* 0x003900021c007388 */ /* 0x0003e60000000400 */
[----:B0-----:R-:W3:Y:S01]  /*26420*/  LDL.LU R25, [R1+0x2c] ;  /* 0x00002c0001197983 */ /* 0x001ee20000300800 */
[----:B-1----:R-:W3:Y:S02]  /*26430*/  LDL.LU R29, [R1+0x28] ;  /* 0x00002800011d7983 */ /* 0x002ee40000300800 */
[----:B------:R-:W3:Y:S01]  /*26440*/  LDL.LU R2, [R1+0x24] ;  /* 0x0000240001027983 */ /* 0x000ee20000300800 */
[----:B------:R-:W3:Y:S04]  /*26450*/  LDL.LU R0, [R1+0x20] ;  /* 0x0000200001007983 */ /* 0x000ee80000300800 */
[----:B------:R-:W3:Y:S01]  /*26460*/  LDL.LU R4, [R1+0x1c] ;  /* 0x00001c0001047983 */ /* 0x000ee20000300800 */
[----:B------:R-:W3:Y:S03]  /*26470*/  LDL.LU R5, [R1+0x18] ;  /* 0x0000180001057983 */ /* 0x000ee60000300800 */
[----:B--2---:R0:W-:Y:S04]  /*26480*/  STS.U16 [R28+0x3d00], R3 ;  /* 0x003d00031c007388 */ /* 0x0041e80000000400 */
[----:B0-----:R-:W2:Y:S04]  /*26490*/  LDL.LU R3, [R1+0x3f80] ;  /* 0x003f800001037983 */ /* 0x001ea80000300800 */
[----:B--2---:R0:W-:Y:S04]  /*264a0*/  STS.U16 [R28+0x4100], R3 ;  /* 0x004100031c007388 */ /* 0x0041e80000000400 */
[----:B0-----:R-:W2:Y:S04]  /*264b0*/  LDL.LU R3, [R1+0x3f7c] ;  /* 0x003f7c0001037983 */ /* 0x001ea80000300800 */
[----:B--2---:R0:W-:Y:S04]  /*264c0*/  STS.U16 [R28+0x4500], R3 ;  /* 0x004500031c007388 */ /* 0x0041e80000000400 */
[----:B0-----:R-:W2:Y:S04]  /*264d0*/  LDL.LU R3, [R1+0x3f78] ;  /* 0x003f780001037983 */ /* 0x001ea80000300800 */
[----:B--2---:R0:W-:Y:S01]  /*264e0*/  STS.U16 [R28+0x4900], R3 ;  /* 0x004900031c007388 */ /* 0x0041e20000000400 */
[----:B---3--:R1:W-:Y:S02]  /*264f0*/  STS.U16 [R28+0x4d00], R6 ;  /* 0x004d00061c007388 */ /* 0x0083e40000000400 */
[----:B------:R2:W-:Y:S02]  /*26500*/  STS.U16 [R28+0x5100], R7 ;  /* 0x005100071c007388 */ /* 0x0005e40000000400 */
[----:B------:R3:W-:Y:S01]  /*26510*/  STS.U16 [R28+0x5500], R8 ;  /* 0x005500081c007388 */ /* 0x0007e20000000400 */
[----:B------:R3:W-:Y:S01]  /*26520*/  STS.U16 [R28+0x5900], R9 ;  /* 0x005900091c007388 */ /* 0x0007e20000000400 */
[----:B------:R3:W-:Y:S03]  /*26530*/  STS.U16 [R28+0x5d00], R10 ;  /* 0x005d000a1c007388 */ /* 0x0007e60000000400 */
[----:B0-----:R-:W3:Y:S01]  /*26540*/  LDL.LU R3, [R1+0x3f74] ;  /* 0x003f740001037983 */ /* 0x001ee20000300800 */
[----:B-1----:R-:W3:Y:S02]  /*26550*/  LDL.LU R6, [R1+0x3f70] ;  /* 0x003f700001067983 */ /* 0x002ee40000300800 */
[----:B--2---:R-:W2:Y:S02]  /*26560*/  LDL.LU R7, [R1+0x3f6c] ;  /* 0x003f6c0001077983 */ /* 0x004ea40000300800 */
[----:B---3--:R-:W3:Y:S01]  /*26570*/  LDL.LU R8, [R1+0x3f68] ;  /* 0x003f680001087983 */ /* 0x008ee20000300800 */
[----:B------:R-:W2:Y:S01]  /*26580*/  LDL.LU R9, [R1+0x3f64] ;  /* 0x003f640001097983 */ /* 0x000ea20000300800 */
[----:B------:R-:W2:Y:S03]  /*26590*/  LDL.LU R10, [R1+0x3f60] ;  /* 0x003f6000010a7983 */ /* 0x000ea60000300800 */
[----:B------:R0:W-:Y:S01]  /*265a0*/  STS.U16 [R28+0x6100], R11 ;  /* 0x0061000b1c007388 */ /* 0x0001e20000000400 */
[----:B------:R1:W-:Y:S02]  /*265b0*/  STS.U16 [R28+0x6500], R12 ;  /* 0x0065000c1c007388 */ /* 0x0003e40000000400 */
[----:B------:R1:W-:Y:S02]  /*265c0*/  STS.U16 [R28+0x6900], R13 ;  /* 0x0069000d1c007388 */ /* 0x0003e40000000400 */
[----:B------:R1:W-:Y:S01]  /*265d0*/  STS.U16 [R28+0x6d00], R14 ;  /* 0x006d000e1c007388 */ /* 0x0003e20000000400 */
[----:B------:R1:W-:Y:S01]  /*265e0*/  STS.U16 [R28+0x7100], R15 ;  /* 0x0071000f1c007388 */ /* 0x0003e20000000400 */
[----:B------:R1:W-:Y:S03]  /*265f0*/  STS.U16 [R28+0x7500], R16 ;  /* 0x007500101c007388 */ /* 0x0003e60000000400 */
[----:B0-----:R-:W2:Y:S01]  /*26600*/  LDL.LU R11, [R1+0x3f5c] ;  /* 0x003f5c00010b7983 */ /* 0x001ea20000300800 */
[----:B-1----:R-:W2:Y:S03]  /*26610*/  LDL.LU R12, [R1+0x3f58] ;  /* 0x003f5800010c7983 */ /* 0x002ea60000300800 */
[----:B------:R-:W2:Y:S01]  /*26620*/  LDL.LU R13, [R1+0x3f54] ;  /* 0x003f5400010d7983 */ /* 0x000ea20000300800 */
[----:B------:R-:W2:Y:S03]  /*26630*/  LDL.LU R14, [R1+0x3f50] ;  /* 0x003f5000010e7983 */ /* 0x000ea60000300800 */
        /* <DEDUP_REMOVED lines=26> */
[----:B------:R0:W-:Y:S04]  /*267e0*/  STS.U16 [R28+0xa900], R2 ;  /* 0x00a900021c007388 */ /* 0x0001e80000000400 */
[----:B0-----:R-:W2:Y:S01]  /*267f0*/  LDL.LU R2, [R1+0x3f14] ;  /* 0x003f140001027983 */ /* 0x001ea20000300800 */
[----:B------:R-:W-:Y:S02]  /*26800*/  STS.U16 [R28+0xad00], R0 ;  /* 0x00ad00001c007388 */ /* 0x000fe40000000400 */
[----:B------:R-:W-:Y:S02]  /*26810*/  STS.U16 [R28+0xb100], R4 ;  /* 0x00b100041c007388 */ /* 0x000fe40000000400 */
[----:B------:R-:W-:Y:S01]  /*26820*/  STS.U16 [R28+0xb500], R5 ;  /* 0x00b500051c007388 */ /* 0x000fe20000000400 */
[----:B--2---:R0:W-:Y:S01]  /*26830*/  STS.U16 [R28+0xb900], R2 ;  /* 0x00b900021c007388 */ /* 0x0041e20000000400 */
[----:B------:R1:W-:Y:S02]  /*26840*/  STS.U16 [R28+0xbd00], R29 ;  /* 0x00bd001d1c007388 */ /* 0x0003e40000000400 */
[----:B------:R2:W-:Y:S02]  /*26850*/  STS.U16 [R28+0xc100], R25 ;  /* 0x00c100191c007388 */ /* 0x0005e40000000400 */
[----:B------:R3:W-:Y:S01]  /*26860*/  STS.U16 [R28+0xc500], R24 ;  /* 0x00c500181c007388 */ /* 0x0007e20000000400 */
[----:B------:R3:W-:Y:S04]  /*26870*/  STS.U16 [R28+0xc900], R27 ;  /* 0x00c9001b1c007388 */ /* 0x0007e80000000400 */
[----:B0-----:R-:W4:Y:S01]  /*26880*/  LDL.LU R2, [R1+0x3f10] ;  /* 0x003f100001027983 */ /* 0x001f220000300800 */
[----:B-1----:R-:W4:Y:S02]  /*26890*/  LDL.LU R29, [R1+0x3f0c] ;  /* 0x003f0c00011d7983 */ /* 0x002f240000300800 */
[----:B--2---:R-:W2:Y:S02]  /*268a0*/  LDL.LU R25, [R1+0x3f08] ;  /* 0x003f080001197983 */ /* 0x004ea40000300800 */
[----:B---3--:R-:W3:Y:S01]  /*268b0*/  LDL.LU R24, [R1+0x3f04] ;  /* 0x003f040001187983 */ /* 0x008ee20000300800 */
[----:B------:R-:W3:Y:S01]  /*268c0*/  LDL.LU R27, [R1+0x3f00] ;  /* 0x003f0000011b7983 */ /* 0x000ee20000300800 */
[----:B------:R-:W3:Y:S02]  /*268d0*/  LDL R5, [R1+0xf74] ;  /* 0x000f740001057983 */ /* 0x000ee40000100800 */
[----:B------:R-:W3:Y:S01]  /*268e0*/  LDL R4, [R1+0x1754] ;  /* 0x0017540001047983 */ /* 0x000ee20000100800 */
[----:B------:R0:W-:Y:S04]  /*268f0*/  STS.U16 [R28+0xcd00], R26 ;  /* 0x00cd001a1c007388 */ /* 0x0001e80000000400 */
[----:B0-----:R-:W4:Y:S01]  /*26900*/  LDL R26, [R1+0x1768] ;  /* 0x00176800011a7983 */ /* 0x001f220000100800 */
[----:B--2---:R-:W-:-:S03]  /*26910*/  PRMT R25, RZ, 0x7610, R25 ;  /* 0x00007610ff197816 */ /* 0x004fc60000000019 */
[----:B------:R-:W-:Y:S04]  /*26920*/  STS.U16 [R28+0xd100], R23 ;  /* 0x00d100171c007388 */ /* 0x000fe80000000400 */
[----:B------:R-:W2:Y:S04]  /*26930*/  LDL.LU R0, [R1+0xf8c] ;  /* 0x000f8c0001007983 */ /* 0x000ea80000300800 */
[----:B---3--:R-:W3:Y:S01]  /*26940*/  @!P0 LDG.E.U16 R25, [R4.64] ;  /* 0x0000000604198981 */ /* 0x008ee2000c1e1500 */
[----:B------:R-:W-:Y:S02]  /*26950*/  STS.U16 [R28+0xd500], R22 ;  /* 0x00d500161c007388 */ /* 0x000fe40000000400 */
[----:B------:R-:W-:Y:S02]  /*26960*/  STS.U16 [R28+0xd900], R21 ;  /* 0x00d900151c007388 */ /* 0x000fe40000000400 */
[----:B------:R-:W-:Y:S01]  /*26970*/  STS.U16 [R28+0xdd00], R20 ;  /* 0x00dd00141c007388 */ /* 0x000fe20000000400 */
[----:B------:R-:W-:Y:S01]  /*26980*/  STS.U16 [R28+0xe100], R19 ;  /* 0x00e100131c007388 */ /* 0x000fe20000000400 */
[----:B------:R-:W-:Y:S02]  /*26990*/  STS.U16 [R28+0xe500], R18 ;  /* 0x00e500121c007388 */ /* 0x000fe40000000400 */
[----:B------:R-:W-:Y:S02]  /*269a0*/  STS.U16 [R28+0xe900], R17 ;  /* 0x00e900111c007388 */ /* 0x000fe40000000400 */
[----:B------:R-:W-:Y:S01]  /*269b0*/  STS.U16 [R28+0xed00], R16 ;  /* 0x00ed00101c007388 */ /* 0x000fe20000000400 */
[----:B------:R-:W-:Y:S01]  /*269c0*/  STS.U16 [R28+0xf100], R15 ;  /* 0x00f1000f1c007388 */ /* 0x000fe20000000400 */
[----:B------:R-:W-:Y:S02]  /*269d0*/  STS.U16 [R28+0xf500], R14 ;  /* 0x00f5000e1c007388 */ /* 0x000fe40000000400 */
[----:B------:R-:W-:Y:S02]  /*269e0*/  STS.U16 [R28+0xf900], R13 ;  /* 0x00f9000d1c007388 */ /* 0x000fe40000000400 */
[----:B------:R0:W-:Y:S01]  /*269f0*/  STS.U16 [R28+0xfd00], R12 ;  /* 0x00fd000c1c007388 */ /* 0x0001e20000000400 */
[----:B----4-:R-:W-:Y:S01]  /*26a00*/  STS.U16 [R26+0x200], R11 ;  /* 0x0002000b1a007388 */ /* 0x010fe20000000400 */
[----:B------:R-:W-:Y:S02]  /*26a10*/  STS.U16 [R26+0x600], R10 ;  /* 0x0006000a1a007388 */ /* 0x000fe40000000400 */
[----:B------:R-:W-:Y:S02]  /*26a20*/  STS.U16 [R26+0xa00], R9 ;  /* 0x000a00091a007388 */ /* 0x000fe40000000400 */
[----:B------:R-:W-:Y:S01]  /*26a30*/  STS.U16 [R26+0xe00], R8 ;  /* 0x000e00081a007388 */ /* 0x000fe20000000400 */
[----:B------:R-:W-:Y:S01]  /*26a40*/  STS.U16 [R26+0x1200], R7 ;  /* 0x001200071a007388 */ /* 0x000fe20000000400 */
[----:B------:R-:W-:Y:S02]  /*26a50*/  STS.U16 [R26+0x1600], R6 ;  /* 0x001600061a007388 */ /* 0x000fe40000000400 */
[----:B------:R1:W-:Y:S01]  /*26a60*/  STS.U16 [R26+0x1a00], R3 ;  /* 0x001a00031a007388 */ /* 0x0003e20000000400 */
[----:B0-----:R-:W4:Y:S04]  /*26a70*/  LDL.LU R28, [R1+0xf84] ;  /* 0x000f8400011c7983 */ /* 0x001f280000300800 */
[----:B-1----:R-:W2:Y:S04]  /*26a80*/  LDL.LU R26, [R1+0x3efc] ;  /* 0x003efc00011a7983 */ /* 0x002ea80000300800 */
[----:B---3--:R0:W-:Y:S04]  /*26a90*/  STL [R1+0x984], R25 ;  /* 0x0009841901007387 */ /* 0x0081e80000100800 */
[----:B0-----:R-:W3:Y:S01]  /*26aa0*/  LDL.LU R25, [R1+0x3ef8] ;  /* 0x003ef80001197983 */ /* 0x001ee20000300800 */
[----:B------:R-:W2:Y:S02]  /*26ab0*/  LDL R4, [R1+0x1740] ;  /* 0x0017400001047983 */ /* 0x000ea40000100800 */
[----:B------:R-:W2:Y:S01]  /*26ac0*/  LDL R5, [R1+0x1744] ;  /* 0x0017440001057983 */ /* 0x000ea20000100800 */
[----:B------:R-:W-:-:S02]  /*26ad0*/  PRMT R27, RZ, 0x7610, R27 ;  /* 0x00007610ff1b7816 */ /* 0x000fc4000000001b */
[----:B--2---:R-:W-:-:S04]  /*26ae0*/  @!P0 LOP3.LUT R5, R5, R4, RZ, 0x3c, !PT ;  /* 0x0000000405058212 */ /* 0x004fc800078e3cff */
[----:B------:R-:W-:-:S04]  /*26af0*/  @!P0 LOP3.LUT R4, R5, R4, RZ, 0x3c, !PT ;  /* 0x0000000405048212 */ /* 0x000fc800078e3cff */
[----:B------:R-:W-:-:S05]  /*26b00*/  @!P0 LOP3.LUT R5, R5, R4, RZ, 0x3c, !PT ;  /* 0x0000000405058212 */ /* 0x000fca00078e3cff */
[----:B------:R-:W2:Y:S04]  /*26b10*/  @!P0 LDG.E.U16 R27, [R4.64] ;  /* 0x00000006041b8981 */ /* 0x000ea8000c1e1500 */
[----:B--2---:R0:W-:Y:S04]  /*26b20*/  STL [R1+0x980], R27 ;  /* 0x0009801b01007387 */ /* 0x0041e80000100800 */
[----:B0-----:R-:W2:Y:S01]  /*26b30*/  LDL.LU R27, [R1+0x3ef4] ;  /* 0x003ef400011b7983 */ /* 0x001ea20000300800 */
        /* <DEDUP_REMOVED lines=406> */
[----:B------:R-:W2:Y:S02]  /*284a0*/  LDL R5, [R1+0x1410] ;  /* 0x0014100001057983 */ /* 0x000ea40000100800 */
[----:B--2---:R-:W-:-:S02]  /*284b0*/  @!P0 LOP3.LUT R5, R5, R4, RZ, 0x3c, !PT ;  /* 0x0000000405058212 */ /* 0x004fc400078e3cff */
[----:B------:R-:W-:Y:S02]  /*284c0*/  PRMT R26, RZ, 0x7610, R26 ;  /* 0x00007610ff1a7816 */ /* 0x000fe4000000001a */
        /* <DEDUP_REMOVED lines=397> */
[----:B------:R-:W-:Y:S04]  /*29da0*/  STL [R1+0x3d00], R29 ;  /* 0x003d001d01007387 */ /* 0x000fe80000100800 */
        /* <DEDUP_REMOVED lines=14> */
[----:B------:R-:W-:Y:S01]  /*29e90*/  @!P0 LOP3.LUT R5, R5, R4, RZ, 0x3c, !PT ;  /* 0x0000000405058212 */ /* 0x000fe200078e3cff */
[----:B------:R0:W-:Y:S04]  /*29ea0*/  STL [R1+0x3d04], R27 ;  /* 0x003d041b01007387 */ /* 0x0001e80000100800 */
[----:B------:R1:W2:Y:S04]  /*29eb0*/  @!P0 LDG.E.U16 R29, [R4.64] ;  /* 0x00000006041d8981 */ /* 0x0002a8000c1e1500 */
[----:B-1----:R-:W2:Y:S04]  /*29ec0*/  LDL R4, [R1+0x1124] ;  /* 0x0011240001047983 */ /* 0x002ea80000100800 */
[----:B------:R-:W2:Y:S01]  /*29ed0*/  LDL R5, [R1+0x1128] ;  /* 0x0011280001057983 */ /* 0x000ea20000100800 */
[----:B------:R-:W-:-:S02]  /*29ee0*/  PRMT R26, RZ, 0x7610, R26 ;  /* 0x00007610ff1a7816 */ /* 0x000fc4000000001a */
[----:B--2---:R-:W-:-:S04]  /*29ef0*/  @!P0 LOP3.LUT R5, R5, R4, RZ, 0x3c, !PT ;  /* 0x0000000405058212 */ /* 0x004fc800078e3cff */
[----:B------:R-:W-:-:S04]  /*29f00*/  @!P0 LOP3.LUT R4, R5, R4, RZ, 0x3c, !PT ;  /* 0x0000000405048212 */ /* 0x000fc800078e3cff */
[----:B------:R-:W-:Y:S01]  /*29f10*/  @!P0 LOP3.LUT R5, R5, R4, RZ, 0x3c, !PT ;  /* 0x0000000405058212 */ /* 0x000fe200078e3cff */
[----:B------:R1:W-:Y:S04]  /*29f20*/  STL [R1+0x3d4c], R29 ;  /* 0x003d4c1d01007387 */ /* 0x0003e80000100800 */
[----:B------:R2:W3:Y:S01]  /*29f30*/  @!P0 LDG.E.U16 R26, [R4.64] ;  /* 0x00000006041a8981 */ /* 0x0004e2000c1e1500 */
[----:B0-----:R-:W-:-:S03]  /*29f40*/  PRMT R27, RZ, 0x7610, R27 ;  /* 0x00007610ff1b7816 */ /* 0x001fc6000000001b */
[----:B-1----:R-:W3:Y:S04]  /*29f50*/  LDL R29, [R1+0x10f0] ;  /* 0x0010f000011d7983 */ /* 0x002ee80000100800 */
[----:B--2---:R-:W2:Y:S04]  /*29f60*/  LDL R4, [R1+0x110c] ;  /* 0x00110c0001047983 */ /* 0x004ea80000100800 */
[----:B------:R-:W2:Y:S02]  /*29f70*/  LDL R5, [R1+0x1110] ;  /* 0x0011100001057983 */ /* 0x000ea40000100800 */
[----:B--2---:R-:W-:-:S04]  /*29f80*/  @!P0 LOP3.LUT R5, R5, R4, RZ, 0x3c, !PT ;  /* 0x0000000405058212 */ /* 0x004fc800078e3cff */
[----:B------:R-:W-:-:S04]  /*29f90*/  @!P0 LOP3.LUT R4, R5, R4, RZ, 0x3c, !PT ;  /* 0x0000000405048212 */ /* 0x000fc800078e3cff */
[----:B------:R-:W-:Y:S01]  /*29fa0*/  @!P0 LOP3.LUT R5, R5, R4, RZ, 0x3c, !PT ;  /* 0x0000000405058212 */ /* 0x000fe200078e3cff */
[----:B---3--:R0:W-:Y:S04]  /*29fb0*/  STL [R1+0x3d08], R26 ;  /* 0x003d081a01007387 */ /* 0x0081e80000100800 */
[----:B------:R1:W2:Y:S04]  /*29fc0*/  @!P0 LDG.E.U16 R27, [R4.64] ;  /* 0x00000006041b8981 */ /* 0x0002a8000c1e1500 */
[----:B-1----:R-:W3:Y:S04]  /*29fd0*/  LDL R4, [R1+0x1104] ;  /* 0x0011040001047983 */ /* 0x002ee80000100800 */
[----:B------:R-:W3:Y:S01]  /*29fe0*/  LDL R5, [R1+0x1108] ;  /* 0x0011080001057983 */ /* 0x000ee20000100800 */
[----:B------:R-:W-:-:S02]  /*29ff0*/  PRMT R25, RZ, 0x7610, R25 ;  /* 0x00007610ff197816 */ /* 0x000fc40000000019 */
[----:B---3--:R-:W-:-:S04]  /*2a000*/  @!P0 LOP3.LUT R5, R5, R4, RZ, 0x3c, !PT ;  /* 0x0000000405058212 */ /* 0x008fc800078e3cff */
[----:B------:R-:W-:-:S04]  /*2a010*/  @!P0 LOP3.LUT R4, R5, R4, RZ, 0x3c, !PT ;  /* 0x0000000405048212 */ /* 0x000fc800078e3cff */
[----:B------:R-:W-:Y:S01]  /*2a020*/  @!P0 LOP3.LUT R5, R5, R4, RZ, 0x3c, !PT ;  /* 0x0000000405058212 */ /* 0x000fe200078e3cff */
[----:B--2---:R1:W-:Y:S04]  /*2a030*/  STL [R1+0x3d50], R27 ;  /* 0x003d501b01007387 */ /* 0x0043e80000100800 */
[----:B------:R2:W3:Y:S01]  /*2a040*/  @!P0 LDG.E.U16 R25, [R4.64] ;  /* 0x0000000604198981 */ /* 0x0004e2000c1e1500 */
[----:B0-----:R-:W-:-:S03]  /*2a050*/  PRMT R26, RZ, 0x7610, R26 ;  /* 0x00007610ff1a7816 */ /* 0x001fc6000000001a */
[----:B-1----:R-:W4:Y:S04]  /*2a060*/  LDL R27, [R1+0x10e8] ;  /* 0x0010e800011b7983 */ /* 0x002f280000100800 */
[----:B--2---:R-:W2:Y:S01]  /*2a070*/  LDL R5, [R1+0x10ec] ;  /* 0x0010ec0001057983 */ /* 0x004ea20000100800 */
[----:B------:R-:W-:-:S03]  /*2a080*/  @!P0 IMAD.MOV.U32 R4, RZ, RZ, R29 ;  /* 0x000000ffff048224 */ /* 0x000fc600078e001d */
[----:B---3--:R0:W-:Y:S01]  /*2a090*/  STL [R1+0x3d0c], R25 ;  /* 0x003d0c1901007387 */ /* 0x0081e20000100800 */
[----:B------:R-:W-:Y:S01]  /*2a0a0*/  PRMT R24, RZ, 0x7610, R24 ;  /* 0x00007610ff187816 */ /* 0x000fe20000000018 */
[----:B------:R-:W3:Y:S02]  /*2a0b0*/  LDL R29, [R1+0x1090] ;  /* 0x00109000011d7983 */ /* 0x000ee40000100800 */
[----:B--2---:R1:W2:Y:S04]  /*2a0c0*/  @!P0 LDG.E.U16 R26, [R4.64] ;  /* 0x00000006041a8981 */ /* 0x0042a8000c1e1500 */
[----:B-1----:R-:W3:Y:S01]  /*2a0d0*/  LDL R5, [R1+0x10e4] ;  /* 0x0010e40001057983 */ /* 0x002ee20000100800 */
[----:B----4-:R-:W-:-:S03]  /*2a0e0*/  @!P0 IMAD.MOV.U32 R4, RZ, RZ, R27 ;  /* 0x000000ffff048224 */ /* 0x010fc600078e001b */
[----:B--2---:R1:W-:Y:S01]  /*2a0f0*/  STL [R1+0x3d54], R26 ;  /* 0x003d541a01007387 */ /* 0x0043e20000100800 */
[----:B0-----:R-:W-:Y:S01]  /*2a100*/  PRMT R25, RZ, 0x7610, R25 ;  /* 0x00007610ff197816 */ /* 0x001fe20000000019 */
[----:B------:R-:W2:Y:S02]  /*2a110*/  LDL R27, [R1+0x106c] ;  /* 0x00106c00011b7983 */ /* 0x000ea40000100800 */
[----:B---3--:R0:W3:Y:S04]  /*2a120*/  @!P0 LDG.E.U16 R24, [R4.64] ;  /* 0x0000000604188981 */ /* 0x0080e8000c1e1500 */
[----:B-1----:R-:W4:Y:S04]  /*2a130*/  LDL R26, [R1+0x1070] ;  /* 0x00107000011a7983 */ /* 0x002f280000100800 */
[----:B0-----:R-:W2:Y:S04]  /*2a140*/  LDL R4, [R1+0x10cc] ;  /* 0x0010cc0001047983 */ /* 0x001ea80000100800 */
[----:B------:R-:W2:Y:S02]  /*2a150*/  LDL R5, [R1+0x10d0] ;  /* 0x0010d00001057983 */ /* 0x000ea40000100800 */
[----:B--2---:R-:W-:-:S04]  /*2a160*/  @!P0 LOP3.LUT R5, R5, R4, RZ, 0x3c, !PT ;  /* 0x0000000405058212 */ /* 0x004fc800078e3cff */
[----:B------:R-:W-:-:S04]  /*2a170*/  @!P0 LOP3.LUT R4, R5, R4, RZ, 0x3c, !PT ;  /* 0x0000000405048212 */ /* 0x000fc800078e3cff */
[----:B------:R-:W-:-:S05]  /*2a180*/  @!P0 LOP3.LUT R5, R5, R4, RZ, 0x3c, !PT ;  /* 0x0000000405058212 */ /* 0x000fca00078e3cff */
[----:B------:R0:W2:Y:S04]  /*2a190*/  @!P0 LDG.E.U16 R25, [R4.64] ;  /* 0x0000000604198981 */ /* 0x0000a8000c1e1500 */
[----:B---3--:R-:W-:Y:S04]  /*2a1a0*/  STL [R1+0x3d10], R24 ;  /* 0x003d101801007387 */ /* 0x008fe80000100800 */
[----:B0-----:R-:W3:Y:S04]  /*2a1b0*/  LDL R4, [R1+0x10ac] ;  /* 0x0010ac0001047983 */ /* 0x001ee80000100800 */
[----:B------:R-:W3:Y:S04]  /*2a1c0*/  LDL R5, [R1+0x10b0] ;  /* 0x0010b00001057983 */ /* 0x000ee80000100800 */
[----:B--2---:R0:W-:Y:S04]  /*2a1d0*/  STL [R1+0x3d58], R25 ;  /* 0x003d581901007387 */ /* 0x0041e80000100800 */
[----:B0-----:R-:W2:Y:S01]  /*2a1e0*/  LDL R25, [R1+0x108c] ;  /* 0x00108c0001197983 */ /* 0x001ea20000100800 */
[----:B---3--:R-:W-:-:S02]  /*2a1f0*/  @!P0 LOP3.LUT R5, R5, R4, RZ, 0x3c, !PT ;  /* 0x0000000405058212 */ /* 0x008fc400078e3cff */
[----:B------:R-:W-:Y:S02]  /*2a200*/  PRMT R24, RZ, 0x7610, R24 ;  /* 0x00007610ff187816 */ /* 0x000fe40000000018 */
[----:B------:R-:W-:-:S04]  /*2a210*/  @!P0 LOP3.LUT R4, R5, R4, RZ, 0x3c, !PT ;  /* 0x0000000405048212 */ /* 0x000fc800078e3cff */
[----:B------:R-:W-:Y:S02]  /*2a220*/  @!P0 LOP3.LUT R5, R5, R4, RZ, 0x3c, !PT ;  /* 0x0000000405058212 */ /* 0x000fe400078e3cff */
[----:B------:R-:W-:-:S03]  /*2a230*/  PRMT R2, RZ, 0x7610, R2 ;  /* 0x00007610ff027816 */ /* 0x000fc60000000002 */
[----:B------:R0:W3:Y:S02]  /*2a240*/  @!P0 LDG.E.U16 R24, [R4.64] ;  /* 0x0000000604188981 */ /* 0x0000e4000c1e1500 */
[----:B0-----:R-:W-:Y:S02]  /*2a250*/  @!P0 IMAD.MOV.U32 R4, RZ, RZ, R29 ;  /* 0x000000ffff048224 */ /* 0x001fe400078e001d */
[----:B--2---:R-:W-:-:S05]  /*2a260*/  @!P0 IMAD.MOV.U32 R5, RZ, RZ, R25 ;  /* 0x000000ffff058224 */ /* 0x004fca00078e0019 */
[----:B------:R4:W2:Y:S01]  /*2a270*/  @!P0 LDG.E.U16 R2, [R4.64] ;  /* 0x0000000604028981 */ /* 0x0008a2000c1e1500 */
[----:B------:R-:W-:-:S03]  /*2a280*/  PRMT R23, RZ, 0x7610, R23 ;  /* 0x00007610ff177816 */ /* 0x000fc60000000017 */
[----:B---3--:R0:W-:Y:S01]  /*2a290*/  STL [R1+0x3d5c], R24 ;  /* 0x003d5c1801007387 */ /* 0x0081e20000100800 */
[----:B----4-:R-:W-:Y:S02]  /*2a2a0*/  @!P0 IMAD.MOV.U32 R4, RZ, RZ, R26 ;  /* 0x000000ffff048224 */ /* 0x010fe400078e001a */
[----:B------:R-:W-:-:S05]  /*2a2b0*/  @!P0 IMAD.MOV.U32 R5, RZ, RZ, R27 ;  /* 0x000000ffff058224 */ /* 0x000fca00078e001b */
[----:B------:R1:W3:Y:S04]  /*2a2c0*/  @!P0 LDG.E.U16 R23, [R4.64] ;  /* 0x0000000604178981 */ /* 0x0002e8000c1e1500 */
[----:B0-----:R-:W4:Y:S04]  /*2a2d0*/  LDL R24, [R1+0x1050] ;  /* 0x0010500001187983 */ /* 0x001f280000100800 */
[----:B--2---:R0:W-:Y:S01]  /*2a2e0*/  STL [R1+0x3d60], R2 ;  /* 0x003d600201007387 */ /* 0x0041e20000100800 */
[----:B-1----:R-:W2:Y:S01]  /*2a2f0*/  LDL R5, [R1+0x104c] ;  /* 0x00104c0001057983 */ /* 0x002ea20000100800 */
[----:B------:R-:W-:Y:S01]  /*2a300*/  PRMT R22, RZ, 0x7610, R22 ;  /* 0x00007610ff167816 */ /* 0x000fe20000000016 */
[----:B------:R-:W2:Y:S01]  /*2a310*/  LDL R29, [R1+0x100c] ;  /* 0x00100c00011d7983 */ /* 0x000ea20000100800 */
[----:B------:R-:W2:Y:S04]  /*2a320*/  LDL R27, [R1+0x1010] ;  /* 0x00101000011b7983 */ /* 0x000ea80000100800 */
[----:B------:R-:W2:Y:S04]  /*2a330*/  LDL R26, [R1+0xfec] ;  /* 0x000fec00011a7983 */ /* 0x000ea80000100800 */
[----:B------:R-:W2:Y:S04]  /*2a340*/  LDL R25, [R1+0xff0] ;  /* 0x000ff00001197983 */ /* 0x000ea80000100800 */
[----:B0-----:R-:W2:Y:S01]  /*2a350*/  LDL R2, [R1+0x1030] ;  /* 0x0010300001027983 */ /* 0x001ea20000100800 */
[----:B----4-:R-:W-:-:S03]  /*2a360*/  @!P0 IMAD.MOV.U32 R4, RZ, RZ, R24 ;  /* 0x000000ffff048224 */ /* 0x010fc600078e0018 */
[----:B---3--:R0:W-:Y:S01]  /*2a370*/  STL [R1+0x3d64], R23 ;  /* 0x003d641701007387 */ /* 0x0081e20000100800 */
[----:B------:R-:W-:Y:S02]  /*2a380*/  PRMT R21, RZ, 0x7610, R21 ;  /* 0x00007610ff157816 */ /* 0x000fe40000000015 */
[----:B------:R-:W-:Y:S02]  /*2a390*/  PRMT R20, RZ, 0x7610, R20 ;  /* 0x00007610ff147816 */ /* 0x000fe40000000014 */
[----:B------:R-:W-:Y:S01]  /*2a3a0*/  PRMT R19, RZ, 0x7610, R19 ;  /* 0x00007610ff137816 */ /* 0x000fe20000000013 */
[----:B------:R-:W3:Y:S04]  /*2a3b0*/  LDL R24, [R1+0xfcc] ;  /* 0x000fcc0001187983 */ /* 0x000ee80000100800 */
[----:B0-----:R-:W4:Y:S04]  /*2a3c0*/  LDL R23, [R1+0xfd0] ;  /* 0x000fd00001177983 */ /* 0x001f280000100800 */
[----:B--2---:R0:W2:Y:S04]  /*2a3d0*/  @!P0 LDG.E.U16 R22, [R4.64] ;  /* 0x0000000604168981 */ /* 0x0040a8000c1e1500 */
[----:B0-----:R-:W2:Y:S01]  /*2a3e0*/  LDL R5, [R1+0x102c] ;  /* 0x00102c0001057983 */ /* 0x001ea20000100800 */
[----:B------:R-:W-:-:S05]  /*2a3f0*/  @!P0 IMAD.MOV.U32 R4, RZ, RZ, R2 ;  /* 0x000000ffff048224 */ /* 0x000fca00078e0002 */
[----:B--2---:R0:W2:Y:S02]  /*2a400*/  @!P0 LDG.E.U16 R21, [R4.64] ;  /* 0x0000000604158981 */ /* 0x0040a4000c1e1500 */
[----:B0-----:R-:W-:Y:S02]  /*2a410*/  @!P0 IMAD.MOV.U32 R4, RZ, RZ, R27 ;  /* 0x000000ffff048224 */ /* 0x001fe400078e001b */
[----:B------:R-:W-:-:S05]  /*2a420*/  @!P0 IMAD.MOV.U32 R5, RZ, RZ, R29 ;  /* 0x000000ffff058224 */ /* 0x000fca00078e001d */
[----:B------:R0:W3:Y:S02]  /*2a430*/  @!P0 LDG.E.U16 R20, [R4.64] ;  /* 0x0000000604148981 */ /* 0x0000e4000c1e1500 */
[----:B0-----:R-:W-:Y:S02]  /*2a440*/  @!P0 IMAD.MOV.U32 R4, RZ, RZ, R25 ;  /* 0x000000ffff048224 */ /* 0x001fe400078e0019 */
[----:B------:R-:W-:-:S05]  /*2a450*/  @!P0 IMAD.MOV.U32 R5, RZ, RZ, R26 ;  /* 0x000000ffff058224 */ /* 0x000fca00078e001a */
[----:B------:R-:W4:Y:S04]  /*2a460*/  @!P0 LDG.E.U16 R19, [R4.64] ;  /* 0x0000000604138981 */ /* 0x000f28000c1e1500 */
[----:B------:R0:W-:Y:S01]  /*2a470*/  STL [R1+0x3d68], R22 ;  /* 0x003d681601007387 */ /* 0x0001e20000100800 */
[----:B------:R-:W4:Y:S03]  /*2a480*/  LDL R2, [R1+0xfb0] ;  /* 0x000fb00001027983 */ /* 0x000f260000100800 */
[----:B0-----:R-:W4:Y:S04]  /*2a490*/  LDL R22, [R1+0xfac] ;  /* 0x000fac0001167983 */ /* 0x001f280000100800 */
[----:B--2---:R0:W-:Y:S04]  /*2a4a0*/  STL [R1+0x3d6c], R21 ;  /* 0x003d6c1501007387 */ /* 0x0041e80000100800 */
[----:B---3--:R1:W-:Y:S01]  /*2a4b0*/  STL [R1+0x3d70], R20 ;  /* 0x003d701401007387 */ /* 0x0083e20000100800 */
[----:B0-----:R-:W2:Y:S03]  /*2a4c0*/  LDL R21, [R1+0xf90] ;  /* 0x000f900001157983 */ /* 0x001ea60000100800 */
[----:B----4-:R0:W-:Y:S01]  /*2a4d0*/  STL [R1+0x3d74], R19 ;  /* 0x003d741301007387 */ /* 0x0101e20000100800 */
[----:B-1----:R-:W3:Y:S03]  /*2a4e0*/  LDL R20, [R1+0x10c4] ;  /* 0x0010c40001147983 */ /* 0x002ee60000100800 */
[----:B0-----:R-:W4:Y:S01]  /*2a4f0*/  LDL R19, [R1+0x10c8] ;  /* 0x0010c80001137983 */ /* 0x001f220000100800 */
[----:B------:R-:W-:Y:S01]  /*2a500*/  PRMT R18, RZ, 0x7610, R18 ;  /* 0x00007610ff127816 */ /* 0x000fe20000000012 */
[----:B------:R-:W-:-:S02]  /*2a510*/  @!P0 IMAD.MOV.U32 R4, RZ, RZ, R23 ;  /* 0x000000ffff048224 */ /* 0x000fc400078e0017 */
[----:B------:R-:W-:Y:S01]  /*2a520*/  @!P0 IMAD.MOV.U32 R5, RZ, RZ, R24 ;  /* 0x000000ffff058224 */ /* 0x000fe200078e0018 */
[----:B------:R-:W-:-:S04]  /*2a530*/  PRMT R17, RZ, 0x7610, R17 ;  /* 0x00007610ff117816 */ /* 0x000fc80000000011 */
[----:B------:R0:W4:Y:S01]  /*2a540*/  @!P0 LDG.E.U16 R18, [R4.64] ;  /* 0x0000000604128981 */ /* 0x000122000c1e1500 */
[----:B------:R-:W-:Y:S01]  /*2a550*/  PRMT R16, RZ, 0x7610, R16 ;  /* 0x00007610ff107816 */ /* 0x000fe20000000010 */
[----:B0-----:R-:W-:Y:S02]  /*2a560*/  @!P0 IMAD.MOV.U32 R4, RZ, RZ, R2 ;  /* 0x000000ffff048224 */ /* 0x001fe400078e0002 */
[----:B------:R-:W-:-:S05]  /*2a570*/  @!P0 IMAD.MOV.U32 R5, RZ, RZ, R22 ;  /* 0x000000ffff058224 */ /* 0x000fca00078e0016 */
[----:B------:R0:W4:Y:S02]  /*2a580*/  @!P0 LDG.E.U16 R17, [R4.64] ;  /* 0x0000000604118981 */ /* 0x000124000c1e1500 */
[----:B0-----:R-:W-:Y:S01]  /*2a590*/  @!P0 IMAD.MOV.U32 R5, RZ, RZ, R0 ;  /* 0x000000ffff058224 */ /* 0x001fe200078e0000 */
[----:B------:R-:W-:Y:S01]  /*2a5a0*/  PRMT R15, RZ, 0x7610, R15 ;  /* 0x00007610ff0f7816 */ /* 0x000fe2000000000f */
[----:B--2---:R-:W-:-:S05]  /*2a5b0*/  @!P0 IMAD.MOV.U32 R4, RZ, RZ, R21 ;  /* 0x000000ffff048224 */ /* 0x004fca00078e0015 */
[----:B------:R3:W2:Y:S02]  /*2a5c0*/  @!P0 LDG.E.U16 R16, [R4.64] ;  /* 0x0000000604108981 */ /* 0x0006a4000c1e1500 */
[----:B---3--:R-:W-:Y:S02]  /*2a5d0*/  @!P0 IMAD.MOV.U32 R5, RZ, RZ, R20 ;  /* 0x000000ffff058224 */ /* 0x008fe400078e0014 */
[----:B----4-:R-:W-:-:S05]  /*2a5e0*/  @!P0 IMAD.MOV.U32 R4, RZ, RZ, R19 ;  /* 0x000000ffff048224 */ /* 0x010fca00078e0013 */
[----:B------:R-:W3:Y:S04]  /*2a5f0*/  @!P0 LDG.E.U16 R15, [R4.64] ;  /* 0x00000006040f8981 */ /* 0x000ee8000c1e1500 */
[----:B------:R-:W-:Y:S01]  /*2a600*/  STL [R1+0x3d78], R18 ;  /* 0x003d781201007387 */ /* 0x000fe20000100800 */
[----:B------:R-:W4:Y:S02]  /*2a610*/  LDL R24, [R1+0x10a4] ;  /* 0x0010a40001187983 */ /* 0x000f240000100800 */
[----:B------:R-:W4:Y:S02]  /*2a620*/  LDL R2, [R1+0x10a8] ;  /* 0x0010a80001027983 */ /* 0x000f240000100800 */
[----:B------:R-:W4:Y:S01]  /*2a630*/  LDL R23, [R1+0x1084] ;  /* 0x0010840001177983 */ /* 0x000f220000100800 */
[----:B------:R-:W4:Y:S04]  /*2a640*/  LDL R22, [R1+0x1088] ;  /* 0x0010880001167983 */ /* 0x000f280000100800 */
[----:B------:R-:W-:Y:S01]  /*2a650*/  STL [R1+0x3d7c], R17 ;  /* 0x003d7c1101007387 */ /* 0x000fe20000100800 */
[----:B------:R0:W-:Y:S03]  /*2a660*/  STL [R1+0x17ac], R0 ;  /* 0x0017ac0001007387 */ /* 0x0001e60000100800 */
[----:B0-----:R-:W4:Y:S04]  /*2a670*/  LDL.LU R0, [R1+0xfc4] ;  /* 0x000fc40001007983 */ /* 0x001f280000300800 */
[----:B--2---:R0:W-:Y:S01]  /*2a680*/  STL [R1+0x3d80], R16 ;  /* 0x003d801001007387 */ /* 0x0041e20000100800 */
[----:B------:R-:W2:Y:S02]  /*2a690*/  LDL R21, [R1+0x1064] ;  /* 0x0010640001157983 */ /* 0x000ea40000100800 */
[----:B------:R-:W2:Y:S02]  /*2a6a0*/  LDL R20, [R1+0x1068] ;  /* 0x0010680001147983 */ /* 0x000ea40000100800 */
[----:B------:R-:W2:Y:S01]  /*2a6b0*/  LDL R19, [R1+0x1044] ;  /* 0x0010440001137983 */ /* 0x000ea20000100800 */
[----:B------:R-:W2:Y:S04]  /*2a6c0*/  LDL R18, [R1+0x1048] ;  /* 0x0010480001127983 */ /* 0x000ea80000100800 */
[----:B---3--:R1:W-:Y:S01]  /*2a6d0*/  STL [R1+0x3d14], R15 ;  /* 0x003d140f01007387 */ /* 0x0083e20000100800 */
[----:B------:R-:W3:Y:S02]  /*2a6e0*/  LDL R17, [R1+0x1024] ;  /* 0x0010240001117983 */ /* 0x000ee40000100800 */
[----:B0-----:R-:W3:Y:S01]  /*2a6f0*/  LDL R16, [R1+0x1028] ;  /* 0x0010280001107983 */ /* 0x001ee20000100800 */
[----:B------:R-:W-:Y:S01]  /*2a700*/  PRMT R14, RZ, 0x7610, R14 ;  /* 0x00007610ff0e7816 */ /* 0x000fe2000000000e */
[----:B----4-:R-:W-:-:S02]  /*2a710*/  @!P0 IMAD.MOV.U32 R4, RZ, RZ, R2 ;  /* 0x000000ffff048224 */ /* 0x010fc400078e0002 */
[----:B------:R-:W-:Y:S01]  /*2a720*/  @!P0 IMAD.MOV.U32 R5, RZ, RZ, R24 ;  /* 0x000000ffff058224 */ /* 0x000fe200078e0018 */
[----:B------:R-:W-:Y:S02]  /*2a730*/  PRMT R13, RZ, 0x7610, R13 ;  /* 0x00007610ff0d7816 */ /* 0x000fe4000000000d */
[----:B------:R-:W-:Y:S02]  /*2a740*/  PRMT R12, RZ, 0x7610, R12 ;  /* 0x00007610ff0c7816 */ /* 0x000fe4000000000c */
[----:B------:R-:W-:Y:S02]  /*2a750*/  PRMT R11, RZ, 0x7610, R11 ;  /* 0x00007610ff0b7816 */ /* 0x000fe4000000000b */
[----:B------:R-:W-:Y:S01]  /*2a760*/  PRMT R10, RZ, 0x7610, R10 ;  /* 0x00007610ff0a7816 */ /* 0x000fe2000000000a */
[----:B------:R0:W4:Y:S04]  /*2a770*/  @!P0 LDG.E.U16 R14, [R4.64] ;  /* 0x00000006040e8981 */ /* 0x000128000c1e1500 */
[----:B-1----:R-:W4:Y:S04]  /*2a780*/  LDL R15, [R1+0x1004] ;  /* 0x00100400010f7983 */ /* 0x002f280000100800 */
[----:B------:R-:W4:Y:S01]  /*2a790*/  LDL R2, [R1+0x1008] ;  /* 0x0010080001027983 */ /* 0x000f220000100800 */
[----:B0-----:R-:W-:-:S02]  /*2a7a0*/  @!P0 IMAD.MOV.U32 R4, RZ, RZ, R22 ;  /* 0x000000ffff048224 */ /* 0x001fc400078e0016 */
[----:B------:R-:W-:-:S05]  /*2a7b0*/  @!P0 IMAD.MOV.U32 R5, RZ, RZ, R23 ;  /* 0x000000ffff058224 */ /* 0x000fca00078e0017 */
[----:B------:R2:W4:Y:S02]  /*2a7c0*/  @!P0 LDG.E.U16 R13, [R4.64] ;  /* 0x00000006040d8981 */ /* 0x000524000c1e1500 */
[----:B--2---:R-:W-:Y:S02]  /*2a7d0*/  @!P0 IMAD.MOV.U32 R5, RZ, RZ, R21 ;  /* 0x000000ffff058224 */ /* 0x004fe400078e0015 */
[----:B------:R-:W-:-:S05]  /*2a7e0*/  @!P0 IMAD.MOV.U32 R4, RZ, RZ, R20 ;  /* 0x000000ffff048224 */ /* 0x000fca00078e0014 */
[----:B------:R0:W2:Y:S02]  /*2a7f0*/  @!P0 LDG.E.U16 R12, [R4.64] ;  /* 0x00000006040c8981 */ /* 0x0000a4000c1e1500 */
[----:B0-----:R-:W-:Y:S02]  /*2a800*/  @!P0 IMAD.MOV.U32 R4, RZ, RZ, R18 ;  /* 0x000000ffff048224 */ /* 0x001fe400078e0012 */
[----:B------:R-:W-:-:S05]  /*2a810*/  @!P0 IMAD.MOV.U32 R5, RZ, RZ, R19 ;  /* 0x000000ffff058224 */ /* 0x000fca00078e0013 */
[----:B------:R3:W2:Y:S02]  /*2a820*/  @!P0 LDG.E.U16 R11, [R4.64] ;  /* 0x00000006040b8981 */ /* 0x0006a4000c1e1500 */
[----:B---3--:R-:W-:Y:S02]  /*2a830*/  @!P0 IMAD.MOV.U32 R4, RZ, RZ, R16 ;  /* 0x000000ffff048224 */ /* 0x008fe400078e0010 */
[----:B------:R-:W-:-:S05]  /*2a840*/  @!P0 IMAD.MOV.U32 R5, RZ, RZ, R17 ;  /* 0x000000ffff058224 */ /* 0x000fca00078e0011 */
[----:B------:R0:W3:Y:S04]  /*2a850*/  @!P0 LDG.E.U16 R10, [R4.64] ;  /* 0x00000006040a8981 */ /* 0x0000e8000c1e1500 */
[----:B----4-:R1:W-:Y:S04]  /*2a860*/  STL [R1+0x3d18], R14 ;  /* 0x003d180e01007387 */ /* 0x0103e80000100800 */
[----:B------:R4:W-:Y:S01]  /*2a870*/  STL [R1+0x3d1c], R13 ;  /* 0x003d1c0d01007387 */ /* 0x0009e20000100800 */
[----:B0-----:R-:W-:-:S03]  /*2a880*/  @!P0 IMAD.MOV.U32 R5, RZ, RZ, R15 ;  /* 0x000000ffff058224 */ /* 0x001fc600078e000f */
[----:B--2---:R0:W-:Y:S04]  /*2a890*/  STL [R1+0x3d20], R12 ;  /* 0x003d200c01007387 */ /* 0x0041e80000100800 */
[----:B------:R2:W-:Y:S04]  /*2a8a0*/  STL [R1+0x3d24], R11 ;  /* 0x003d240b01007387 */ /* 0x0005e80000100800 */
[----:B---3--:R2:W-:Y:S01]  /*2a8b0*/  STL [R1+0x3d28], R10 ;  /* 0x003d280a01007387 */ /* 0x0085e20000100800 */
[----:B------:R-:W3:Y:S02]  /*2a8c0*/  LDL R15, [R1+0xfe4] ;  /* 0x000fe400010f7983 */ /* 0x000ee40000100800 */
[----:B-1----:R-:W3:Y:S02]  /*2a8d0*/  LDL R14, [R1+0xfe8] ;  /* 0x000fe800010e7983 */ /* 0x002ee40000100800 */
[----:B----4-:R-:W4:Y:S01]  /*2a8e0*/  LDL R13, [R1+0xfc8] ;  /* 0x000fc800010d7983 */ /* 0x010f220000100800 */
[----:B0-----:R-:W4:Y:S04]  /*2a8f0*/  LDL R12, [R1+0xfa4] ;  /* 0x000fa400010c7983 */ /* 0x001f280000100800 */
[----:B--2---:R-:W2:Y:S04]  /*2a900*/  LDL R11, [R1+0xfa8] ;  /* 0x000fa800010b7983 */ /* 0x004ea80000100800 */
[----:B------:R-:W2:Y:S01]  /*2a910*/  LDL R10, [R1+0xf88] ;  /* 0x000f8800010a7983 */ /* 0x000ea20000100800 */
[----:B------:R-:W-:Y:S01]  /*2a920*/  PRMT R9, RZ, 0x7610, R9 ;  /* 0x00007610ff097816 */ /* 0x000fe20000000009 */
[----:B------:R-:W-:Y:S01]  /*2a930*/  @!P0 IMAD.MOV.U32 R4, RZ, RZ, R2 ;  /* 0x000000ffff048224 */ /* 0x000fe200078e0002 */
[----:B------:R-:W-:-:S02]  /*2a940*/  PRMT R8, RZ, 0x7610, R8 ;  /* 0x00007610ff087816 */ /* 0x000fc40000000008 */
[----:B------:R-:W-:Y:S02]  /*2a950*/  PRMT R7, RZ, 0x7610, R7 ;  /* 0x00007610ff077816 */ /* 0x000fe40000000007 */
[----:B------:R-:W-:Y:S02]  /*2a960*/  PRMT R6, RZ, 0x7610, R6 ;  /* 0x00007610ff067816 */ /* 0x000fe40000000006 */
[----:B------:R-:W-:Y:S01]  /*2a970*/  PRMT R3, RZ, 0x7610, R3 ;  /* 0x00007610ff037816 */ /* 0x000fe20000000003 */
[----:B------:R3:W2:Y:S04]  /*2a980*/  @!P0 LDG.E.U16 R9, [R4.64] ;  /* 0x0000000604098981 */ /* 0x0006a8000c1e1500 */
[----:B------:R-:W2:Y:S01]  /*2a990*/  LDL.LU R18, [R1+0x968] ;  /* 0x0009680001127983 */ /* 0x000ea20000300800 */
        /* <DEDUP_REMOVED lines=9> */
[----:B------:R-:W2:Y:S02]  /*2aa30*/  LDL.LU R27, [R1+0x698] ;  /* 0x00069800011b7983 */ /* 0x000ea40000300800 */
[----:B------:R-:W2:Y:S02]  /*2aa40*/  LDL.LU R29, [R1+0x690] ;  /* 0x00069000011d7983 */ /* 0x000ea40000300800 */
[----:B---3--:R-:W-:-:S02]  /*2aa50*/  @!P0 IMAD.MOV.U32 R5, RZ, RZ, R15 ;  /* 0x000000ffff058224 */ /* 0x008fc400078e000f */
[----:B------:R-:W-:-:S05]  /*2aa60*/  @!P0 IMAD.MOV.U32 R4, RZ, RZ, R14 ;  /* 0x000000ffff048224 */ /* 0x000fca00078e000e */
[----:B------:R4:W3:Y:S02]  /*2aa70*/  @!P0 LDG.E.U16 R8, [R4.64] ;  /* 0x0000000604088981 */ /* 0x0008e4000c1e1500 */
[----:B----4-:R-:W-:Y:S02]  /*2aa80*/  @!P0 IMAD.MOV.U32 R4, RZ, RZ, R13 ;  /* 0x000000ffff048224 */ /* 0x010fe400078e000d */
[----:B------:R-:W-:-:S05]  /*2aa90*/  @!P0 IMAD.MOV.U32 R5, RZ, RZ, R0 ;  /* 0x000000ffff058224 */ /* 0x000fca00078e0000 */
[----:B------:R2:W4:Y:S02]  /*2aaa0*/  @!P0 LDG.E.U16 R7, [R4.64] ;  /* 0x0000000604078981 */ /* 0x000524000c1e1500 */
[----:B--2---:R-:W-:Y:S02]  /*2aab0*/  @!P0 IMAD.MOV.U32 R4, RZ, RZ, R11 ;  /* 0x000000ffff048224 */ /* 0x004fe400078e000b */
[----:B------:R-:W-:-:S05]  /*2aac0*/  @!P0 IMAD.MOV.U32 R5, RZ, RZ, R12 ;  /* 0x000000ffff058224 */ /* 0x000fca00078e000c */
[----:B------:R0:W2:Y:S02]  /*2aad0*/  @!P0 LDG.E.U16 R6, [R4.64] ;  /* 0x0000000604068981 */ /* 0x0000a4000c1e1500 */
[----:B0-----:R-:W-:Y:S02]  /*2aae0*/  @!P0 IMAD.MOV.U32 R4, RZ, RZ, R10 ;  /* 0x000000ffff048224 */ /* 0x001fe400078e000a */
[----:B------:R-:W-:-:S05]  /*2aaf0*/  @!P0 IMAD.MOV.U32 R5, RZ, RZ, R28 ;  /* 0x000000ffff058224 */ /* 0x000fca00078e001c */
[----:B------:R0:W2:Y:S04]  /*2ab00*/  @!P0 LDG.E.U16 R3, [R4.64] ;  /* 0x0000000604038981 */ /* 0x0000a8000c1e1500 */
[----:B------:R-:W-:Y:S04]  /*2ab10*/  STL [R1+0x3d2c], R9 ;  /* 0x003d2c0901007387 */ /* 0x000fe80000100800 */
[----:B---3--:R-:W-:Y:S01]  /*2ab20*/  STL [R1+0x3d30], R8 ;  /* 0x003d300801007387 */ /* 0x008fe20000100800 */
[----:B------:R-:W-:Y:S03]  /*2ab30*/  STL [R1+0x17b0], R0 ;  /* 0x0017b00001007387 */ /* 0x000fe60000100800 */
[----:B----4-:R-:W-:Y:S04]  /*2ab40*/  STL [R1+0x3d34], R7 ;  /* 0x003d340701007387 */ /* 0x010fe80000100800 */
[----:B--2---:R-:W-:Y:S01]  /*2ab50*/  STL [R1+0x3d38], R6 ;  /* 0x003d380601007387 */ /* 0x004fe20000100800 */
[----:B------:R-:W-:Y:S02]  /*2ab60*/  STL [R1+0x17b4], R28 ;  /* 0x0017b41c01007387 */ /* 0x000fe40000100800 */
[----:B0-----:R-:W2:Y:S01]  /*2ab70*/  LDL R4, [R1+0x1768] ;  /* 0x0017680001047983 */ /* 0x001ea20000100800 */
[----:B------:R-:W-:Y:S01]  /*2ab80*/  STL [R1+0x3d3c], R3 ;  /* 0x003d3c0301007387 */ /* 0x000fe20000100800 */
[----:B------:R-:W3:Y:S03]  /*2ab90*/  LDL.LU R16, [R1+0x590] ;  /* 0x0005900001107983 */ /* 0x000ee60000300800 */
[----:B---3--:R0:W-:Y:S04]  /*2aba0*/  STL [R1+0x3d84], R16 ;  /* 0x003d841001007387 */ /* 0x0081e80000100800 */
[----:B0-----:R-:W3:Y:S04]  /*2abb0*/  LDL.LU R16, [R1+0x598] ;  /* 0x0005980001107983 */ /* 0x001ee80000300800 */
[----:B---3--:R0:W-:Y:S04]  /*2abc0*/  STL [R1+0x3d88], R16 ;  /* 0x003d881001007387 */ /* 0x0081e80000100800 */
[----:B0-----:R-:W3:Y:S04]  /*2abd0*/  LDL.LU R16, [R1+0x5a0] ;  /* 0x0005a00001107983 */ /* 0x001ee80000300800 */
[----:B--2---:R-:W-:Y:S01]  /*2abe0*/  STS.U16 [R4+0x1e00], R18 ;  /* 0x001e001204007388 */ /* 0x004fe20000000400 */
        /* <DEDUP_REMOVED lines=10> */
[----:B------:R-:W-:Y:S01]  /*2ac90*/  STS.U16 [R4+0x4a00], R29 ;  /* 0x004a001d04007388 */ /* 0x000fe20000000400 */
[----:B---3--:R0:W-:Y:S04]  /*2aca0*/  STL [R1+0x3d8c], R16 ;  /* 0x003d8c1001007387 */ /* 0x0081e80000100800 */
[----:B0-----:R-:W2:Y:S01]  /*2acb0*/  LDL.LU R16, [R1+0x5a8] ;  /* 0x0005a80001107983 */ /* 0x001ea20000300800 */
[----:B------:R-:W3:Y:S02]  /*2acc0*/  LDL.LU R17, [R1+0x348] ;  /* 0x0003480001117983 */ /* 0x000ee40000300800 */
[----:B------:R-:W4:Y:S02]  /*2acd0*/  LDL.LU R18, [R1+0x340] ;  /* 0x0003400001127983 */ /* 0x000f240000300800 */
[----:B------:R-:W3:Y:S01]  /*2ace0*/  LDL.LU R19, [R1+0x1c8] ;  /* 0x0001c80001137983 */ /* 0x000ee20000300800 */
[----:B------:R-:W3:Y:S01]  /*2acf0*/  LDL.LU R20, [R1+0x1c0] ;  /* 0x0001c00001147983 */ /* 0x000ee20000300800 */
[----:B------:R-:W3:Y:S02]  /*2ad00*/  LDL.LU R21, [R1+0x1b8] ;  /* 0x0001b80001157983 */ /* 0x000ee40000300800 */
[----:B------:R-:W3:Y:S02]  /*2ad10*/  LDL.LU R22, [R1+0x1b0] ;  /* 0x0001b00001167983 */ /* 0x000ee40000300800 */
        /* <DEDUP_REMOVED lines=29> */
[----:B----4-:R2:W-:Y:S02]  /*2aef0*/  STS.U16 [R4+0x6200], R18 ;  /* 0x0062001204007388 */ /* 0x0105e40000000400 */
[----:B------:R3:W-:Y:S01]  /*2af00*/  STS.U16 [R4+0x6600], R19 ;  /* 0x0066001304007388 */ /* 0x0007e20000000400 */
[----:B------:R3:W-:Y:S01]  /*2af10*/  STS.U16 [R4+0x6a00], R20 ;  /* 0x006a001404007388 */ /* 0x0007e20000000400 */
[----:B------:R3:W-:Y:S03]  /*2af20*/  STS.U16 [R4+0x6e00], R21 ;  /* 0x006e001504007388 */ /* 0x0007e60000000400 */
[----:B0-----:R-:W4:Y:S01]  /*2af30*/  LDL.LU R16, [R1+0x3d80] ;  /* 0x003d800001107983 */ /* 0x001f220000300800 */
[----:B-1----:R-:W4:Y:S02]  /*2af40*/  LDL.LU R17, [R1+0x3d7c] ;  /* 0x003d7c0001117983 */ /* 0x002f240000300800 */
        /* <DEDUP_REMOVED lines=17> */
[----:B------:R1:W-:Y:S03]  /*2b060*/  STS.U16 [R4+0x8e00], R29 ;  /* 0x008e001d04007388 */ /* 0x0003e60000000400 */
[----:B0-----:R-:W2:Y:S01]  /*2b070*/  LDL.LU R27, [R1+0x3d50] ;  /* 0x003d5000011b7983 */ /* 0x001ea20000300800 */
[----:B-1----:R-:W2:Y:S02]  /*2b080*/  LDL.LU R29, [R1+0x3d4c] ;  /* 0x003d4c00011d7983 */ /* 0x002ea40000300800 */
[----:B------:R-:W-:Y:S02]  /*2b090*/  STS.U16 [R4+0x9200], R3 ;  /* 0x0092000304007388 */ /* 0x000fe40000000400 */
[----:B------:R0:W-:Y:S01]  /*2b0a0*/  STS.U16 [R4+0x9600], R5 ;  /* 0x0096000504007388 */ /* 0x0001e20000000400 */
[----:B------:R1:W-:Y:S01]  /*2b0b0*/  STS.U16 [R4+0x9a00], R28 ;  /* 0x009a001c04007388 */ /* 0x0003e20000000400 */
[----:B------:R1:W-:Y:S02]  /*2b0c0*/  STS.U16 [R4+0x9e00], R6 ;  /* 0x009e000604007388 */ /* 0x0003e40000000400 */
[----:B------:R1:W-:Y:S02]  /*2b0d0*/  STS.U16 [R4+0xa200], R7 ;  /* 0x00a2000704007388 */ /* 0x0003e40000000400 */
[----:B------:R-:W-:Y:S01]  /*2b0e0*/  STS.U16 [R4+0xa600], R0 ;  /* 0x00a6000004007388 */ /* 0x000fe20000000400 */
[----:B------:R1:W-:Y:S01]  /*2b0f0*/  STS.U16 [R4+0xaa00], R8 ;  /* 0x00aa000804007388 */ /* 0x0003e20000000400 */
[----:B------:R1:W-:Y:S02]  /*2b100*/  STS.U16 [R4+0xae00], R9 ;  /* 0x00ae000904007388 */ /* 0x0003e40000000400 */
[----:B------:R1:W-:Y:S02]  /*2b110*/  STS.U16 [R4+0xb200], R10 ;  /* 0x00b2000a04007388 */ /* 0x0003e40000000400 */
[----:B------:R1:W-:Y:S01]  /*2b120*/  STS.U16 [R4+0xb600], R11 ;  /* 0x00b6000b04007388 */ /* 0x0003e20000000400 */
[----:B0-----:R-:W3:Y:S01]  /*2b130*/  LDL.LU R5, [R1+0x984] ;  /* 0x0009840001057983 */ /* 0x001ee20000300800 */
[----:B-1----:R-:W3:Y:S03]  /*2b140*/  LDL.LU R28, [R1+0x980] ;  /* 0x00098000011c7983 */ /* 0x002ee60000300800 */
[----:B------:R-:W3:Y:S04]  /*2b150*/  LDL.LU R6, [R1+0x97c] ;  /* 0x00097c0001067983 */ /* 0x000ee80000300800 */
[----:B------:R0:W-:Y:S01]  /*2b160*/  STS.U16 [R4+0xba00], R12 ;  /* 0x00ba000c04007388 */ /* 0x0001e20000000400 */
[----:B------:R-:W3:Y:S02]  /*2b170*/  LDL.LU R7, [R1+0x978] ;  /* 0x0009780001077983 */ /* 0x000ee40000300800 */
[----:B------:R1:W-:Y:S02]  /*2b180*/  STS.U16 [R4+0xbe00], R13 ;  /* 0x00be000d04007388 */ /* 0x0003e40000000400 */
[----:B------:R-:W3:Y:S01]  /*2b190*/  LDL.LU R8, [R1+0x974] ;  /* 0x0009740001087983 */ /* 0x000ee20000300800 */
[----:B------:R1:W-:Y:S04]  /*2b1a0*/  STS.U16 [R4+0xc200], R14 ;  /* 0x00c2000e04007388 */ /* 0x0003e80000000400 */
[----:B------:R-:W3:Y:S01]  /*2b1b0*/  LDL.LU R9, [R1+0x970] ;  /* 0x0009700001097983 */ /* 0x000ee20000300800 */
[----:B------:R1:W-:Y:S02]  /*2b1c0*/  STS.U16 [R4+0xc600], R15 ;  /* 0x00c6000f04007388 */ /* 0x0003e40000000400 */
[----:B------:R-:W3:Y:S02]  /*2b1d0*/  LDL.LU R10, [R1+0x96c] ;  /* 0x00096c00010a7983 */ /* 0x000ee40000300800 */
[----:B------:R-:W3:Y:S01]  /*2b1e0*/  LDL.LU R11, [R1+0x964] ;  /* 0x00096400010b7983 */ /* 0x000ee20000300800 */
[----:B0-----:R-:W3:Y:S01]  /*2b1f0*/  LDL.LU R12, [R1+0x95c] ;  /* 0x00095c00010c7983 */ /* 0x001ee20000300800 */
[----:B-1----:R-:W3:Y:S03]  /*2b200*/  LDL.LU R13, [R1+0x954] ;  /* 0x00095400010d7983 */ /* 0x002ee60000300800 */
[----:B------:R-:W3:Y:S01]  /*2b210*/  LDL.LU R14, [R1+0x7bc] ;  /* 0x0007bc00010e7983 */ /* 0x000ee20000300800 */
[----:B------:R-:W3:Y:S03]  /*2b220*/  LDL.LU R15, [R1+0x7b4] ;  /* 0x0007b400010f7983 */ /* 0x000ee60000300800 */
[----:B--2---:R-:W-:Y:S01]  /*2b230*/  STS.U16 [R4+0xca00], R29 ;  /* 0x00ca001d04007388 */ /* 0x004fe20000000400 */
[----:B------:R-:W-:Y:S02]  /*2b240*/  STS.U16 [R4+0xce00], R27 ;  /* 0x00ce001b04007388 */ /* 0x000fe40000000400 */
[----:B------:R-:W-:Y:S02]  /*2b250*/  STS.U16 [R4+0xd200], R26 ;  /* 0x00d2001a04007388 */ /* 0x000fe40000000400 */
[----:B------:R-:W-:Y:S01]  /*2b260*/  STS.U16 [R4+0xd600], R25 ;  /* 0x00d6001904007388 */ /* 0x000fe20000000400 */
[----:B------:R0:W-:Y:S04]  /*2b270*/  STS.U16 [R4+0xda00], R24 ;  /* 0x00da001804007388 */ /* 0x0001e80000000400 */
[----:B0-----:R-:W2:Y:S01]  /*2b280*/  LDL.LU R24, [R1+0x6bc] ;  /* 0x0006bc0001187983 */ /* 0x001ea20000300800 */
[----:B------:R-:W2:Y:S02]  /*2b290*/  LDL.LU R25, [R1+0x6b4] ;  /* 0x0006b40001197983 */ /* 0x000ea40000300800 */
[----:B------:R-:W2:Y:S02]  /*2b2a0*/  LDL.LU R26, [R1+0x6ac] ;  /* 0x0006ac00011a7983 */ /* 0x000ea40000300800 */
[----:B------:R-:W2:Y:S01]  /*2b2b0*/  LDL.LU R27, [R1+0x6a4] ;  /* 0x0006a400011b7983 */ /* 0x000ea20000300800 */
[----:B------:R-:W2:Y:S01]  /*2b2c0*/  LDL.LU R29, [R1+0x69c] ;  /* 0x00069c00011d7983 */ /* 0x000ea20000300800 */
[----:B------:R-:W2:Y:S03]  /*2b2d0*/  LDL.LU R3, [R1+0x59c] ;  /* 0x00059c0001037983 */ /* 0x000ea60000300800 */
[----:B--2---:R0:W-:Y:S04]  /*2b2e0*/  STL [R1+0x3d40], R3 ;  /* 0x003d400301007387 */ /* 0x0041e80000100800 */
[----:B0-----:R-:W2:Y:S04]  /*2b2f0*/  LDL.LU R3, [R1+0x5a4] ;  /* 0x0005a40001037983 */ /* 0x001ea80000300800 */
[----:B--2---:R0:W-:Y:S04]  /*2b300*/  STL [R1+0x3d44], R3 ;  /* 0x003d440301007387 */ /* 0x0041e80000100800 */
[----:B0-----:R-:W2:Y:S04]  /*2b310*/  LDL.LU R3, [R1+0x5ac] ;  /* 0x0005ac0001037983 */ /* 0x001ea80000300800 */
[----:B------:R0:W-:Y:S04]  /*2b320*/  STS.U16 [R4+0xde00], R2 ;  /* 0x00de000204007388 */ /* 0x0001e80000000400 */
[----:B0-----:R-:W0:Y:S01]  /*2b330*/  S2R R2, SR_TID.X ;  /* 0x0000000000027919 */ /* 0x001e220000002100 */
[----:B------:R-:W-:Y:S02]  /*2b340*/  STS.U16 [R4+0xe200], R23 ;  /* 0x00e2001704007388 */ /* 0x000fe40000000400 */
[----:B------:R-:W-:Y:S02]  /*2b350*/  STS.U16 [R4+0xe600], R22 ;  /* 0x00e6001604007388 */ /* 0x000fe40000000400 */
[----:B------:R-:W-:Y:S01]  /*2b360*/  STS.U16 [R4+0xea00], R21 ;  /* 0x00ea001504007388 */ /* 0x000fe20000000400 */
[----:B------:R-:W-:Y:S01]  /*2b370*/  STS.U16 [R4+0xee00], R20 ;  /* 0x00ee001404007388 */ /* 0x000fe20000000400 */
[----:B---3--:R-:W-:Y:S02]  /*2b380*/  STS.U16 [R4+0xf200], R19 ;  /* 0x00f2001304007388 */ /* 0x008fe40000000400 */
[----:B------:R-:W-:Y:S02]  /*2b390*/  STS.U16 [R4+0xf600], R18 ;  /* 0x00f6001204007388 */ /* 0x000fe40000000400 */
[----:B----4-:R-:W-:Y:S01]  /*2b3a0*/  STS.U16 [R4+0xfa00], R17 ;  /* 0x00fa001104007388 */ /* 0x010fe20000000400 */
[----:B0-----:R-:W-:Y:S01]  /*2b3b0*/  LOP3.LUT R0, R2, 0x3f, RZ, 0xc0, !PT ;  /* 0x0000003f02007812 */ /* 0x001fe200078ec0ff */
[----:B------:R-:W-:-:S04]  /*2b3c0*/  SHF.R.S32.HI R2, RZ, 0x6, R2 ;  /* 0x00000006ff027819 */ /* 0x000fc80000011402 */
[----:B------:R-:W-:Y:S01]  /*2b3d0*/  IMAD.SHL.U32 R0, R0, 0x2, RZ ;  /* 0x0000000200007824 */ /* 0x000fe200078e00ff */
[----:B------:R-:W-:Y:S01]  /*2b3e0*/  SGXT R2, R2, 0x1 ;  /* 0x000000010202781a */ /* 0x000fe20000000200 */
[----:B--2---:R0:W-:Y:S04]  /*2b3f0*/  STL [R1+0x3d48], R3 ;  /* 0x003d480301007387 */ /* 0x0041e80000100800 */
[----:B0-----:R-:W2:Y:S01]  /*2b400*/  LDL.LU R3, [R1+0x694] ;  /* 0x0006940001037983 */ /* 0x001ea20000300800 */
[----:B------:R-:W-:-:S04]  /*2b410*/  LOP3.LUT R0, R0, 0x90, R2, 0x78, !PT ;  /* 0x0000009000007812 */ /* 0x000fc800078e7802 */
[----:B------:R-:W-:Y:S01]  /*2b420*/  LOP3.LUT R0, R0, 0x60, RZ, 0x3c, !PT ;  /* 0x0000006000007812 */ /* 0x000fe200078e3cff */
[----:B------:R-:W-:Y:S04]  /*2b430*/  STS.U16 [R4+0xfe00], R16 ;  /* 0x00fe001004007388 */ /* 0x000fe80000000400 */
[----:B------:R-:W-:Y:S01]  /*2b440*/  STS.U16 [R0+0x300], R5 ;  /* 0x0003000500007388 */ /* 0x000fe20000000400 */
[----:B------:R-:W-:Y:S02]  /*2b450*/  STS.U16 [R0+0x700], R28 ;  /* 0x0007001c00007388 */ /* 0x000fe40000000400 */
[----:B------:R0:W-:Y:S02]  /*2b460*/  STS.U16 [R0+0xb00], R6 ;  /* 0x000b000600007388 */ /* 0x0001e40000000400 */
[----:B------:R1:W-:Y:S01]  /*2b470*/  STS.U16 [R0+0xf00], R7 ;  /* 0x000f000700007388 */ /* 0x0003e20000000400 */
[----:B------:R3:W-:Y:S01]  /*2b480*/  STS.U16 [R0+0x1300], R8 ;  /* 0x0013000800007388 */ /* 0x0007e20000000400 */
[----:B------:R4:W-:Y:S02]  /*2b490*/  STS.U16 [R0+0x1700], R9 ;  /* 0x0017000900007388 */ /* 0x0009e40000000400 */
[----:B------:R4:W-:Y:S02]  /*2b4a0*/  STS.U16 [R0+0x1b00], R10 ;  /* 0x001b000a00007388 */ /* 0x0009e40000000400 */
[----:B------:R4:W-:Y:S01]  /*2b4b0*/  STS.U16 [R0+0x1f00], R11 ;  /* 0x001f000b00007388 */ /* 0x0009e20000000400 */
[----:B0-----:R-:W2:Y:S01]  /*2b4c0*/  LDL.LU R6, [R1+0x594] ;  /* 0x0005940001067983 */ /* 0x001ea20000300800 */
[----:B-1----:R-:W2:Y:S02]  /*2b4d0*/  LDL.LU R7, [R1+0x34c] ;  /* 0x00034c0001077983 */ /* 0x002ea40000300800 */
[----:B---3--:R-:W3:Y:S02]  /*2b4e0*/  LDL.LU R8, [R1+0x344] ;  /* 0x0003440001087983 */ /* 0x008ee40000300800 */
[----:B----4-:R-:W4:Y:S01]  /*2b4f0*/  LDL.LU R9, [R1+0x1cc] ;  /* 0x0001cc0001097983 */ /* 0x010f220000300800 */
        /* <DEDUP_REMOVED lines=39> */
[----:B------:R1:W-:Y:S02]  /*2b770*/  STS.U16 [R0+0x5700], R6 ;  /* 0x0057000600007388 */ /* 0x0003e40000000400 */
[----:B------:R2:W-:Y:S02]  /*2b780*/  STS.U16 [R0+0x5b00], R7 ;  /* 0x005b000700007388 */ /* 0x0005e40000000400 */
[----:B---3--:R3:W-:Y:S01]  /*2b790*/  STS.U16 [R0+0x5f00], R8 ;  /* 0x005f000800007388 */ /* 0x0087e20000000400 */
[----:B----4-:R3:W-:Y:S01]  /*2b7a0*/  STS.U16 [R0+0x6300], R9 ;  /* 0x0063000900007388 */ /* 0x0107e20000000400 */
        /* <DEDUP_REMOVED lines=23> */
[----:B0-----:R-:W2:Y:S01]  /*2b920*/  LDL.LU R25, [R1+0x3d0c] ;  /* 0x003d0c0001197983 */ /* 0x001ea20000300800 */
[----:B-1----:R-:W2:Y:S02]  /*2b930*/  LDL.LU R26, [R1+0x3d08] ;  /* 0x003d0800011a7983 */ /* 0x002ea40000300800 */
[----:B------:R-:W2:Y:S02]  /*2b940*/  LDL.LU R27, [R1+0x3d04] ;  /* 0x003d0400011b7983 */ /* 0x000ea40000300800 */
[----:B------:R-:W2:Y:S01]  /*2b950*/  LDL.LU R29, [R1+0x3d00] ;  /* 0x003d0000011d7983 */ /* 0x000ea20000300800 */
[----:B------:R-:W-:Y:S01]  /*2b960*/  STS.U16 [R0+0x9300], R16 ;  /* 0x0093001000007388 */ /* 0x000fe20000000400 */
[----:B------:R-:W-:Y:S02]  /*2b970*/  STS.U16 [R0+0x9700], R17 ;  /* 0x0097001100007388 */ /* 0x000fe40000000400 */
[----:B------:R-:W-:Y:S02]  /*2b980*/  STS.U16 [R0+0x9b00], R18 ;  /* 0x009b001200007388 */ /* 0x000fe40000000400 */
[----:B------:R-:W-:Y:S01]  /*2b990*/  STS.U16 [R0+0x9f00], R2 ;  /* 0x009f000200007388 */ /* 0x000fe20000000400 */
[----:B------:R-:W-:Y:S01]  /*2b9a0*/  STS.U16 [R0+0xa300], R19 ;  /* 0x00a3001300007388 */ /* 0x000fe20000000400 */
[----:B------:R0:W-:Y:S02]  /*2b9b0*/  STS.U16 [R0+0xa700], R20 ;  /* 0x00a7001400007388 */ /* 0x0001e40000000400 */
[----:B------:R-:W-:Y:S02]  /*2b9c0*/  STS.U16 [R0+0xab00], R21 ;  /* 0x00ab001500007388 */ /* 0x000fe40000000400 */
[----:B------:R-:W-:Y:S01]  /*2b9d0*/  STS.U16 [R0+0xaf00], R22 ;  /* 0x00af001600007388 */ /* 0x000fe20000000400 */
[----:B------:R-:W-:Y:S01]  /*2b9e0*/  STS.U16 [R0+0xb300], R23 ;  /* 0x00b3001700007388 */ /* 0x000fe20000000400 */
[----:B------:R1:W-:Y:S03]  /*2b9f0*/  STS.U16 [R0+0xb700], R4 ;  /* 0x00b7000400007388 */ /* 0x0003e60000000400 */
[----:B0-----:R-:W4:Y:S04]  /*2ba00*/  LDL R20, [R1+0xd50] ;  /* 0x000d500001147983 */ /* 0x001f280000100800 */
[----:B-1----:R-:W4:Y:S01]  /*2ba10*/  LDL R4, [R1+0xd54] ;  /* 0x000d540001047983 */ /* 0x002f220000100800 */
[----:B------:R-:W-:Y:S02]  /*2ba20*/  STS.U16 [R0+0xbb00], R5 ;  /* 0x00bb000500007388 */ /* 0x000fe40000000400 */
[----:B------:R-:W-:Y:S01]  /*2ba30*/  STS.U16 [R0+0xbf00], R28 ;  /* 0x00bf001c00007388 */ /* 0x000fe20000000400 */
        /* <DEDUP_REMOVED lines=12> */
[----:B---3--:R-:W-:Y:S01]  /*2bb00*/  STS.U16 [R0+0xf300], R8 ;  /* 0x00f3000800007388 */ /* 0x008fe20000000400 */
[----:B------:R-:W-:Y:S02]  /*2bb10*/  STS.U16 [R0+0xf700], R7 ;  /* 0x00f7000700007388 */ /* 0x000fe40000000400 */
[----:B----4-:R-:W-:Y:S01]  /*2bb20*/  STS.U16 [R0+0xfb00], R6 ;  /* 0x00fb000600007388 */ /* 0x010fe20000000400 */
[----:B------:R-:W-:Y:S04]  /*2bb30*/  STS.U16 [R0+0xff00], R3 ;  /* 0x00ff000300007388 */ /* 0x000fe80000000400 */
[----:B------:R-:W-:Y:S06]  /*2bb40*/  BAR.SYNC.DEFER_BLOCKING 0x0 ;  /* 0x0000000000007b1d */ /* 0x000fec0000010000 */
[----:B------:R-:W0:Y:S04]  /*2bb50*/  LDSM.16.M88.4 R8, [R4] ;  /* 0x000000000408783b */ /* 0x000e280000000200 */
[----:B------:R-:W-:Y:S04]  /*2bb60*/  LDSM.16.M88.4 R24, [R4+0x2000] ;  /* 0x002000000418783b */ /* 0x000fe80000000200 */
[----:B------:R-:W-:Y:S04]  /*2bb70*/  LDSM.16.M88.4 R12, [R4+0x3000] ;  /* 0x00300000040c783b */ /* 0x000fe80000000200 */
[----:B------:R-:W-:Y:S04]  /*2bb80*/  LDSM.16.MT88.4 R16, [R20+0x10000] ;  /* 0x010000001410783b */ /* 0x000fe80000004200 */
[----:B0-----:R-:W-:Y:S01]  /*2bb90*/  STL.64 [R1+0xc0], R8 ;  /* 0x0000c00801007387 */ /* 0x001fe20000100a00 */
[----:B------:R-:W-:-:S02]  /*2bba0*/  IMAD.MOV.U32 R22, RZ, RZ, R8 ;  /* 0x000000ffff167224 */ /* 0x000fc400078e0008 */
[----:B------:R-:W-:Y:S02]  /*2bbb0*/  STL.64 [R1+0xc8], R10 ;  /* 0x0000c80a01007387 */ /* 0x000fe40000100a00 */
[----:B------:R-:W-:Y:S02]  /*2bbc0*/  IMAD.MOV.U32 R21, RZ, RZ, R9 ;  /* 0x000000ffff157224 */ /* 0x000fe400078e0009 */
[----:B------:R-:W0:Y:S04]  /*2bbd0*/  LDSM.16.M88.4 R8, [R4+0x1000] ;  /* 0x001000000408783b */ /* 0x000e280000000200 */
[----:B0-----:R-:W-:Y:S01]  /*2bbe0*/  STL.64 [R1+0xb0], R8 ;  /* 0x0000b00801007387 */ /* 0x001fe20000100a00 */
[----:B------:R-:W-:Y:S02]  /*2bbf0*/  IMAD.MOV.U32 R6, RZ, RZ, R8 ;  /* 0x000000ffff067224 */ /* 0x000fe400078e0008 */
[----:B------:R-:W-:Y:S02]  /*2bc00*/  STL.64 [R1+0xb8], R10 ;  /* 0x0000b80a01007387 */ /* 0x000fe40000100a00 */
[----:B------:R-:W-:-:S02]  /*2bc10*/  IMAD.MOV.U32 R5, RZ, RZ, R9 ;  /* 0x000000ffff057224 */ /* 0x000fc400078e0009 */
[----:B------:R-:W0:Y:S04]  /*2bc20*/  LDSM.16.M88.4 R8, [R4+0x4000] ;  /* 0x004000000408783b */ /* 0x000e280000000200 */
[----:B------:R-:W-:Y:S01]  /*2bc30*/  STL.64 [R1+0xa0], R24 ;  /* 0x0000a01801007387 */ /* 0x000fe20000100a00 */
[----:B------:R-:W-:Y:S02]  /*2bc40*/  STL.64 [R1+0xa8], R26 ;  /* 0x0000a81a01007387 */ /* 0x000fe40000100a00 */
[----:B------:R-:W-:Y:S02]  /*2bc50*/  STL.64 [R1+0x90], R12 ;  /* 0x0000900c01007387 */ /* 0x000fe40000100a00 */
[----:B------:R-:W-:Y:S02]  /*2bc60*/  STL.64 [R1+0x98], R14 ;  /* 0x0000980e01007387 */ /* 0x000fe40000100a00 */
[----:B------:R-:W1:Y:S04]  /*2bc70*/  LDSM.16.M88.4 R12, [R4+0x5000] ;  /* 0x00500000040c783b */ /* 0x000e680000000200 */
[----:B------:R-:W-:Y:S04]  /*2bc80*/  LDSM.16.M88.4 R24, [R4+0x7000] ;  /* 0x007000000418783b */ /* 0x000fe80000000200 */
[----:B0-----:R-:W-:Y:S01]  /*2bc90*/  STL.64 [R1+0x80], R8 ;  /* 0x0000800801007387 */ /* 0x001fe20000100a00 */
[----:B------:R-:W-:-:S02]  /*2bca0*/  IMAD.MOV.U32 R28, RZ, RZ, R8 ;  /* 0x000000ffff1c7224 */ /* 0x000fc400078e0008 */
[----:B------:R-:W-:Y:S02]  /*2bcb0*/  STL.64 [R1+0x88], R10 ;  /* 0x0000880a01007387 */ /* 0x000fe40000100a00 */
[----:B------:R-:W-:Y:S02]  /*2bcc0*/  IMAD.MOV.U32 R3, RZ, RZ, R9 ;  /* 0x000000ffff037224 */ /* 0x000fe400078e0009 */
[----:B------:R-:W0:Y:S04]  /*2bcd0*/  LDSM.16.M88.4 R8, [R4+0x6000] ;  /* 0x006000000408783b */ /* 0x000e280000000200 */
[----:B------:R-:W-:Y:S01]  /*2bce0*/  STL [R1+0x3cd4], R3 ;  /* 0x003cd40301007387 */ /* 0x000fe20000100800 */
[----:B------:R-:W-:Y:S02]  /*2bcf0*/  STL [R1+0x3cd0], R28 ;  /* 0x003cd01c01007387 */ /* 0x000fe40000100800 */
[----:B-1----:R-:W-:Y:S02]  /*2bd00*/  STL.64 [R1+0x70], R12 ;  /* 0x0000700c01007387 */ /* 0x002fe40000100a00 */
[----:B------:R-:W-:Y:S02]  /*2bd10*/  STL.64 [R1+0x78], R14 ;  /* 0x0000780e01007387 */ /* 0x000fe40000100a00 */
[----:B------:R-:W1:Y:S04]  /*2bd20*/  LDSM.16.M88.4 R12, [R4+0x8000] ;  /* 0x00800000040c783b */ /* 0x000e680000000200 */
[----:B0-----:R-:W-:Y:S01]  /*2bd30*/  STL.64 [R1+0x60], R8 ;  /* 0x0000600801007387 */ /* 0x001fe20000100a00 */
[----:B------:R-:W-:Y:S02]  /*2bd40*/  STL.64 [R1+0x68], R10 ;  /* 0x0000680a01007387 */ /* 0x000fe40000100a00 */
[----:B------:R-:W0:Y:S01]  /*2bd50*/  LDSM.16.M88.4 R8, [R4+0x9000] ;  /* 0x009000000408783b */ /* 0x000e220000000200 */
[----:B-1----:R-:W-:Y:S03]  /*2bd60*/  STL.64 [R1+0x40], R12 ;  /* 0x0000400c01007387 */ /* 0x002fe60000100a00 */
[----:B------:R-:W-:Y:S02]  /*2bd70*/  STL.64 [R1+0x48], R14 ;  /* 0x0000480e01007387 */ /* 0x000fe40000100a00 */
[----:B------:R-:W-:Y:S01]  /*2bd80*/  LDSM.16.M88.4 R12, [R4+0xd000] ;  /* 0x00d00000040c783b */ /* 0x000fe20000000200 */
[----:B0-----:R-:W-:Y:S03]  /*2bd90*/  STL.64 [R1+0x30], R8 ;  /* 0x0000300801007387 */ /* 0x001fe60000100a00 */
[----:B------:R-:W-:-:S02]  /*2bda0*/  IMAD.MOV.U32 R2, RZ, RZ, R8 ;  /* 0x000000ffff027224 */ /* 0x000fc400078e0008 */
[----:B------:R-:W-:Y:S02]  /*2bdb0*/  STL.64 [R1+0x38], R10 ;  /* 0x0000380a01007387 */ /* 0x000fe40000100a00 */
[----:B------:R-:W-:Y:S02]  /*2bdc0*/  IMAD.MOV.U32 R0, RZ, RZ, R9 ;  /* 0x000000ffff007224 */ /* 0x000fe400078e0009 */
[----:B------:R-:W0:Y:S04]  /*2bdd0*/  LDSM.16.M88.4 R8, [R4+0xa000] ;  /* 0x00a000000408783b */ /* 0x000e280000000200 */
[----:B------:R-:W-:Y:S01]  /*2bde0*/  STL.64 [R1+0x50], R24 ;  /* 0x0000501801007387 */ /* 0x000fe20000100a00 */
[----:B------:R-:W-:Y:S03]  /*2bdf0*/  STL.64 [R1+0x58], R26 ;  /* 0x0000581a01007387 */ /* 0x000fe60000100a00 */
[----:B0-----:R-:W-:Y:S01]  /*2be00*/  STL.64 [R1+0x20], R8 ;  /* 0x0000200801007387 */ /* 0x001fe20000100a00 */
[----:B------:R-:W-:Y:S02]  /*2be10*/  STL.64 [R1+0x28], R10 ;  /* 0x0000280a01007387 */ /* 0x000fe40000100a00 */
[----:B------:R-:W0:Y:S04]  /*2be20*/  LDSM.16.M88.4 R8, [R4+0xb000] ;  /* 0x00b000000408783b */ /* 0x000e280000000200 */
[----:B------:R1:W-:Y:S01]  /*2be30*/  STL.64 [R1+0x3cd8], R24 ;  /* 0x003cd81801007387 */ /* 0x0003e20000100a00 */
[----:B0-----:R-:W-:Y:S01]  /*2be40*/  STL.64 [R1+0x10], R8 ;  /* 0x0000100801007387 */ /* 0x001fe20000100a00 */
[----:B------:R-:W-:Y:S02]  /*2be50*/  STL.64 [R1+0x18], R10 ;  /* 0x0000180a01007387 */ /* 0x000fe40000100a00 */
[----:B-1----:R-:W2:Y:S02]  /*2be60*/  LDL.LU.64 R24, [R1+0x570] ;  /* 0x0005700001187983 */ /* 0x002ea40000300a00 */
[----:B------:R-:W3:Y:S02]  /*2be70*/  LDL.LU.64 R26, [R1+0x578] ;  /* 0x00057800011a7983 */ /* 0x000ee40000300a00 */
[----:B------:R-:W-:-:S02]  /*2be80*/  IMAD.MOV.U32 R3, RZ, RZ, R8 ;  /* 0x000000ffff037224 */ /* 0x000fc400078e0008 */
[----:B------:R-:W-:Y:S02]  /*2be90*/  IMAD.MOV.U32 R28, RZ, RZ, R9 ;  /* 0x000000ffff1c7224 */ /* 0x000fe400078e0009 */
[----:B------:R-:W0:Y:S04]  /*2bea0*/  LDSM.16.M88.4 R8, [R4+0xc000] ;  /* 0x00c000000408783b */ /* 0x000e280000000200 */
[----:B0-----:R-:W-:Y:S01]  /*2beb0*/  STL.64 [R1], R8 ;  /* 0x0000000801007387 */ /* 0x001fe20000100a00 */
[----:B------:R-:W-:Y:S02]  /*2bec0*/  STL.64 [R1+0x8], R10 ;  /* 0x0000080a01007387 */ /* 0x000fe40000100a00 */
[----:B------:R-:W0:Y:S01]  /*2bed0*/  LDSM.16.M88.4 R8, [R4+0xe000] ;  /* 0x00e000000408783b */ /* 0x000e220000000200 */
[----:B---3--:R-:W-:Y:S03]  /*2bee0*/  STL.64 [R1+0x3ce8], R26 ;  /* 0x003ce81a01007387 */ /* 0x008fe60000100a00 */
[----:B--2---:R1:W-:Y:S02]  /*2bef0*/  STL.64 [R1+0x3ce0], R24 ;  /* 0x003ce01801007387 */ /* 0x0043e40000100a00 */
[----:B-1----:R-:W-:-:S02]  /*2bf00*/  IMAD.MOV.U32 R24, RZ, RZ, R6 ;  /* 0x000000ffff187224 */ /* 0x002fc400078e0006 */
[----:B------:R-:W-:Y:S02]  /*2bf10*/  IMAD.MOV.U32 R25, RZ, RZ, R5 ;  /* 0x000000ffff197224 */ /* 0x000fe400078e0005 */
[----:B------:R-:W1:Y:S04]  /*2bf20*/  LDSM.16.M88.4 R4, [R4+0xf000] ;  /* 0x00f000000404783b */ /* 0x000e680000000200 */
[----:B------:R2:W-:Y:S04]  /*2bf30*/  STL.64 [R1+0x3cf8], R24 ;  /* 0x003cf81801007387 */ /* 0x0005e80000100a00 */
[----:B--2---:R-:W2:Y:S01]  /*2bf40*/  LDL.LU.64 R24, [R1+0x940] ;  /* 0x0009400001187983 */ /* 0x004ea20000300a00 */
[----:B------:R-:W2:Y:S02]  /*2bf50*/  LDL.LU.64 R26, [R1+0x948] ;  /* 0x00094800011a7983 */ /* 0x000ea40000300a00 */
[----:B------:R-:W-:Y:S02]  /*2bf60*/  STL [R1+0x34d8], R14 ;  /* 0x0034d80e01007387 */ /* 0x000fe40000100800 */
[----:B------:R-:W-:Y:S01]  /*2bf70*/  STL [R1+0x34d4], R15 ;  /* 0x0034d40f01007387 */ /* 0x000fe20000100800 */
[----:B------:R3:W-:Y:S04]  /*2bf80*/  STL.64 [R1+0x3c70], R12 ;  /* 0x003c700c01007387 */ /* 0x0007e80000100a00 */
[----:B---3--:R-:W3:Y:S04]  /*2bf90*/  LDL.64 R12, [R1+0xa0] ;  /* 0x0000a000010c7983 */ /* 0x008ee80000100a00 */
[----:B---3--:R3:W-:Y:S04]  /*2bfa0*/  STL.64 [R1+0x3cf0], R12 ;  /* 0x003cf00c01007387 */ /* 0x0087e80000100a00 */
[----:B---3--:R-:W3:Y:S01]  /*2bfb0*/  LDL.LU.64 R12, [R1+0x580] ;  /* 0x00058000010c7983 */ /* 0x008ee20000300a00 */
[----:B------:R-:W3:Y:S02]  /*2bfc0*/  LDL.LU.64 R14, [R1+0x588] ;  /* 0x00058800010e7983 */ /* 0x000ee40000300a00 */
[----:B0-----:R-:W-:Y:S02]  /*2bfd0*/  STL [R1+0x34dc], R10 ;  /* 0x0034dc0a01007387 */ /* 0x001fe40000100800 */
[----:B------:R-:W-:Y:S01]  /*2bfe0*/  STL [R1+0x34d0], R11 ;  /* 0x0034d00b01007387 */ /* 0x000fe20000100800 */
[----:B------:R0:W-:Y:S04]  /*2bff0*/  STL.64 [R1+0x3c78], R8 ;  /* 0x003c780801007387 */ /* 0x0001e80000100a00 */
[----:B0-----:R-:W4:Y:S01]  /*2c000*/  LDL.64 R8, [R1+0x90] ;  /* 0x0000900001087983 */ /* 0x001f220000100a00 */
[----:B-1----:R-:W-:Y:S02]  /*2c010*/  STL [R1+0x3558], R6 ;  /* 0x0035580601007387 */ /* 0x002fe40000100800 */
[----:B------:R-:W-:Y:S02]  /*2c020*/  STL [R1+0x3554], R7 ;  /* 0x0035540701007387 */ /* 0x000fe40000100800 */
[----:B------:R0:W-:Y:S02]  /*2c030*/  STL.64 [R1+0x3cc0], R4 ;  /* 0x003cc00401007387 */ /* 0x0001e40000100a00 */
[----:B0-----:R-:W-:-:S02]  /*2c040*/  IMAD.MOV.U32 R4, RZ, RZ, R22 ;  /* 0x000000ffff047224 */ /* 0x001fc400078e0016 */
[----:B------:R-:W-:Y:S02]  /*2c050*/  IMAD.MOV.U32 R5, RZ, RZ, R21 ;  /* 0x000000ffff057224 */ /* 0x000fe400078e0015 */
[----:B------:R-:W0:Y:S05]  /*2c060*/  LDSM.16.MT88.4 R20, [R20+0x10080] ;  /* 0x010080001414783b */ /* 0x000e2a0000004200 */
[C---:B--2---:R-:W-:Y:S01]  /*2c070*/  HMMA.16816.F32 R4, R16.reuse, R4, R24 ;  /* 0x000000041004723c */ /* 0x044fe20000001818 */
[----:B0-----:R-:W-:Y:S01]  /*2c080*/  STL [R1+0x3c44], R22 ;  /* 0x003c441601007387 */ /* 0x001fe20000100800 */
[----:B------:R-:W-:Y:S02]  /*2c090*/  STL [R1+0x3c40], R23 ;  /* 0x003c401701007387 */ /* 0x000fe40000100800 */
[----:B------:R-:W3:Y:S11]  /*2c0a0*/  LDL.LU.64 R24, [R1+0x3cf8] ;  /* 0x003cf80001187983 */ /* 0x000ef60000300a00 */
[----:B------:R-:W-:Y:S09]  /*2c0b0*/  @!UPT UIADD3 URZ, URZ, URZ, URZ ;  /* 0x0000003f3f3ff290 */ /* 0x000ff2000fffe03f */
[----:B------:R-:W-:Y:S01]  /*2c0c0*/  IMAD.MOV.U32 R29, RZ, RZ, R7 ;  /* 0x000000ffff1d7224 */ /* 0x000fe200078e0007 */
[----:B------:R0:W-:Y:S01]  /*2c0d0*/  STL.64 [R1+0x590], R4 ;  /* 0x0005900401007387 */ /* 0x0001e20000100a00 */
[----:B------:R1:W-:Y:S03]  /*2c0e0*/  STL [R1+0x598], R6 ;  /* 0x0005980601007387 */ /* 0x0003e60000100800 */
[----:B0-----:R-:W4:Y:S01]  /*2c0f0*/  LDL.LU.64 R4, [R1+0x560] ;  /* 0x0005600001047983 */ /* 0x001f220000300a00 */
[----:B-1----:R-:W4:Y:S02]  /*2c100*/  LDL.LU.64 R6, [R1+0x568] ;  /* 0x0005680001067983 */ /* 0x002f240000300a00 */
[----:B------:R-:W-:Y:S01]  /*2c110*/  STL [R1+0x3640], R29 ;  /* 0x0036401d01007387 */ /* 0x000fe20000100800 */
[C---:B---3--:R-:W-:Y:S01]  /*2c120*/  HMMA.16816.F32 R24, R16.reuse, R24, R12 ;  /* 0x000000181018723c */ /* 0x048fe2000000180c */
[----:B------:R-:W2:Y:S11]  /*2c130*/  LDL.LU.64 R12, [R1+0x3cf0] ;  /* 0x003cf000010c7983 */ /* 0x000eb60000300a00 */
[----:B------:R-:W-:Y:S11]  /*2c140*/  @!UPT UIADD3 URZ, URZ, URZ, URZ ;  /* 0x0000003f3f3ff290 */ /* 0x000ff6000fffe03f */
[----:B------:R-:W-:Y:S01]  /*2c150*/  STL.64 [R1+0x580], R24 ;  /* 0x0005801801007387 */ /* 0x000fe20000100a00 */
[----:B------:R0:W-:Y:S03]  /*2c160*/  STL.64 [R1+0x588], R26 ;  /* 0x0005881a01007387 */ /* 0x0001e60000100a00 */
[----:B0-----:R-:W2:Y:S01]  /*2c170*/  LDL.LU.64 R26, [R1+0x3ce8] ;  /* 0x003ce800011a7983 */ /* 0x001ea20000300a00 */
[----:B------:R-:W2:Y:S02]  /*2c180*/  LDL.LU.64 R24, [R1+0x3ce0] ;  /* 0x003ce00001187983 */ /* 0x000ea40000300a00 */
[----:B--2---:R-:W-:Y:S11]  /*2c190*/  HMMA.16816.F32 R24, R16, R12, R24 ;  /* 0x0000000c1018723c */ /* 0x004ff60000001818 */
[----:B------:R-:W-:Y:S11]  /*2c1a0*/  @!UPT UIADD3 URZ, URZ, URZ, URZ ;  /* 0x0000003f3f3ff290 */ /* 0x000ff6000fffe03f */
[----:B------:R-:W-:Y:S01]  /*2c1b0*/  @!UPT UIADD3 URZ, URZ, URZ, URZ ;  /* 0x0000003f3f3ff290 */ /* 0x000fe2000fffe03f */
[----:B------:R0:W-:Y:S01]  /*2c1c0*/  STL.64 [R1+0x570], R24 ;  /* 0x0005701801007387 */ /* 0x0001e20000100a00 */
[----:B------:R1:W-:Y:S03]  /*2c1d0*/  STL.64 [R1+0x578], R26 ;  /* 0x0005781a01007387 */ /* 0x0003e60000100a00 */
[----:B0-----:R-:W2:Y:S01]  /*2c1e0*/  LDL.LU.64 R24, [R1+0x3cd8] ;  /* 0x003cd80001187983 */ /* 0x001ea20000300a00 */
[----:B-1----:R-:W-:Y:S02]  /*2c1f0*/  IMAD.MOV.U32 R27, RZ, RZ, R12 ;  /* 0x000000ffff1b7224 */ /* 0x002fe400078e000c */
[----:B------:R-:W-:-:S05]  /*2c200*/  IMAD.MOV.U32 R26, RZ, RZ, R13 ;  /* 0x000000ffff1a7224 */ /* 0x000fca00078e000d */
[----:B------:R-:W-:Y:S04]  /*2c210*/  STL.64 [R1+0x3ca8], R26 ;  /* 0x003ca81a01007387 */ /* 0x000fe80000100a00 */
[----:B--2---:R0:W-:Y:S04]  /*2c220*/  STL.64 [R1+0x3ca0], R24 ;  /* 0x003ca01801007387 */ /* 0x0041e80000100a00 */
[----:B0-----:R-:W2:Y:S04]  /*2c230*/  LDL R24, [R1+0x60] ;  /* 0x0000600001187983 */ /* 0x001ea80000100800 */
[----:B------:R-:W2:Y:S04]  /*2c240*/  LDL R25, [R1+0x64] ;  /* 0x0000640001197983 */ /* 0x000ea80000100800 */
[----:B--2---:R-:W-:Y:S01]  /*2c250*/  STL.64 [R1+0x3cc8], R24 ;  /* 0x003cc81801007387 */ /* 0x004fe20000100a00 */
[----:B------:R-:W2:Y:S01]  /*2c260*/  LDL.64 R12, [R1] ;  /* 0x00000000010c7983 */ /* 0x000ea20000100a00 */
[----:B----4-:R-:W-:Y:S02]  /*2c270*/  HMMA.16816.F32 R4, R16, R8, R4 ;  /* 0x000000081004723c */ /* 0x010fe40000001804 */
[----:B--2---:R0:W-:Y:S04]  /*2c280*/  STL.64 [R1+0x3c80], R12 ;  /* 0x003c800c01007387 */ /* 0x0041e80000100a00 */
[----:B0-----:R-:W2:Y:S04]  /*2c290*/  LDL R12, [R1+0x40] ;  /* 0x00004000010c7983 */ /* 0x001ea80000100800 */
[----:B------:R-:W2:Y:S01]  /*2c2a0*/  LDL R13, [R1+0x44] ;  /* 0x00004400010d7983 */ /* 0x000ea20000100800 */
[----:B------:R-:W-:-:S02]  /*2c2b0*/  IMAD.MOV.U32 R22, RZ, RZ, R8 ;  /* 0x000000ffff167224 */ /* 0x000fc400078e0008 */
[----:B------:R-:W-:Y:S02]  /*2c2c0*/  IMAD.MOV.U32 R23, RZ, RZ, R9 ;  /* 0x000000ffff177224 */ /* 0x000fe400078e0009 */
[----:B------:R-:W-:Y:S02]  /*2c2d0*/  IMAD.MOV.U32 R8, RZ, RZ, R3 ;  /* 0x000000ffff087224 */ /* 0x000fe400078e0003 */
[----:B------:R-:W-:Y:S01]  /*2c2e0*/  IMAD.MOV.U32 R9, RZ, RZ, R28 ;  /* 0x000000ffff097224 */ /* 0x000fe200078e001c */
[----:B--2---:R-:W-:Y:S05]  /*2c2f0*/  STL.64 [R1+0x3c98], R12 ;  /* 0x003c980c01007387 */ /* 0x004fea0000100a00 */
[----:B------:R0:W-:Y:S02]  /*2c300*/  STL.64 [R1+0x560], R4 ;  /* 0x0005600401007387 */ /* 0x0001e40000100a00 */
[----:B------:R1:W-:Y:S02]  /*2c310*/  STL.64 [R1+0x568], R6 ;  /* 0x0005680601007387 */ /* 0x0003e40000100a00 */
[----:B------:R-:W2:Y:S01]  /*2c320*/  LDL.LU.64 R24, [R1+0x550] ;  /* 0x0005500001187983 */ /* 0x000ea20000300a00 */
[----:B------:R-:W2:Y:S01]  /*2c330*/  LDL.LU.64 R26, [R1+0x558] ;  /* 0x00055800011a7983 */ /* 0x000ea20000300a00 */
[----:B------:R-:W3:Y:S02]  /*2c340*/  LDL.LU R3, [R1+0x3cd4] ;  /* 0x003cd40001037983 */ /* 0x000ee40000300800 */
[----:B------:R-:W4:Y:S01]  /*2c350*/  LDL.LU R28, [R1+0x3cd0] ;  /* 0x003cd000011c7983 */ /* 0x000f220000300800 */
[----:B0-----:R-:W2:Y:S01]  /*2c360*/  LDL.LU.64 R4, [R1+0x540] ;  /* 0x0005400001047983 */ /* 0x001ea20000300a00 */
[----:B-1----:R-:W2:Y:S02]  /*2c370*/  LDL.LU.64 R6, [R1+0x548] ;  /* 0x0005480001067983 */ /* 0x002ea40000300a00 */
[----:B------:R-:W2:Y:S02]  /*2c380*/  LDL.LU.64 R12, [R1+0x8b0] ;  /* 0x0008b000010c7983 */ /* 0x000ea40000300a00 */
[----:B------:R-:W2:Y:S02]  /*2c390*/  LDL.LU.64 R14, [R1+0x8b8] ;  /* 0x0008b800010e7983 */ /* 0x000ea40000300a00 */
[----:B--2---:R-:W-:Y:S01]  /*2c3a0*/  STL.64 [R1+0x3cb8], R14 ;  /* 0x003cb80e01007387 */ /* 0x004fe20000100a00 */
[----:B------:R0:W-:Y:S03]  /*2c3b0*/  STL.64 [R1+0x3cb0], R12 ;  /* 0x003cb00c01007387 */ /* 0x0001e60000100a00 */
[----:B0-----:R-:W2:Y:S01]  /*2c3c0*/  LDL.LU.64 R12, [R1+0x8c0] ;  /* 0x0008c000010c7983 */ /* 0x001ea20000300a00 */
[----:B------:R-:W2:Y:S02]  /*2c3d0*/  LDL.LU.64 R14, [R1+0x8c8] ;  /* 0x0008c800010e7983 */ /* 0x000ea40000300a00 */
[----:B------:R0:W-:Y:S02]  /*2c3e0*/  STL.64 [R1+0x3c88], R8 ;  /* 0x003c880801007387 */ /* 0x0001e40000100a00 */
[----:B0-----:R-:W2:Y:S04]  /*2c3f0*/  LDL R8, [R1+0x70] ;  /* 0x0000700001087983 */ /* 0x001ea80000100800 */
[----:B------:R-:W2:Y:S01]  /*2c400*/  LDL R9, [R1+0x74] ;  /* 0x0000740001097983 */ /* 0x000ea20000100800 */
[----:B------:R-:W-:Y:S02]  /*2c410*/  STL.64 [R1+0x3c50], R22 ;  /* 0x003c501601007387 */ /* 0x000fe40000100a00 */
[----:B------:R0:W-:Y:S02]  /*2c420*/  STL.64 [R1+0x3c48], R20 ;  /* 0x003c481401007387 */ /* 0x0001e40000100a00 */
[----:B0-----:R-:W2:Y:S04]  /*2c430*/  LDL.64 R20, [R1+0x20] ;  /* 0x0000200001147983 */ /* 0x001ea80000100a00 */
[----:B--2---:R4:W-:Y:S02]  /*2c440*/  STL.64 [R1+0x3c90], R20 ;  /* 0x003c901401007387 */ /* 0x0049e40000100a00 */
[----:B----4-:R-:W-:-:S02]  /*2c450*/  IMAD.MOV.U32 R20, RZ, RZ, R28 ;  /* 0x000000ffff147224 */ /* 0x010fc400078e001c */
[----:B---3--:R-:W-:-:S07]  /*2c460*/  IMAD.MOV.U32 R21, RZ, RZ, R3 ;  /* 0x000000ffff157224 */ /* 0x008fce00078e0003 */
[C---:B------:R-:W-:Y:S01]  /*2c470*/  HMMA.16816.F32 R20, R16.reuse, R20, R24 ;  /* 0x000000141014723c */ /* 0x040fe20000001818 */
[----:B------:R-:W2:Y:S07]  /*2c480*/  LDL.LU.64 R24, [R1+0x3cc8] ;  /* 0x003cc80001187983 */ /* 0x000eae0000300a00 */
[C---:B------:R-:W-:Y:S11]  /*2c490*/  HMMA.16816.F32 R8, R16.reuse, R8, R4 ;  /* 0x000000081008723c */ /* 0x040ff60000001804 */
[----:B------:R-:W-:Y:S04]  /*2c4a0*/  @!UPT UIADD3 URZ, URZ, URZ, URZ ;  /* 0x0000003f3f3ff290 */ /* 0x000fe8000fffe03f */
[----:B------:R0:W-:Y:S01]  /*2c4b0*/  STL.64 [R1+0x550], R20 ;  /* 0x0005501401007387 */ /* 0x0001e20000100a00 */
[----:B------:R1:W-:Y:S03]  /*2c4c0*/  STL.64 [R1+0x558], R22 ;  /* 0x0005581601007387 */ /* 0x0003e60000100a00 */
[----:B0-----:R-:W3:Y:S01]  /*2c4d0*/  LDL.LU.64 R20, [R1+0x8a0] ;  /* 0x0008a00001147983 */ /* 0x001ee20000300a00 */
[----:B-1----:R-:W3:Y:S02]  /*2c4e0*/  LDL.LU.64 R22, [R1+0x8a8] ;  /* 0x0008a80001167983 */ /* 0x002ee40000300a00 */
[----:B------:R-:W4:Y:S02]  /*2c4f0*/  LDL.LU.64 R4, [R1+0x3cc0] ;  /* 0x003cc00001047983 */ /* 0x000f240000300a00 */
[----:B------:R-:W-:Y:S02]  /*2c500*/  IMAD.MOV.U32 R7, RZ, RZ, R11 ;  /* 0x000000ffff077224 */ /* 0x000fe400078e000b */
[----:B------:R-:W-:Y:S01]  /*2c510*/  IMAD.MOV.U32 R6, RZ, RZ, R10 ;  /* 0x000000ffff067224 */ /* 0x000fe200078e000a */
[----:B------:R0:W-:Y:S04]  /*2c520*/  STL.64 [R1+0x540], R8 ;  /* 0x0005400801007387 */ /* 0x0001e80000100a00 */
[----:B0-----:R-:W3:Y:S01]  /*2c530*/  LDL.LU.64 R8, [R1+0x890] ;  /* 0x0008900001087983 */ /* 0x001ee20000300a00 */
[----:B------:R-:W3:Y:S02]  /*2c540*/  LDL.LU.64 R10, [R1+0x898] ;  /* 0x00089800010a7983 */ /* 0x000ee40000300a00 */
[----:B------:R-:W-:Y:S02]  /*2c550*/  STL [R1+0x3674], R7 ;  /* 0x0036740701007387 */ /* 0x000fe40000100800 */
[----:B------:R-:W-:Y:S01]  /*2c560*/  STL [R1+0x3670], R6 ;  /* 0x0036700601007387 */ /* 0x000fe20000100800 */
[C---:B--2---:R-:W-:Y:S01]  /*2c570*/  HMMA.16816.F32 R24, R16.reuse, R24, R12 ;  /* 0x000000181018723c */ /* 0x044fe2000000180c */
[----:B----4-:R0:W-:Y:S04]  /*2c580*/  STL.64 [R1+0x3c58], R4 ;  /* 0x003c580401007387 */ /* 0x0101e80000100a00 */
[----:B0-----:R-:W2:Y:S01]  /*2c590*/  LDL.LU.64 R4, [R1+0x880] ;  /* 0x0008800001047983 */ /* 0x001ea20000300a00 */
[----:B------:R-:W2:Y:S02]  /*2c5a0*/  LDL.LU.64 R6, [R1+0x888] ;  /* 0x0008880001067983 */ /* 0x000ea40000300a00 */
[----:B------:R-:W4:Y:S02]  /*2c5b0*/  LDL.LU.64 R14, [R1+0x3cb8] ;  /* 0x003cb800010e7983 */ /* 0x000f240000300a00 */
[----:B------:R-:W4:Y:S11]  /*2c5c0*/  LDL.LU.64 R12, [R1+0x3cb0] ;  /* 0x003cb000010c7983 */ /* 0x000f360000300a00 */
[----:B------:R-:W-:Y:S02]  /*2c5d0*/  @!UPT UIADD3 URZ, URZ, URZ, URZ ;  /* 0x0000003f3f3ff290 */ /* 0x000fe4000fffe03f */
[----:B------:R-:W-:Y:S01]  /*2c5e0*/  STL.64 [R1+0x8c0], R24 ;  /* 0x0008c01801007387 */ /* 0x000fe20000100a00 */
[----:B------:R0:W-:Y:S03]  /*2c5f0*/  STL.64 [R1+0x8c8], R26 ;  /* 0x0008c81a01007387 */ /* 0x0001e60000100a00 */
[----:B0-----:R-:W2:Y:S01]  /*2c600*/  LDL.LU.64 R26, [R1+0x3ca8] ;  /* 0x003ca800011a7983 */ /* 0x001ea20000300a00 */
[----:B------:R-:W4:Y:S02]  /*2c610*/  LDL.LU.64 R24, [R1+0x3ca0] ;  /* 0x003ca00001187983 */ /* 0x000f240000300a00 */
[C---:B----4-:R-:W-:Y:S11]  /*2c620*/  HMMA.16816.F32 R12, R16.reuse, R24, R12 ;  /* 0x00000018100c723c */ /* 0x050ff6000000180c */
[----:B------:R-:W-:Y:S11]  /*2c630*/  @!UPT UIADD3 URZ, URZ, URZ, URZ ;  /* 0x0000003f3f3ff290 */ /* 0x000ff6000fffe03f */
[----:B------:R-:W-:Y:S01]  /*2c640*/  @!UPT UIADD3 URZ, URZ, URZ, URZ ;  /* 0x0000003f3f3ff290 */ /* 0x000fe2000fffe03f */
[----:B------:R0:W-:Y:S01]  /*2c650*/  STL.64 [R1+0x8b0], R12 ;  /* 0x0008b00c01007387 */ /* 0x0001e20000100a00 */
[----:B------:R3:W-:Y:S03]  /*2c660*/  STL.64 [R1+0x8b8], R14 ;  /* 0x0008b80e01007387 */ /* 0x0007e60000100a00 */
[----:B0-----:R-:W3:Y:S01]  /*2c670*/  LDL.LU.64 R12, [R1+0x3c98] ;  /* 0x003c9800010c7983 */ /* 0x001ee20000300a00 */
[----:B------:R0:W-:Y:S02]  /*2c680*/  STL.64 [R1+0x3bf8], R24 ;  /* 0x003bf81801007387 */ /* 0x0001e40000100a00 */
[----:B--2---:R1:W-:Y:S01]  /*2c690*/  STL.64 [R1+0x3c28], R26 ;  /* 0x003c281a01007387 */ /* 0x0043e20000100a00 */
[----:B---3--:R-:W-:Y:S01]  /*2c6a0*/  HMMA.16816.F32 R12, R16, R12, R20 ;  /* 0x0000000c100c723c */ /* 0x008fe20000001814 */
[----:B------:R-:W2:Y:S01]  /*2c6b0*/  LDL.LU.64 R20, [R1+0x3c90] ;  /* 0x003c900001147983 */ /* 0x000ea20000300a00 */
[----:B0-----:R-:W-:-:S02]  /*2c6c0*/  IMAD.MOV.U32 R24, RZ, RZ, R2 ;  /* 0x000000ffff187224 */ /* 0x001fc400078e0002 */
[----:B------:R-:W-:-:S07]  /*2c6d0*/  IMAD.MOV.U32 R25, RZ, RZ, R0 ;  /* 0x000000ffff197224 */ /* 0x000fce00078e0000 */
[C---:B-1----:R-:W-:Y:S11]  /*2c6e0*/  HMMA.16816.F32 R24, R16.reuse, R24, R8 ;  /* 0x000000181018723c */ /* 0x042ff60000001808 */
[----:B------:R-:W-:Y:S01]  /*2c6f0*/  @!UPT UIADD3 URZ, URZ, URZ, URZ ;  /* 0x0000003f3f3ff290 */ /* 0x000fe2000fffe03f */
[----:B------:R0:W-:Y:S01]  /*2c700*/  STL.64 [R1+0x8a0], R12 ;  /* 0x0008a00c01007387 */ /* 0x0001e20000100a00 */
[----:B------:R1:W-:Y:S03]  /*2c710*/  STL.64 [R1+0x8a8], R14 ;  /* 0x0008a80e01007387 */ /* 0x0003e60000100a00 */
[----:B0-----:R-:W3:Y:S01]  /*2c720*/  LDL.LU.64 R12, [R1+0x870] ;  /* 0x00087000010c7983 */ /* 0x001ee20000300a00 */
[----:B-1----:R-:W3:Y:S02]  /*2c730*/  LDL.LU.64 R14, [R1+0x878] ;  /* 0x00087800010e7983 */ /* 0x002ee40000300a00 */
[----:B------:R-:W3:Y:S04]  /*2c740*/  LDL.LU.64 R8, [R1+0x3c88] ;  /* 0x003c880001087983 */ /* 0x000ee80000300a00 */
[----:B------:R-:W-:Y:S01]  /*2c750*/  STL.64 [R1+0x890], R24 ;  /* 0x0008901801007387 */ /* 0x000fe20000100a00 */
[----:B------:R-:W-:Y:S01]  /*2c760*/  STL.64 [R1+0x898], R26 ;  /* 0x0008981a01007387 */ /* 0x000fe20000100a00 */
[C---:B--2---:R-:W-:Y:S11]  /*2c770*/  HMMA.16816.F32 R4, R16.reuse, R20, R4 ;  /* 0x000000141004723c */ /* 0x044ff60000001804 */
[----:B------:R-:W-:Y:S11]  /*2c780*/  @!UPT UIADD3 URZ, URZ, URZ, URZ ;  /* 0x0000003f3f3ff290 */ /* 0x000ff6000fffe03f */
[----:B------:R-:W-:Y:S01]  /*2c790*/  @!UPT UIADD3 URZ, URZ, URZ, URZ ;  /* 0x0000003f3f3ff290 */ /* 0x000fe2000fffe03f */
[----:B------:R0:W-:Y:S01]  /*2c7a0*/  STL.64 [R1+0x880], R4 ;  /* 0x0008800401007387 */ /* 0x0001e20000100a00 */
[----:B------:R1:W-:Y:S02]  /*2c7b0*/  STL [R1+0x888], R6 ;  /* 0x0008880601007387 */ /* 0x0003e40000100800 */
[----:B------:R-:W-:Y:S01]  /*2c7c0*/  IMAD.MOV.U32 R3, RZ, RZ, R7 ;  /* 0x000000ffff037224 */ /* 0x000fe200078e0007 */
[----:B0-----:R-:W2:Y:S01]  /*2c7d0*/  LDL.LU.64 R4, [R1+0x850] ;  /* 0x0008500001047983 */ /* 0x001ea20000300a00 */
[----:B-1----:R-:W4:Y:S02]  /*2c7e0*/  LDL.LU.64 R6, [R1+0x858] ;  /* 0x0008580001067983 */ /* 0x002f240000300a00 */
[----:B------:R-:W-:Y:S02]  /*2c7f0*/  IMAD.MOV.U32 R29, RZ, RZ, R20 ;  /* 0x000000ffff1d7224 */ /* 0x000fe400078e0014 */
[----:B------:R-:W-:Y:S01]  /*2c800*/  IMAD.MOV.U32 R28, RZ, RZ, R21 ;  /* 0x000000ffff1c7224 */ /* 0x000fe200078e0015 */
[C---:B---3--:R-:W-:Y:S01]  /*2c810*/  HMMA.16816.F32 R8, R16.reuse, R8, R12 ;  /* 0x000000081008723c */ /* 0x048fe2000000180c */
[----:B----4-:R-:W-:Y:S01]  /*2c820*/  STL.64 [R1+0x3c68], R6 ;  /* 0x003c680601007387 */ /* 0x010fe20000100a00 */
[----:B--2---:R0:W-:Y:S03]  /*2c830*/  STL.64 [R1+0x3c60], R4 ;  /* 0x003c600401007387 */ /* 0x0041e60000100a00 */
[----:B0-----:R-:W2:Y:S01]  /*2c840*/  LDL.LU.64 R4, [R1+0x860] ;  /* 0x0008600001047983 */ /* 0x001ea20000300a00 */
[----:B------:R-:W2:Y:S02]  /*2c850*/  LDL.LU.64 R6, [R1+0x868] ;  /* 0x0008680001067983 */ /* 0x000ea40000300a00 */
[----:B------:R-:W3:Y:S02]  /*2c860*/  LDL.LU.64 R20, [R1+0x840] ;  /* 0x0008400001147983 */ /* 0x000ee40000300a00 */
[----:B------:R-:W3:Y:S01]  /*2c870*/  LDL.LU.64 R22, [R1+0x848] ;  /* 0x0008480001167983 */ /* 0x000ee20000300a00 */
[----:B------:R-:W4:Y:S01]  /*2c880*/  LDL.LU.64 R24, [R1+0x530] ;  /* 0x0005300001187983 */ /* 0x000f220000300a00 */
[----:B------:R-:W4:Y:S02]  /*2c890*/  LDL.LU.64 R26, [R1+0x538] ;  /* 0x00053800011a7983 */ /* 0x000f240000300a00 */
[----:B------:R-:W-:Y:S02]  /*2c8a0*/  STL [R1+0x3550], R3 ;  /* 0x0035500301007387 */ /* 0x000fe40000100800 */
[----:B------:R-:W2:Y:S07]  /*2c8b0*/  LDL.LU.64 R12, [R1+0x3c80] ;  /* 0x003c8000010c7983 */ /* 0x000eae0000300a00 */
[----:B------:R0:W-:Y:S01]  /*2c8c0*/  STL.64 [R1+0x870], R8 ;  /* 0x0008700801007387 */ /* 0x0001e20000100a00 */
[----:B------:R1:W-:Y:S03]  /*2c8d0*/  STL.64 [R1+0x878], R10 ;  /* 0x0008780a01007387 */ /* 0x0003e60000100a00 */
[----:B0-----:R-:W3:Y:S01]  /*2c8e0*/  LDL.LU.64 R8, [R1+0x3c78] ;  /* 0x003c780001087983 */ /* 0x001ee20000300a00 */
[----:B--2---:R-:W-:Y:S01]  /*2c8f0*/  HMMA.16816.F32 R4, R16, R12, R4 ;  /* 0x0000000c1004723c */ /* 0x004fe20000001804 */
[----:B------:R-:W-:-:S02]  /*2c900*/  IMAD.MOV.U32 R2, RZ, RZ, R12 ;  /* 0x000000ffff027224 */ /* 0x000fc400078e000c */
[----:B------:R-:W-:Y:S02]  /*2c910*/  IMAD.MOV.U32 R0, RZ, RZ, R13 ;  /* 0x000000ffff007224 */ /* 0x000fe400078e000d */
[----:B------:R-:W2:Y:S11]  /*2c920*/  LDL.LU.64 R12, [R1+0x3c70] ;  /* 0x003c7000010c7983 */ /* 0x000eb60000300a00 */
[----:B------:R-:W-:Y:S08]  /*2c930*/  @!UPT UIADD3 URZ, URZ, URZ, URZ ;  /* 0x0000003f3f3ff290 */ /* 0x000ff0000fffe03f */
[----:B------:R-:W-:Y:S02]  /*2c940*/  IMAD.MOV.U32 R15, RZ, RZ, R6 ;  /* 0x000000ffff0f7224 */ /* 0x000fe400078e0006 */
[----:B-1----:R-:W-:Y:S02]  /*2c950*/  IMAD.MOV.U32 R11, RZ, RZ, R7 ;  /* 0x000000ffff0b7224 */ /* 0x002fe400078e0007 */
[----:B------:R-:W-:Y:S02]  /*2c960*/  IMAD.MOV.U32 R10, RZ, RZ, R4 ;  /* 0x000000ffff0a7224 */ /* 0x000fe400078e0004 */
[----:B------:R-:W-:Y:S01]  /*2c970*/  IMAD.MOV.U32 R14, RZ, RZ, R5 ;  /* 0x000000ffff0e7224 */ /* 0x000fe200078e0005 */
[----:B------:R-:W2:Y:S01]  /*2c980*/  LDL.LU.64 R6, [R1+0x3c68] ;  /* 0x003c680001067983 */ /* 0x000ea20000300a00 */
[----:B------:R-:W2:Y:S02]  /*2c990*/  LDL.LU.64 R4, [R1+0x3c60] ;  /* 0x003c600001047983 */ /* 0x000ea40000300a00 */
[----:B------:R-:W-:Y:S02]  /*2c9a0*/  STL [R1+0x350c], R11 ;  /* 0x00350c0b01007387 */ /* 0x000fe40000100800 */
[----:B------:R-:W-:Y:S01]  /*2c9b0*/  STL [R1+0x3508], R15 ;  /* 0x0035080f01007387 */ /* 0x000fe20000100800 */
[----:B------:R-:W-:Y:S01]  /*2c9c0*/  STL [R1+0x3504], R14 ;  /* 0x0035040e01007387 */ /* 0x000fe20000100800 */
[----:B------:R-:W-:Y:S01]  /*2c9d0*/  STL [R1+0x3500], R10 ;  /* 0x0035000a01007387 */ /* 0x000fe20000100800 */
[C---:B---3--:R-:W-:Y:S08]  /*2c9e0*/  HMMA.16816.F32 R20, R16.reuse, R8, R20 ;  /* 0x000000081014723c */ /* 0x048ff00000001814 */
[----:B--2---:R-:W-:Y:S11]  /*2c9f0*/  HMMA.16816.F32 R4, R16, R12, R4 ;  /* 0x0000000c1004723c */ /* 0x004ff60000001804 */
[----:B------:R-:W-:Y:S11]  /*2ca00*/  @!UPT UIADD3 URZ, URZ, URZ, URZ ;  /* 0x0000003f3f3ff290 */ /* 0x000ff6000fffe03f */
[----:B------:R-:W-:Y:S01]  /*2ca10*/  @!UPT UIADD3 URZ, URZ, URZ, URZ ;  /* 0x0000003f3f3ff290 */ /* 0x000fe2000fffe03f */
[----:B------:R0:W-:Y:S01]  /*2ca20*/  STL.64 [R1+0x850], R4 ;  /* 0x0008500401007387 */ /* 0x0001e20000100a00 */
[----:B------:R-:W-:Y:S03]  /*2ca30*/  STL [R1+0x858], R6 ;  /* 0x0008580601007387 */ /* 0x000fe60000100800 */
[----:B0-----:R-:W4:Y:S01]  /*2ca40*/  LDL.LU.64 R4, [R1+0x3c58] ;  /* 0x003c580001047983 */ /* 0x001f220000300a00 */
[----:B------:R-:W-:-:S05]  /*2ca50*/  IMAD.MOV.U32 R3, RZ, RZ, R7 ;  /* 0x000000ffff037224 */ /* 0x000fca00078e0007 */
[----:B------:R-:W-:Y:S01]  /*2ca60*/  STL [R1+0x3644], R3 ;  /* 0x0036440301007387 */ /* 0x000fe20000100800 */
[----:B------:R-:W-:Y:S02]  /*2ca70*/  STL.64 [R1+0x840], R20 ;  /* 0x0008401401007387 */ /* 0x000fe40000100a00 */
[----:B------:R0:W-:Y:S02]  /*2ca80*/  STL.64 [R1+0x848], R22 ;  /* 0x0008481601007387 */ /* 0x0001e40000100a00 */
[----:B0-----:R-:W2:Y:S01]  /*2ca90*/  LDL.LU.64 R22, [R1+0x3c50] ;  /* 0x003c500001167983 */ /* 0x001ea20000300a00 */
[----:B------:R-:W3:Y:S01]  /*2caa0*/  LDL.LU.64 R20, [R1+0x3c48] ;  /* 0x003c480001147983 */ /* 0x000ee20000300a00 */
[----:B----4-:R-:W-:Y:S07]  /*2cab0*/  HMMA.16816.F32 R24, R16, R4, R24 ;  /* 0x000000041018723c */ /* 0x010fee0000001818 */
[----:B--2---:R-:W-:-:S02]  /*2cac0*/  IMAD.MOV.U32 R16, RZ, RZ, R22 ;  /* 0x000000ffff107224 */ /* 0x004fc400078e0016 */
[----:B------:R-:W-:Y:S01]  /*2cad0*/  IMAD.MOV.U32 R17, RZ, RZ, R23 ;  /* 0x000000ffff117224 */ /* 0x000fe200078e0017 */
[----:B------:R-:W3:Y:S01]  /*2cae0*/  LDL.LU R22, [R1+0x3c44] ;  /* 0x003c440001167983 */ /* 0x000ee20000300800 */
[----:B------:R-:W3:Y:S11]  /*2caf0*/  LDL.LU R23, [R1+0x3c40] ;  /* 0x003c400001177983 */ /* 0x000ef60000300800 */
[----:B------:R-:W-:Y:S02]  /*2cb00*/  @!UPT UIADD3 URZ, URZ, URZ, URZ ;  /* 0x0000003f3f3ff290 */ /* 0x000fe4000fffe03f */
[----:B------:R-:W-:Y:S02]  /*2cb10*/  IMAD.MOV.U32 R11, RZ, RZ, R24 ;  /* 0x000000ffff0b7224 */ /* 0x000fe400078e0018 */
[----:B------:R-:W-:Y:S02]  /*2cb20*/  IMAD.MOV.U32 R15, RZ, RZ, R25 ;  /* 0x000000ffff0f7224 */ /* 0x000fe400078e0019 */
[----:B------:R-:W-:Y:S02]  /*2cb30*/  IMAD.MOV.U32 R14, RZ, RZ, R26 ;  /* 0x000000ffff0e7224 */ /* 0x000fe400078e001a */
[----:B------:R-:W-:Y:S01]  /*2cb40*/  IMAD.MOV.U32 R10, RZ, RZ, R27 ;  /* 0x000000ffff0a7224 */ /* 0x000fe200078e001b */
[----:B------:R-:W2:Y:S01]  /*2cb50*/  LDL.LU.64 R24, [R1+0x330] ;  /* 0x0003300001187983 */ /* 0x000ea20000300a00 */
[----:B------:R-:W4:Y:S03]  /*2cb60*/  LDL.LU.64 R26, [R1+0x338] ;  /* 0x00033800011a7983 */ /* 0x000f260000300a00 */
[----:B----4-:R-:W-:Y:S01]  /*2cb70*/  STL.64 [R1+0x3c38], R26 ;  /* 0x003c381a01007387 */ /* 0x010fe20000100a00 */
[----:B--2---:R0:W-:Y:S03]  /*2cb80*/  STL.64 [R1+0x3c30], R24 ;  /* 0x003c301801007387 */ /* 0x0041e60000100a00 */
[----:B0-----:R-:W3:Y:S01]  /*2cb90*/  LDL.LU.64 R24, [R1+0x910] ;  /* 0x0009100001187983 */ /* 0x001ee20000300a00 */
[----:B------:R-:W3:Y:S02]  /*2cba0*/  LDL.LU.64 R26, [R1+0x918] ;  /* 0x00091800011a7983 */ /* 0x000ee40000300a00 */
[----:B------:R0:W-:Y:S02]  /*2cbb0*/  STL.64 [R1+0x3c20], R16 ;  /* 0x003c201001007387 */ /* 0x0001e40000100a00 */
[----:B0-----:R-:W2:Y:S01]  /*2cbc0*/  LDL.LU.64 R16, [R1+0x320] ;  /* 0x0003200001107983 */ /* 0x001ea20000300a00 */
[----:B------:R-:W2:Y:S02]  /*2cbd0*/  LDL.LU.64 R18, [R1+0x328] ;  /* 0x0003280001127983 */ /* 0x000ea40000300a00 */
[----:B------:R0:W-:Y:S02]  /*2cbe0*/  STL.64 [R1+0x3c10], R4 ;  /* 0x003c100401007387 */ /* 0x0001e40000100a00 */
[----:B0-----:R-:W3:Y:S04]  /*2cbf0*/  LDL R4, [R1+0xc0] ;  /* 0x0000c00001047983 */ /* 0x001ee80000100800 */
[----:B------:R-:W3:Y:S01]  /*2cc00*/  LDL R5, [R1+0xc4] ;  /* 0x0000c40001057983 */ /* 0x000ee20000100800 */
[----:B------:R-:W-:Y:S02]  /*2cc10*/  STL [R1+0x3880], R10 ;  /* 0x0038800a01007387 */ /* 0x000fe40000100800 */
[----:B------:R-:W-:Y:S02]  /*2cc20*/  STL [R1+0x387c], R14 ;  /* 0x00387c0e01007387 */ /* 0x000fe40000100800 */
[----:B------:R-:W-:Y:S01]  /*2cc30*/  STL [R1+0x3878], R15 ;  /* 0x0038780f01007387 */ /* 0x000fe20000100800 */
[----:B------:R0:W-:Y:S04]  /*2cc40*/  STL.64 [R1+0x3c08], R12 ;  /* 0x003c080c01007387 */ /* 0x0001e80000100a00 */
[----:B0-----:R-:W4:Y:S01]  /*2cc50*/  LDL.64 R12, [R1+0x80] ;  /* 0x00008000010c7983 */ /* 0x001f220000100a00 */
[C---:B---3--:R-:W-:Y:S03]  /*2cc60*/  HMMA.16816.F32 R4, R20.reuse, R4, R24 ;  /* 0x000000041404723c */ /* 0x048fe60000001818 */
[----:B----4-:R0:W-:Y:S04]  /*2cc70*/  STL.64 [R1+0x3c18], R12 ;  /* 0x003c180c01007387 */ /* 0x0101e80000100a00 */
[----:B0-----:R-:W3:Y:S01]  /*2cc80*/  LDL.LU.64 R12, [R1+0x310] ;  /* 0x00031000010c7983 */ /* 0x001ee20000300a00 */
[----:B------:R-:W3:Y:S02]  /*2cc90*/  LDL.LU.64 R14, [R1+0x318] ;  /* 0x00031800010e7983 */ /* 0x000ee40000300a00 */
[----:B------:R-:W-:Y:S02]  /*2cca0*/  STL [R1+0x3874], R11 ;  /* 0x0038740b01007387 */ /* 0x000fe40000100800 */
[----:B------:R0:W-:Y:S02]  /*2ccb0*/  STL.64 [R1+0x3ba0], R8 ;  /* 0x003ba00801007387 */ /* 0x0001e40000100a00 */
[----:B0-----:R-:W4:Y:S04]  /*2ccc0*/  LDL R8, [R1+0xb0] ;  /* 0x0000b00001087983 */ /* 0x001f280000100800 */
[----:B------:R-:W4:Y:S01]  /*2ccd0*/  LDL R9, [R1+0xb4] ;  /* 0x0000b40001097983 */ /* 0x000f220000100800 */
[----:B------:R-:W4:Y:S02]  /*2cce0*/  LDL.LU.64 R26, [R1+0x3c38] ;  /* 0x003c3800011a7983 */ /* 0x000f240000300a00 */
[----:B------:R-:W4:Y:S02]  /*2ccf0*/  LDL.LU.64 R24, [R1+0x3c30] ;  /* 0x003c300001187983 */ /* 0x000f240000300a00 */
[----:B------:R0:W-:Y:S01]  /*2cd00*/  STL.64 [R1+0x340], R4 ;  /* 0x0003400401007387 */ /* 0x0001e20000100a00 */
[----:B------:R1:W-:Y:S04]  /*2cd10*/  STL.64 [R1+0x348], R6 ;  /* 0x0003480601007387 */ /* 0x0003e80000100a00 */
[----:B0-----:R-:W2:Y:S01]  /*2cd20*/  LDL.LU.64 R4, [R1+0x300] ;  /* 0x0003000001047983 */ /* 0x001ea20000300a00 */
[----:B-1----:R-:W2:Y:S01]  /*2cd30*/  LDL.LU.64 R6, [R1+0x308] ;  /* 0x0003080001067983 */ /* 0x002ea20000300a00 */
[----:B----4-:R-:W-:Y:S02]  /*2cd40*/  HMMA.16816.F32 R8, R20, R8, R24 ;  /* 0x000000081408723c */ /* 0x010fe40000001818 */
[----:B------:R-:W4:Y:S01]  /*2cd50*/  LDL.LU.64 R26, [R1+0x3c28] ;  /* 0x003c2800011a7983 */ /* 0x000f220000300a00 */
[----:B------:R-:W2:Y:S11]  /*2cd60*/  LDL.64 R24, [R1+0x60] ;  /* 0x0000600001187983 */ /* 0x000eb60000100a00 */
[----:B------:R-:W-:Y:S09]  /*2cd70*/  @!UPT UIADD3 URZ, URZ, URZ, URZ ;  /* 0x0000003f3f3ff290 */ /* 0x000ff2000fffe03f */
[----:B------:R0:W-:Y:S01]  /*2cd80*/  STL.64 [R1+0x330], R8 ;  /* 0x0003300801007387 */ /* 0x0001e20000100a00 */
[----:B------:R-:W-:Y:S02]  /*2cd90*/  STL.64 [R1+0x338], R10 ;  /* 0x0003380a01007387 */ /* 0x000fe40000100a00 */
[----:B0-----:R-:W-:Y:S02]  /*2cda0*/  IMAD.MOV.U32 R8, RZ, RZ, R29 ;  /* 0x000000ffff087224 */ /* 0x001fe400078e001d */
[----:B------:R-:W-:-:S05]  /*2cdb0*/  IMAD.MOV.U32 R9, RZ, RZ, R28 ;  /* 0x000000ffff097224 */ /* 0x000fca00078e001c */
[----:B------:R0:W-:Y:S04]  /*2cdc0*/  STL.64 [R1+0x3bd0], R8 ;  /* 0x003bd00801007387 */ /* 0x0001e80000100a00 */
[----:B0-----:R-:W2:Y:S04]  /*2cdd0*/  LDL.64 R8, [R1+0x30] ;  /* 0x0000300001087983 */ /* 0x001ea80000100a00 */
[----:B--2---:R4:W-:Y:S02]  /*2cde0*/  STL.64 [R1+0x3be8], R8 ;  /* 0x003be80801007387 */ /* 0x0049e40000100a00 */
[----:B----4-:R-:W-:-:S02]  /*2cdf0*/  IMAD.MOV.U32 R8, RZ, RZ, R27 ;  /* 0x000000ffff087224 */ /* 0x010fc400078e001b */
[----:B------:R-:W-:-:S07]  /*2ce00*/  IMAD.MOV.U32 R9, RZ, RZ, R26 ;  /* 0x000000ffff097224 */ /* 0x000fce00078e001a */
[C---:B------:R-:W-:Y:S01]  /*2ce10*/  HMMA.16816.F32 R8, R20.reuse, R8, R16 ;  /* 0x000000081408723c */ /* 0x040fe20000001810 */
[----:B------:R-:W3:Y:S11]  /*2ce20*/  LDL.LU.64 R16, [R1+0x3c20] ;  /* 0x003c200001107983 */ /* 0x000ef60000300a00 */
[----:B------:R-:W-:Y:S11]  /*2ce30*/  @!UPT UIADD3 URZ, URZ, URZ, URZ ;  /* 0x0000003f3f3ff290 */ /* 0x000ff6000fffe03f */
[----:B------:R0:W-:Y:S01]  /*2ce40*/  STL.64 [R1+0x320], R8 ;  /* 0x0003200801007387 */ /* 0x0001e20000100a00 */
[----:B------:R-:W-:Y:S03]  /*2ce50*/  STL.64 [R1+0x328], R10 ;  /* 0x0003280a01007387 */ /* 0x000fe60000100a00 */
[----:B0-----:R-:W2:Y:S01]  /*2ce60*/  LDL.64 R8, [R1+0x40] ;  /* 0x0000400001087983 */ /* 0x001ea20000100a00 */
[C---:B---3--:R-:W-:Y:S03]  /*2ce70*/  HMMA.16816.F32 R16, R20.reuse, R16, R12 ;  /* 0x000000101410723c */ /* 0x048fe6000000180c */
[----:B--2---:R0:W-:Y:S04]  /*2ce80*/  STL.64 [R1+0x3bf0], R8 ;  /* 0x003bf00801007387 */ /* 0x0041e80000100a00 */
[----:B0-----:R-:W2:Y:S01]  /*2ce90*/  LDL.64 R8, [R1+0x70] ;  /* 0x0000700001087983 */ /* 0x001ea20000100a00 */
[----:B------:R-:W3:Y:S11]  /*2cea0*/  LDL.LU.64 R12, [R1+0x3c18] ;  /* 0x003c1800010c7983 */ /* 0x000ef60000300a00 */
[----:B------:R-:W-:Y:S04]  /*2ceb0*/  @!UPT UIADD3 URZ, URZ, URZ, URZ ;  /* 0x0000003f3f3ff290 */ /* 0x000fe8000fffe03f */
[----:B------:R0:W-:Y:S02]  /*2cec0*/  STL.64 [R1+0x310], R16 ;  /* 0x0003101001007387 */ /* 0x0001e40000100a00 */
[----:B------:R-:W-:Y:S01]  /*2ced0*/  STL.64 [R1+0x318], R18 ;  /* 0x0003181201007387 */ /* 0x000fe20000100a00 */
[----:B0-----:R-:W4:Y:S01]  /*2cee0*/  LDL.64 R16, [R1+0x10] ;  /* 0x0000100001107983 */ /* 0x001f220000100a00 */
[----:B---3--:R-:W-:Y:S03]  /*2cef0*/  HMMA.16816.F32 R4, R20, R12, R4 ;  /* 0x0000000c1404723c */ /* 0x008fe60000001804 */
[----:B----4-:R0:W-:Y:S04]  /*2cf00*/  STL.64 [R1+0x3bc8], R16 ;  /* 0x003bc81001007387 */ /* 0x0101e80000100a00 */
[----:B0-----:R-:W3:Y:S01]  /*2cf10*/  LDL.LU.64 R16, [R1+0x2f0] ;  /* 0x0002f00001107983 */ /* 0x001ee20000300a00 */
[----:B------:R-:W3:Y:S11]  /*2cf20*/  LDL.LU.64 R18, [R1+0x2f8] ;  /* 0x0002f80001127983 */ /* 0x000ef60000300a00 */
[----:B------:R-:W-:Y:S04]  /*2cf30*/  @!UPT UIADD3 URZ, URZ, URZ, URZ ;  /* 0x0000003f3f3ff290 */ /* 0x000fe8000fffe03f */
[----:B------:R0:W-:Y:S02]  /*2cf40*/  STL.64 [R1+0x300], R4 ;  /* 0x0003000401007387 */ /* 0x0001e40000100a00 */
[----:B------:R1:W-:Y:S01]  /*2cf50*/  STL.64 [R1+0x308], R6 ;  /* 0x0003080601007387 */ /* 0x0003e20000100a00 */
[----:B0-----:R-:W4:Y:S01]  /*2cf60*/  LDL.LU.64 R4, [R1+0x3c10] ;  /* 0x003c100001047983 */ /* 0x001f220000300a00 */
[----:B-1----:R-:W-:Y:S02]  /*2cf70*/  IMAD.MOV.U32 R6, RZ, RZ, R13 ;  /* 0x000000ffff067224 */ /* 0x002fe400078e000d */
[----:B------:R-:W-:Y:S02]  /*2cf80*/  IMAD.MOV.U32 R7, RZ, RZ, R12 ;  /* 0x000000ffff077224 */ /* 0x000fe400078e000c */
[----:B------:R-:W4:Y:S01]  /*2cf90*/  LDL.LU.64 R12, [R1+0x3c08] ;  /* 0x003c0800010c7983 */ /* 0x000f220000300a00 */
[----:B------:R-:W-:Y:S02]  /*2cfa0*/  STL [R1+0x3b54], R6 ;  /* 0x003b540601007387 */ /* 0x000fe40000100800 */
[----:B------:R-:W-:Y:S02]  /*2cfb0*/  STL [R1+0x3b50], R7 ;  /* 0x003b500701007387 */ /* 0x000fe40000100800 */
[----:B--2---:R-:W-:-:S02]  /*2cfc0*/  IMAD.MOV.U32 R15, RZ, RZ, R8 ;  /* 0x000000ffff0f7224 */ /* 0x004fc400078e0008 */
[----:B------:R-:W-:Y:S01]  /*2cfd0*/  IMAD.MOV.U32 R14, RZ, RZ, R9 ;  /* 0x000000ffff0e7224 */ /* 0x000fe200078e0009 */
[C---:B---3--:R-:W-:Y:S01]  /*2cfe0*/  HMMA.16816.F32 R16, R20.reuse, R8, R16 ;  /* 0x000000081410723c */ /* 0x048fe20000001810 */
[----:B----4-:R0:W-:Y:S04]  /*2cff0*/  STL.64 [R1+0x3c00], R4 ;  /* 0x003c000401007387 */ /* 0x0101e80000100a00 */
[----:B0-----:R-:W2:Y:S01]  /*2d000*/  LDL.LU.64 R4, [R1+0x720] ;  /* 0x0007200001047983 */ /* 0x001ea20000300a00 */
[----:B------:R-:W2:Y:S11]  /*2d010*/  LDL.LU.64 R6, [R1+0x728] ;  /* 0x0007280001067983 */ /* 0x000eb60000300a00 */
[----:B------:R-:W-:Y:S06]  /*2d020*/  @!UPT UIADD3 URZ, URZ, URZ, URZ ;  /* 0x0000003f3f3ff290 */ /* 0x000fec000fffe03f */
[----:B------:R0:W-:Y:S02]  /*2d030*/  STL.64 [R1+0x2f0], R16 ;  /* 0x0002f01001007387 */ /* 0x0001e40000100a00 */
[----:B------:R1:W-:Y:S01]  /*2d040*/  STL.64 [R1+0x2f8], R18 ;  /* 0x0002f81201007387 */ /* 0x0003e20000100a00 */
[----:B------:R-:W3:Y:S01]  /*2d050*/  LDL.LU.64 R8, [R1+0x710] ;  /* 0x0007100001087983 */ /* 0x000ee20000300a00 */
[----:B------:R-:W3:Y:S03]  /*2d060*/  LDL.LU.64 R10, [R1+0x718] ;  /* 0x00071800010a7983 */ /* 0x000ee60000300a00 */
[----:B0-----:R-:W4:Y:S01]  /*2d070*/  LDL.LU.64 R16, [R1+0x6e0] ;  /* 0x0006e00001107983 */ /* 0x001f220000300a00 */
[----:B-1----:R-:W3:Y:S01]  /*2d080*/  LDL.LU.64 R18, [R1+0x6e8] ;  /* 0x0006e80001127983 */ /* 0x002ee20000300a00 */
[C---:B--2---:R-:W-:Y:S02]  /*2d090*/  HMMA.16816.F32 R4, R20.reuse, R24, R4 ;  /* 0x000000181404723c */ /* 0x044fe40000001804 */
[----:B---3--:R-:W-:Y:S01]  /*2d0a0*/  STL.64 [R1+0x3be0], R18 ;  /* 0x003be01201007387 */ /* 0x008fe20000100a00 */
[----:B----4-:R0:W-:Y:S03]  /*2d0b0*/  STL.64 [R1+0x3bd8], R16 ;  /* 0x003bd81001007387 */ /* 0x0101e60000100a00 */
[----:B0-----:R-:W2:Y:S01]  /*2d0c0*/  LDL.LU.64 R16, [R1+0x6f0] ;  /* 0x0006f00001107983 */ /* 0x001ea20000300a00 */
[----:B------:R-:W2:Y:S02]  /*2d0d0*/  LDL.LU.64 R18, [R1+0x6f8] ;  /* 0x0006f80001127983 */ /* 0x000ea40000300a00 */
[----:B------:R-:W-:Y:S02]  /*2d0e0*/  STL.64 [R1+0x3bb0], R14 ;  /* 0x003bb00e01007387 */ /* 0x000fe40000100a00 */
[----:B------:R-:W-:Y:S11]  /*2d0f0*/  STL.64 [R1+0x3ba8], R12 ;  /* 0x003ba80c01007387 */ /* 0x000ff60000100a00 */
[----:B------:R-:W-:Y:S01]  /*2d100*/  @!UPT UIADD3 URZ, URZ, URZ, URZ ;  /* 0x0000003f3f3ff290 */ /* 0x000fe2000fffe03f */
[----:B------:R0:W-:Y:S01]  /*2d110*/  STL.64 [R1+0x720], R4 ;  /* 0x0007200401007387 */ /* 0x0001e20000100a00 */
[----:B------:R1:W-:Y:S03]  /*2d120*/  STL.64 [R1+0x728], R6 ;  /* 0x0007280601007387 */ /* 0x0003e60000100a00 */
[----:B0-----:R-:W3:Y:S01]  /*2d130*/  LDL.LU.64 R4, [R1+0x3c00] ;  /* 0x003c000001047983 */ /* 0x001ee20000300a00 */
[----:B-1----:R-:W-:Y:S02]  /*2d140*/  IMAD.MOV.U32 R6, RZ, RZ, R24 ;  /* 0x000000ffff067224 */ /* 0x002fe400078e0018 */
[----:B------:R-:W-:Y:S02]  /*2d150*/  IMAD.MOV.U32 R7, RZ, RZ, R25 ;  /* 0x000000ffff077224 */ /* 0x000fe400078e0019 */
[----:B------:R-:W4:Y:S03]  /*2d160*/  LDL.LU.64 R24, [R1+0x3bf8] ;  /* 0x003bf80001187983 */ /* 0x000f260000300a00 */
[----:B------:R-:W-:Y:S01]  /*2d170*/  STL.64 [R1+0x3b98], R6 ;  /* 0x003b980601007387 */ /* 0x000fe20000100a00 */
[C---:B----4-:R-:W-:Y:S01]  /*2d180*/  HMMA.16816.F32 R8, R20.reuse, R24, R8 ;  /* 0x000000181408723c */ /* 0x050fe20000001808 */
[----:B---3--:R0:W-:Y:S04]  /*2d190*/  STL.64 [R1+0x3b90], R4 ;  /* 0x003b900401007387 */ /* 0x0081e80000100a00 */
[----:B0-----:R-:W3:Y:S01]  /*2d1a0*/  LDL.LU.64 R4, [R1+0x6d0] ;  /* 0x0006d00001047983 */ /* 0x001ee20000300a00 */
[----:B------:R-:W3:Y:S11]  /*2d1b0*/  LDL.LU.64 R6, [R1+0x6d8] ;  /* 0x0006d80001067983 */ /* 0x000ef60000300a00 */
[----:B------:R-:W-:Y:S06]  /*2d1c0*/  @!UPT UIADD3 URZ, URZ, URZ, URZ ;  /* 0x0000003f3f3ff290 */ /* 0x000fec000fffe03f */
[----:B------:R0:W-:Y:S01]  /*2d1d0*/  STL.64 [R1+0x710], R8 ;  /* 0x0007100801007387 */ /* 0x0001e20000100a00 */
[----:B------:R-:W-:Y:S03]  /*2d1e0*/  STL.64 [R1+0x718], R10 ;  /* 0x0007180a01007387 */ /* 0x000fe60000100a00 */
[----:B0-----:R-:W4:Y:S01]  /*2d1f0*/  LDL.LU.64 R8, [R1+0x3bf0] ;  /* 0x003bf00001087983 */ /* 0x001f220000300a00 */
[----:B------:R0:W-:Y:S03]  /*2d200*/  STL.64 [R1+0x3b00], R24 ;  /* 0x003b001801007387 */ /* 0x0001e60000100a00 */
[----:B0-----:R-:W4:Y:S01]  /*2d210*/  LDL.LU.64 R24, [R1+0x700] ;  /* 0x0007000001187983 */ /* 0x001f220000300a00 */
[----:B------:R-:W4:Y:S02]  /*2d220*/  LDL.LU.64 R26, [R1+0x708] ;  /* 0x00070800011a7983 */ /* 0x000f240000300a00 */
[C---:B----4-:R-:W-:Y:S11]  /*2d230*/  HMMA.16816.F32 R24, R20.reuse, R8, R24 ;  /* 0x000000081418723c */ /* 0x050ff60000001818 */
[----:B------:R-:W-:Y:S11]  /*2d240*/  @!UPT UIADD3 URZ, URZ, URZ, URZ ;  /* 0x0000003f3f3ff290 */ /* 0x000ff6000fffe03f */
[----:B------:R-:W-:Y:S01]  /*2d250*/  @!UPT UIADD3 URZ, URZ, URZ, URZ ;  /* 0x0000003f3f3ff290 */ /* 0x000fe2000fffe03f */
[----:B------:R-:W-:Y:S01]  /*2d260*/  STL.64 [R1+0x700], R24 ;  /* 0x0007001801007387 */ /* 0x000fe20000100a00 */
[----:B------:R0:W-:Y:S02]  /*2d270*/  STL.64 [R1+0x708], R26 ;  /* 0x0007081a01007387 */ /* 0x0001e40000100a00 */
[----:B0-----:R-:W-:Y:S02]  /*2d280*/  IMAD.MOV.U32 R27, RZ, RZ, R8 ;  /* 0x000000ffff1b7224 */ /* 0x001fe400078e0008 */
[----:B------:R-:W-:Y:S02]  /*2d290*/  IMAD.MOV.U32 R26, RZ, RZ, R9 ;  /* 0x000000ffff1a7224 */ /* 0x000fe400078e0009 */
[----:B------:R-:W2:Y:S02]  /*2d2a0*/  LDL.LU.64 R8, [R1+0x3be8] ;  /* 0x003be80001087983 */ /* 0x000ea40000300a00 */
[----:B--2---:R-:W-:Y:S01]  /*2d2b0*/  HMMA.16816.F32 R16, R20, R8, R16 ;  /* 0x000000081410723c */ /* 0x004fe20000001810 */
[----:B------:R-:W-:-:S02]  /*2d2c0*/  IMAD.MOV.U32 R29, RZ, RZ, R8 ;  /* 0x000000ffff1d7224 */ /* 0x000fc400078e0008 */
[----:B------:R-:W-:Y:S11]  /*2d2d0*/  IMAD.MOV.U32 R28, RZ, RZ, R9 ;  /* 0x000000ffff1c7224 */ /* 0x000ff600078e0009 */
[----:B------:R-:W-:Y:S09]  /*2d2e0*/  @!UPT UIADD3 URZ, URZ, URZ, URZ ;  /* 0x0000003f3f3ff290 */ /* 0x000ff2000fffe03f */
[----:B------:R-:W-:Y:S01]  /*2d2f0*/  STL.64 [R1+0x6f0], R16 ;  /* 0x0006f01001007387 */ /* 0x000fe20000100a00 */
[----:B------:R0:W-:Y:S03]  /*2d300*/  STL.64 [R1+0x6f8], R18 ;  /* 0x0006f81201007387 */ /* 0x0001e60000100a00 */
[----:B0-----:R-:W2:Y:S01]  /*2d310*/  LDL.LU.64 R18, [R1+0x3be0] ;  /* 0x003be00001127983 */ /* 0x001ea20000300a00 */
[----:B------:R-:W2:Y:S02]  /*2d320*/  LDL.LU.64 R16, [R1+0x3bd8] ;  /* 0x003bd80001107983 */ /* 0x000ea40000300a00 */
[----:B------:R-:W2:Y:S02]  /*2d330*/  LDL.LU.64 R8, [R1+0x3bd0] ;  /* 0x003bd00001087983 */ /* 0x000ea40000300a00 */
[C---:B--2---:R-:W-:Y:S01]  /*2d340*/  HMMA.16816.F32 R8, R20.reuse, R8, R16 ;  /* 0x000000081408723c */ /* 0x044fe20000001810 */
[----:B------:R-:W3:Y:S11]  /*2d350*/  LDL.LU.64 R16, [R1+0x3bc8] ;  /* 0x003bc80001107983 */ /* 0x000ef60000300a00 */
[----:B------:R-:W-:Y:S11]  /*2d360*/  @!UPT UIADD3 URZ, URZ, URZ, URZ ;  /* 0x0000003f3f3ff290 */ /* 0x000ff6000fffe03f */
[----:B------:R0:W-:Y:S01]  /*2d370*/  STL.64 [R1+0x6e0], R8 ;  /* 0x0006e00801007387 */ /* 0x0001e20000100a00 */
[----:B------:R1:W-:Y:S03]  /*2d380*/  STL.64 [R1+0x6e8], R10 ;  /* 0x0006e80a01007387 */ /* 0x0003e60000100a00 */
[----:B0-----:R-:W2:Y:S01]  /*2d390*/  LDL.LU.64 R8, [R1+0x520] ;  /* 0x0005200001087983 */ /* 0x001ea20000300a00 */
[----:B-1----:R-:W4:Y:S02]  /*2d3a0*/  LDL.LU.64 R10, [R1+0x528] ;  /* 0x00052800010a7983 */ /* 0x002f240000300a00 */
[----:B------:R-:W-:Y:S01]  /*2d3b0*/  IMAD.MOV.U32 R13, RZ, RZ, R0 ;  /* 0x000000ffff0d7224 */ /* 0x000fe200078e0000 */
[----:B---3--:R-:W-:Y:S01]  /*2d3c0*/  HMMA.16816.F32 R4, R20, R16, R4 ;  /* 0x000000101404723c */ /* 0x008fe20000001804 */
[----:B------:R-:W-:Y:S02]  /*2d3d0*/  IMAD.MOV.U32 R25, RZ, RZ, R16 ;  /* 0x000000ffff197224 */ /* 0x000fe400078e0010 */
[----:B------:R-:W-:Y:S01]  /*2d3e0*/  IMAD.MOV.U32 R24, RZ, RZ, R17 ;  /* 0x000000ffff187224 */ /* 0x000fe200078e0011 */
[----:B----4-:R-:W-:Y:S01]  /*2d3f0*/  STL.64 [R1+0x3bc0], R10 ;  /* 0x003bc00a01007387 */ /* 0x010fe20000100a00 */
[----:B--2---:R0:W-:Y:S03]  /*2d400*/  STL.64 [R1+0x3bb8], R8 ;  /* 0x003bb80801007387 */ /* 0x0041e60000100a00 */
[----:B0-----:R-:W2:Y:S01]  /*2d410*/  LDL.LU.64 R8, [R1+0x6c0] ;  /* 0x0006c00001087983 */ /* 0x001ea20000300a00 */
[----:B------:R-:W2:Y:S11]  /*2d420*/  LDL.LU.64 R10, [R1+0x6c8] ;  /* 0x0006c800010a7983 */ /* 0x000eb60000300a00 */
[----:B------:R-:W-:Y:S03]  /*2d430*/  @!UPT UIADD3 URZ, URZ, URZ, URZ ;  /* 0x0000003f3f3ff290 */ /* 0x000fe6000fffe03f */
[----:B------:R0:W-:Y:S02]  /*2d440*/  STL.64 [R1+0x6d0], R4 ;  /* 0x0006d00401007387 */ /* 0x0001e40000100a00 */
[----:B------:R1:W-:Y:S01]  /*2d450*/  STL.64 [R1+0x6d8], R6 ;  /* 0x0006d80601007387 */ /* 0x0003e20000100a00 */
[----:B0-----:R-:W3:Y:S01]  /*2d460*/  LDL.LU.64 R4, [R1+0x2e0] ;  /* 0x0002e00001047983 */ /* 0x001ee20000300a00 */
[----:B-1----:R-:W3:Y:S02]  /*2d470*/  LDL.LU.64 R6, [R1+0x2e8] ;  /* 0x0002e80001067983 */ /* 0x002ee40000300a00 */
[----:B------:R-:W4:Y:S02]  /*2d480*/  LDL.LU.64 R16, [R1+0x2d0] ;  /* 0x0002d00001107983 */ /* 0x000f240000300a00 */
[----:B------:R-:W4:Y:S01]  /*2d490*/  LDL.LU.64 R18, [R1+0x2d8] ;  /* 0x0002d80001127983 */ /* 0x000f220000300a00 */
[----:B------:R-:W2:Y:S01]  /*2d4a0*/  LDL R0, [R1+0x177c] ;  /* 0x00177c0001007983 */ /* 0x000ea20000100800 */
[----:B------:R-:W-:Y:S02]  /*2d4b0*/  STL.64 [R1+0x3b60], R26 ;  /* 0x003b601a01007387 */ /* 0x000fe40000100a00 */
[----:B------:R0:W-:Y:S02]  /*2d4c0*/  STL.64 [R1+0x3b58], R24 ;  /* 0x003b581801007387 */ /* 0x0001e40000100a00 */
[----:B0-----:R-:W2:Y:S01]  /*2d4d0*/  LDL.64 R24, [R1+0xa0] ;  /* 0x0000a00001187983 */ /* 0x001ea20000100a00 */
[----:B------:R-:W-:-:S03]  /*2d4e0*/  IMAD.MOV.U32 R12, RZ, RZ, R2 ;  /* 0x000000ffff0c7224 */ /* 0x000fc600078e0002 */
[----:B--2---:R0:W-:Y:S04]  /*2d4f0*/  STL.64 [R1+0x3b68], R24 ;  /* 0x003b681801007387 */ /* 0x0041e80000100a00 */
[----:B0-----:R-:W2:Y:S01]  /*2d500*/  LDL.64 R24, [R1+0xb0] ;  /* 0x0000b00001187983 */ /* 0x001ea20000100a00 */
[C---:B------:R-:W-:Y:S03]  /*2d510*/  HMMA.16816.F32 R12, R20.reuse, R12, R8 ;  /* 0x0000000c140c723c */ /* 0x040fe60000001808 */
[----:B--2---:R0:W-:Y:S04]  /*2d520*/  STL.64 [R1+0x3b78], R24 ;  /* 0x003b781801007387 */ /* 0x0041e80000100a00 */
[----:B0-----:R-:W2:Y:S01]  /*2d530*/  LDL.64 R24, [R1+0xc0] ;  /* 0x0000c00001187983 */ /* 0x001ea20000100a00 */
[----:B------:R-:W2:Y:S02]  /*2d540*/  LDL.LU.64 R10, [R1+0x3bc0] ;  /* 0x003bc000010a7983 */ /* 0x000ea40000300a00 */
[----:B------:R-:W2:Y:S11]  /*2d550*/  LDL.LU.64 R8, [R1+0x3bb8] ;  /* 0x003bb80001087983 */ /* 0x000eb60000300a00 */
[----:B------:R-:W-:Y:S02]  /*2d560*/  @!UPT UIADD3 URZ, URZ, URZ, URZ ;  /* 0x0000003f3f3ff290 */ /* 0x000fe4000fffe03f */
[----:B------:R-:W-:Y:S01]  /*2d570*/  STL.64 [R1+0x6c0], R12 ;  /* 0x0006c00c01007387 */ /* 0x000fe20000100a00 */
[----:B------:R0:W-:Y:S04]  /*2d580*/  STL.64 [R1+0x6c8], R14 ;  /* 0x0006c80e01007387 */ /* 0x0001e80000100a00 */
[----:B0-----:R-:W2:Y:S01]  /*2d590*/  LDL.LU.64 R14, [R1+0x3bb0] ;  /* 0x003bb000010e7983 */ /* 0x001ea20000300a00 */
[----:B------:R-:W2:Y:S02]  /*2d5a0*/  LDL.LU.64 R12, [R1+0x3ba8] ;  /* 0x003ba800010c7983 */ /* 0x000ea40000300a00 */
[C---:B--2---:R-:W-:Y:S11]  /*2d5b0*/  HMMA.16816.F32 R8, R20.reuse, R12, R8 ;  /* 0x0000000c1408723c */ /* 0x044ff60000001808 */
[----:B------:R-:W-:Y:S11]  /*2d5c0*/  @!UPT UIADD3 URZ, URZ, URZ, URZ ;  /* 0x0000003f3f3ff290 */ /* 0x000ff6000fffe03f */
[----:B------:R-:W-:Y:S01]  /*2d5d0*/  @!UPT UIADD3 URZ, URZ, URZ, URZ ;  /* 0x0000003f3f3ff290 */ /* 0x000fe2000fffe03f */
[----:B------:R0:W-:Y:S01]  /*2d5e0*/  STL.64 [R1+0x6b0], R8 ;  /* 0x0006b00801007387 */ /* 0x0001e20000100a00 */
[----:B------:R-:W-:Y:S03]  /*2d5f0*/  STL.64 [R1+0x6b8], R10 ;  /* 0x0006b80a01007387 */ /* 0x000fe60000100a00 */
[----:B0-----:R-:W3:Y:S01]  /*2d600*/  LDL.LU.64 R8, [R1+0x3ba0] ;  /* 0x003ba00001087983 */ /* 0x001ee20000300a00 */
[----:B------:R0:W-:Y:S02]  /*2d610*/  STL.64 [R1+0x3ac0], R12 ;  /* 0x003ac00c01007387 */ /* 0x0001e40000100a00 */
[----:B------:R1:W-:Y:S01]  /*2d620*/  STL.64 [R1+0x3b70], R14 ;  /* 0x003b700e01007387 */ /* 0x0003e20000100a00 */
[----:B0-----:R-:W2:Y:S01]  /*2d630*/  LDL.LU.64 R12, [R1+0x510] ;  /* 0x00051000010c7983 */ /* 0x001ea20000300a00 */
[----:B-1----:R-:W2:Y:S01]  /*2d640*/  LDL.LU.64 R14, [R1+0x518] ;  /* 0x00051800010e7983 */ /* 0x002ea20000300a00 */
[C---:B---3--:R-:W-:Y:S02]  /*2d650*/  HMMA.16816.F32 R4, R20.reuse, R8, R4 ;  /* 0x000000081404723c */ /* 0x048fe40000001804 */
[----:B--2---:R-:W-:Y:S01]  /*2d660*/  STL.64 [R1+0x3b88], R14 ;  /* 0x003b880e01007387 */ /* 0x004fe20000100a00 */
[----:B------:R0:W-:Y:S03]  /*2d670*/  STL.64 [R1+0x3b80], R12 ;  /* 0x003b800c01007387 */ /* 0x0001e60000100a00 */
[----:B0-----:R-:W2:Y:S01]  /*2d680*/  LDL.LU.64 R12, [R1+0x930] ;  /* 0x00093000010c7983 */ /* 0x001ea20000300a00 */
[----:B------:R-:W2:Y:S11]  /*2d690*/  LDL.LU.64 R14, [R1+0x938] ;  /* 0x00093800010e7983 */ /* 0x000eb60000300a00 */
[----:B------:R-:W-:Y:S05]  /*2d6a0*/  @!UPT UIADD3 URZ, URZ, URZ, URZ ;  /* 0x0000003f3f3ff290 */ /* 0x000fea000fffe03f */
[----:B------:R-:W-:Y:S02]  /*2d6b0*/  STL.64 [R1+0x6a0], R4 ;  /* 0x0006a00401007387 */ /* 0x000fe40000100a00 */
[----:B------:R0:W-:Y:S02]  /*2d6c0*/  STL.64 [R1+0x6a8], R6 ;  /* 0x0006a80601007387 */ /* 0x0001e40000100a00 */
[----:B0-----:R-:W3:Y:S01]  /*2d6d0*/  LDL.LU.64 R6, [R1+0x3b98] ;  /* 0x003b980001067983 */ /* 0x001ee20000300a00 */
[----:B------:R-:W4:Y:S02]  /*2d6e0*/  LDL.LU.64 R4, [R1+0x3b90] ;  /* 0x003b900001047983 */ /* 0x000f240000300a00 */
[----:B------:R-:W-:Y:S01]  /*2d6f0*/  IMAD.MOV.U32 R2, RZ, RZ, R24 ;  /* 0x000000ffff027224 */ /* 0x000fe200078e0018 */
[----:B----4-:R-:W-:Y:S01]  /*2d700*/  HMMA.16816.F32 R20, R20, R4, R16 ;  /* 0x000000041414723c */ /* 0x010fe20000001810 */
[----:B------:R-:W2:Y:S04]  /*2d710*/  LDSM.16.MT88.4 R16, [R0+0x10000] ;  /* 0x010000000010783b */ /* 0x000ea80000004200 */
[----:B------:R-:W-:Y:S11]  /*2d720*/  STL.64 [R1+0x3a80], R4 ;  /* 0x003a800401007387 */ /* 0x000ff60000100a00 */
[----:B------:R-:W-:Y:S07]  /*2d730*/  @!UPT UIADD3 URZ, URZ, URZ, URZ ;  /* 0x0000003f3f3ff290 */ /* 0x000fee000fffe03f */
[----:B------:R-:W-:Y:S01]  /*2d740*/  STL.64 [R1+0x2e0], R20 ;  /* 0x0002e01401007387 */ /* 0x000fe20000100a00 */
[----:B------:R-:W-:Y:S02]  /*2d750*/  STL.64 [R1+0x2e8], R22 ;  /* 0x0002e81601007387 */ /* 0x000fe40000100a00 */
[----:B------:R0:W1:Y:S01]  /*2d760*/  LDSM.16.MT88.4 R20, [R0+0x10080] ;  /* 0x010080000014783b */ /* 0x0000620000004200 */
[C---:B--2---:R-:W-:Y:S03]  /*2d770*/  HMMA.16816.F32 R12, R16.reuse, R24, R12 ;  /* 0x00000018100c723c */ /* 0x044fe6000000180c */
[----:B0-----:R-:W-:Y:S01]  /*2d780*/  IMAD.MOV.U32 R0, RZ, RZ, R25 ;  /* 0x000000ffff007224 */ /* 0x001fe200078e0019 */
[----:B-1----:R-:W-:Y:S01]  /*2d790*/  STL.64 [R1+0x3a78], R22 ;  /* 0x003a781601007387 */ /* 0x002fe20000100a00 */
[----:B------:R0:W-:Y:S03]  /*2d7a0*/  STL.64 [R1+0x3a70], R20 ;  /* 0x003a701401007387 */ /* 0x0001e60000100a00 */
[----:B0-----:R-:W2:Y:S01]  /*2d7b0*/  LDL.LU.64 R20, [R1+0x500] ;  /* 0x0005000001147983 */ /* 0x001ea20000300a00 */
[----:B------:R-:W2:Y:S11]  /*2d7c0*/  LDL.LU.64 R22, [R1+0x508] ;  /* 0x0005080001167983 */ /* 0x000eb60000300a00 */
[----:B------:R-:W-:Y:S03]  /*2d7d0*/  @!UPT UIADD3 URZ, URZ, URZ, URZ ;  /* 0x0000003f3f3ff290 */ /* 0x000fe6000fffe03f */
[----:B------:R-:W-:Y:S02]  /*2d7e0*/  STL.64 [R1+0x520], R12 ;  /* 0x0005200c01007387 */ /* 0x000fe40000100a00 */
[----:B------:R0:W-:Y:S02]  /*2d7f0*/  STL.64 [R1+0x528], R14 ;  /* 0x0005280e01007387 */ /* 0x0001e40000100a00 */
[----:B0-----:R-:W4:Y:S01]  /*2d800*/  LDL.LU.64 R14, [R1+0x3b88] ;  /* 0x003b8800010e7983 */ /* 0x001f220000300a00 */
[----:B------:R-:W4:Y:S02]  /*2d810*/  LDL.LU.64 R12, [R1+0x3b80] ;  /* 0x003b8000010c7983 */ /* 0x000f240000300a00 */
[----:B------:R-:W4:Y:S02]  /*2d820*/  LDL.LU.64 R24, [R1+0x3b78] ;  /* 0x003b780001187983 */ /* 0x000f240000300a00 */
[----:B----4-:R-:W-:Y:S01]  /*2d830*/  HMMA.16816.F32 R12, R16, R24, R12 ;  /* 0x00000018100c723c */ /* 0x010fe2000000180c */
[----:B------:R-:W-:-:S02]  /*2d840*/  IMAD.MOV.U32 R10, RZ, RZ, R24 ;  /* 0x000000ffff0a7224 */ /* 0x000fc400078e0018 */
[----:B------:R-:W-:Y:S11]  /*2d850*/  IMAD.MOV.U32 R3, RZ, RZ, R25 ;  /* 0x000000ffff037224 */ /* 0x000ff600078e0019 */
[----:B------:R-:W-:Y:S09]  /*2d860*/  @!UPT UIADD3 URZ, URZ, URZ, URZ ;  /* 0x0000003f3f3ff290 */ /* 0x000ff2000fffe03f */
[----:B------:R-:W-:Y:S01]  /*2d870*/  STL.64 [R1+0x510], R12 ;  /* 0x0005100c01007387 */ /* 0x000fe20000100a00 */
[----:B------:R0:W-:Y:S03]  /*2d880*/  STL.64 [R1+0x518], R14 ;  /* 0x0005180e01007387 */ /* 0x0001e60000100a00 */
[----:B0-----:R-:W4:Y:S01]  /*2d890*/  LDL.LU.64 R14, [R1+0x3b70] ;  /* 0x003b7000010e7983 */ /* 0x001f220000300a00 */
[----:B------:R-:W2:Y:S02]  /*2d8a0*/  LDL.LU.64 R24, [R1+0x3b68] ;  /* 0x003b680001187983 */ /* 0x000ea40000300a00 */
[----:B--2---:R-:W-:Y:S01]  /*2d8b0*/  HMMA.16816.F32 R20, R16, R24, R20 ;  /* 0x000000181014723c */ /* 0x004fe20000001814 */
[----:B------:R-:W-:Y:S11]  /*2d8c0*/  IMAD.MOV.U32 R11, RZ, RZ, R25 ;  /* 0x000000ffff0b7224 */ /* 0x000ff600078e0019 */
[----:B------:R-:W-:Y:S11]  /*2d8d0*/  @!UPT UIADD3 URZ, URZ, URZ, URZ ;  /* 0x0000003f3f3ff290 */ /* 0x000ff6000fffe03f */
[----:B------:R0:W-:Y:S01]  /*2d8e0*/  STL.64 [R1+0x500], R20 ;  /* 0x0005001401007387 */ /* 0x0001e20000100a00 */
[----:B------:R-:W-:Y:S02]  /*2d8f0*/  STL.64 [R1+0x508], R22 ;  /* 0x0005081601007387 */ /* 0x000fe40000100a00 */
[----:B------:R-:W2:Y:S02]  /*2d900*/  LDL.LU.64 R26, [R1+0x3b60] ;  /* 0x003b6000011a7983 */ /* 0x000ea40000300a00 */
[----:B0-----:R-:W-:Y:S02]  /*2d910*/  IMAD.MOV.U32 R20, RZ, RZ, R24 ;  /* 0x000000ffff147224 */ /* 0x001fe400078e0018 */
[----:B------:R-:W2:Y:S01]  /*2d920*/  LDL.LU.64 R24, [R1+0x3b58] ;  /* 0x003b580001187983 */ /* 0x000ea20000300a00 */
[----:B------:R-:W-:Y:S02]  /*2d930*/  STL.64 [R1+0x3a98], R10 ;  /* 0x003a980a01007387 */ /* 0x000fe40000100a00 */
[----:B------:R0:W-:Y:S02]  /*2d940*/  STL.64 [R1+0x3a90], R8 ;  /* 0x003a900801007387 */ /* 0x0001e40000100a00 */
[----:B0-----:R-:W2:Y:S01]  /*2d950*/  LDL.LU.64 R8, [R1+0x7d0] ;  /* 0x0007d00001087983 */ /* 0x001ea20000300a00 */
[----:B------:R-:W2:Y:S03]  /*2d960*/  LDL.LU.64 R10, [R1+0x7d8] ;  /* 0x0007d800010a7983 */ /* 0x000ea60000300a00 */
[----:B--2---:R-:W-:Y:S01]  /*2d970*/  STL.64 [R1+0x3aa8], R10 ;  /* 0x003aa80a01007387 */ /* 0x004fe20000100a00 */
[----:B------:R0:W-:Y:S02]  /*2d980*/  STL.64 [R1+0x3aa0], R8 ;  /* 0x003aa00801007387 */ /* 0x0001e40000100a00 */
[----:B0-----:R-:W-:-:S02]  /*2d990*/  IMAD.MOV.U32 R8, RZ, RZ, R25 ;  /* 0x000000ffff087224 */ /* 0x001fc400078e0019 */
[----:B------:R-:W-:Y:S02]  /*2d9a0*/  IMAD.MOV.U32 R9, RZ, RZ, R24 ;  /* 0x000000ffff097224 */ /* 0x000fe400078e0018 */
[----:B---3--:R-:W-:Y:S02]  /*2d9b0*/  IMAD.MOV.U32 R24, RZ, RZ, R6 ;  /* 0x000000ffff187224 */ /* 0x008fe400078e0006 */
[----:B------:R-:W-:Y:S01]  /*2d9c0*/  IMAD.MOV.U32 R25, RZ, RZ, R7 ;  /* 0x000000ffff197224 */ /* 0x000fe200078e0007 */
[----:B------:R-:W2:Y:S01]  /*2d9d0*/  LDL.LU R6, [R1+0x3b54] ;  /* 0x003b540001067983 */ /* 0x000ea20000300800 */
[----:B------:R-:W3:Y:S03]  /*2d9e0*/  LDL.LU R7, [R1+0x3b50] ;  /* 0x003b500001077983 */ /* 0x000ee60000300800 */
[----:B------:R4:W-:Y:S02]  /*2d9f0*/  STL.64 [R1+0x3b18], R24 ;  /* 0x003b181801007387 */ /* 0x0009e40000100a00 */
[----:B----4-:R-:W-:-:S02]  /*2da00*/  IMAD.MOV.U32 R24, RZ, RZ, R15 ;  /* 0x000000ffff187224 */ /* 0x010fc400078e000f */
[----:B------:R-:W-:-:S05]  /*2da10*/  IMAD.MOV.U32 R25, RZ, RZ, R14 ;  /* 0x000000ffff197224 */ /* 0x000fca00078e000e */
[----:B------:R2:W-:Y:S01]  /*2da20*/  STL.64 [R1+0x3b30], R24 ;  /* 0x003b301801007387 */ /* 0x0005e20000100a00 */
[----:B------:R-:W4:Y:S02]  /*2da30*/  LDL.LU.64 R12, [R1+0x7f0] ;  /* 0x0007f000010c7983 */ /* 0x000f240000300a00 */
[----:B------:R-:W4:Y:S02]  /*2da40*/  LDL.LU.64 R14, [R1+0x7f8] ;  /* 0x0007f800010e7983 */ /* 0x000f240000300a00 */
[----:B--2---:R-:W-:Y:S02]  /*2da50*/  IMAD.MOV.U32 R25, RZ, RZ, R6 ;  /* 0x000000ffff197224 */ /* 0x004fe400078e0006 */
[----:B---3--:R-:W-:Y:S01]  /*2da60*/  IMAD.MOV.U32 R24, RZ, RZ, R7 ;  /* 0x000000ffff187224 */ /* 0x008fe200078e0007 */
[----:B----4-:R-:W-:Y:S01]  /*2da70*/  STL.64 [R1+0x3ad0], R14 ;  /* 0x003ad00e01007387 */ /* 0x010fe20000100a00 */
[----:B------:R0:W-:Y:S02]  /*2da80*/  STL.64 [R1+0x3ac8], R12 ;  /* 0x003ac80c01007387 */ /* 0x0001e40000100a00 */
[----:B------:R-:W2:Y:S02]  /*2da90*/  LDL.LU.64 R4, [R1+0x4f0] ;  /* 0x0004f00001047983 */ /* 0x000ea40000300a00 */
[----:B------:R-:W2:Y:S01]  /*2daa0*/  LDL.LU.64 R6, [R1+0x4f8] ;  /* 0x0004f80001067983 */ /* 0x000ea20000300a00 */
[----:B------:R1:W-:Y:S01]  /*2dab0*/  STL.64 [R1+0x3b48], R24 ;  /* 0x003b481801007387 */ /* 0x0003e20000100a00 */
[----:B0-----:R-:W-:-:S02]  /*2dac0*/  IMAD.MOV.U32 R12, RZ, RZ, R29 ;  /* 0x000000ffff0c7224 */ /* 0x001fc400078e001d */
[----:B------:R-:W-:Y:S01]  /*2dad0*/  IMAD.MOV.U32 R13, RZ, RZ, R28 ;  /* 0x000000ffff0d7224 */ /* 0x000fe200078e001c */
[----:B-1----:R-:W2:Y:S04]  /*2dae0*/  LDL.64 R24, [R1+0x90] ;  /* 0x0000900001187983 */ /* 0x002ea80000100a00 */
[----:B------:R0:W-:Y:S02]  /*2daf0*/  STL.64 [R1+0x3ae0], R12 ;  /* 0x003ae00c01007387 */ /* 0x0001e40000100a00 */
[----:B0-----:R-:W-:Y:S02]  /*2db00*/  IMAD.MOV.U32 R12, RZ, RZ, R27 ;  /* 0x000000ffff0c7224 */ /* 0x001fe400078e001b */
[----:B------:R-:W-:-:S05]  /*2db10*/  IMAD.MOV.U32 R13, RZ, RZ, R26 ;  /* 0x000000ffff0d7224 */ /* 0x000fca00078e001a */
[----:B------:R0:W-:Y:S04]  /*2db20*/  STL.64 [R1+0x3af8], R12 ;  /* 0x003af80c01007387 */ /* 0x0001e80000100a00 */
[----:B0-----:R-:W3:Y:S01]  /*2db30*/  LDL.LU.64 R12, [R1+0x820] ;  /* 0x00082000010c7983 */ /* 0x001ee20000300a00 */
[----:B------:R-:W4:Y:S03]  /*2db40*/  LDL.LU.64 R14, [R1+0x828] ;  /* 0x00082800010e7983 */ /* 0x000f260000300a00 */
[----:B----4-:R-:W-:Y:S01]  /*2db50*/  STL.64 [R1+0x3b10], R14 ;  /* 0x003b100e01007387 */ /* 0x010fe20000100a00 */
[----:B---3--:R0:W-:Y:S03]  /*2db60*/  STL.64 [R1+0x3b08], R12 ;  /* 0x003b080c01007387 */ /* 0x0081e60000100a00 */
        /* <DEDUP_REMOVED lines=9> */
[----:B------:R-:W3:Y:S02]  /*2dc00*/  LDL.LU.64 R14, [R1+0x4e8] ;  /* 0x0004e800010e7983 */ /* 0x000ee40000300a00 */
[----:B------:R0:W-:Y:S02]  /*2dc10*/  STL.64 [R1+0x3ab8], R8 ;  /* 0x003ab80801007387 */ /* 0x0001e40000100a00 */
[----:B0-----:R-:W4:Y:S04]  /*2dc20*/  LDL.64 R8, [R1+0x20] ;  /* 0x0000200001087983 */ /* 0x001f280000100a00 */
[----:B----4-:R0:W-:Y:S04]  /*2dc30*/  STL.64 [R1+0x3ad8], R8 ;  /* 0x003ad80801007387 */ /* 0x0101e80000100a00 */
[----:B0-----:R-:W4:Y:S01]  /*2dc40*/  LDL.LU.64 R8, [R1+0x800] ;  /* 0x0008000001087983 */ /* 0x001f220000300a00 */
[----:B------:R-:W3:Y:S01]  /*2dc50*/  LDL.LU.64 R10, [R1+0x808] ;  /* 0x00080800010a7983 */ /* 0x000ee20000300a00 */
[----:B--2---:R-:W-:Y:S02]  /*2dc60*/  HMMA.16816.F32 R4, R16, R24, R4 ;  /* 0x000000181004723c */ /* 0x004fe40000001804 */
[----:B---3--:R-:W-:Y:S01]  /*2dc70*/  STL.64 [R1+0x3af0], R10 ;  /* 0x003af00a01007387 */ /* 0x008fe20000100a00 */
[----:B----4-:R0:W-:Y:S03]  /*2dc80*/  STL.64 [R1+0x3ae8], R8 ;  /* 0x003ae80801007387 */ /* 0x0101e60000100a00 */
[----:B0-----:R-:W2:Y:S01]  /*2dc90*/  LDL.LU.64 R8, [R1+0x810] ;  /* 0x0008100001087983 */ /* 0x001ea20000300a00 */
[----:B------:R-:W2:Y:S02]  /*2dca0*/  LDL.LU.64 R10, [R1+0x818] ;  /* 0x00081800010a7983 */ /* 0x000ea40000300a00 */
[----:B------:R0:W-:Y:S02]  /*2dcb0*/  STL [R1+0x3a88], R20 ;  /* 0x003a881401007387 */ /* 0x0001e40000100800 */
[----:B0-----:R-:W3:Y:S04]  /*2dcc0*/  LDL.64 R20, [R1] ;  /* 0x0000000001147983 */ /* 0x001ee80000100a00 */
[----:B---3--:R0:W-:Y:S04]  /*2dcd0*/  STL.64 [R1+0x3ab0], R20 ;  /* 0x003ab01401007387 */ /* 0x0081e80000100a00 */
[----:B0-----:R-:W3:Y:S01]  /*2dce0*/  LDL.LU.64 R20, [R1+0x7e0] ;  /* 0x0007e00001147983 */ /* 0x001ee20000300a00 */
[----:B------:R-:W3:Y:S03]  /*2dcf0*/  LDL.LU.64 R22, [R1+0x7e8] ;  /* 0x0007e80001167983 */ /* 0x000ee60000300a00 */
[----:B------:R0:W-:Y:S02]  /*2dd00*/  STL.64 [R1+0x4f0], R4 ;  /* 0x0004f00401007387 */ /* 0x0001e40000100a00 */
[----:B------:R-:W-:Y:S02]  /*2dd10*/  STL.64 [R1+0x4f8], R6 ;  /* 0x0004f80601007387 */ /* 0x000fe40000100a00 */
[----:B0-----:R-:W-:-:S02]  /*2dd20*/  IMAD.MOV.U32 R5, RZ, RZ, R24 ;  /* 0x000000ffff057224 */ /* 0x001fc400078e0018 */
[----:B------:R-:W-:Y:S02]  /*2dd30*/  IMAD.MOV.U32 R4, RZ, RZ, R25 ;  /* 0x000000ffff047224 */ /* 0x000fe400078e0019 */
[----:B------:R-:W4:Y:S02]  /*2dd40*/  LDL.LU.64 R24, [R1+0x3b48] ;  /* 0x003b480001187983 */ /* 0x000f240000300a00 */
[C---:B----4-:R-:W-:Y:S02]  /*2dd50*/  HMMA.16816.F32 R24, R16.reuse, R24, R12 ;  /* 0x000000181018723c */ /* 0x050fe4000000180c */
[----:B------:R-:W4:Y:S01]  /*2dd60*/  LDL.LU.64 R14, [R1+0x3b40] ;  /* 0x003b4000010e7983 */ /* 0x000f220000300a00 */
[----:B------:R-:W4:Y:S11]  /*2dd70*/  LDL.LU.64 R12, [R1+0x3b38] ;  /* 0x003b3800010c7983 */ /* 0x000f360000300a00 */
[----:B------:R-:W-:Y:S09]  /*2dd80*/  @!UPT UIADD3 URZ, URZ, URZ, URZ ;  /* 0x0000003f3f3ff290 */ /* 0x000ff2000fffe03f */
[----:B------:R0:W-:Y:S01]  /*2dd90*/  STL.64 [R1+0x4e0], R24 ;  /* 0x0004e01801007387 */ /* 0x0001e20000100a00 */
[----:B------:R4:W-:Y:S03]  /*2dda0*/  STL.64 [R1+0x4e8], R26 ;  /* 0x0004e81a01007387 */ /* 0x0009e60000100a00 */
[----:B0-----:R-:W4:Y:S02]  /*2ddb0*/  LDL.LU.64 R24, [R1+0x3b30] ;  /* 0x003b300001187983 */ /* 0x001f240000300a00 */
        /* <DEDUP_REMOVED lines=12> */
[----:B------:R-:W-:Y:S03]  /*2de80*/  STL.64 [R1+0x838], R26 ;  /* 0x0008381a01007387 */ /* 0x000fe60000100a00 */
[----:B0-----:R-:W4:Y:S02]  /*2de90*/  LDL.LU.64 R24, [R1+0x3b00] ;  /* 0x003b000001187983 */ /* 0x001f240000300a00 */
[C---:B----4-:R-:W-:Y:S11]  /*2dea0*/  HMMA.16816.F32 R12, R16.reuse, R24, R12 ;  /* 0x00000018100c723c */ /* 0x050ff6000000180c */
[----:B------:R-:W-:Y:S11]  /*2deb0*/  @!UPT UIADD3 URZ, URZ, URZ, URZ ;  /* 0x0000003f3f3ff290 */ /* 0x000ff6000fffe03f */
[----:B------:R-:W-:Y:S01]  /*2dec0*/  @!UPT UIADD3 URZ, URZ, URZ, URZ ;  /* 0x0000003f3f3ff290 */ /* 0x000fe2000fffe03f */
[----:B------:R0:W-:Y:S01]  /*2ded0*/  STL.64 [R1+0x820], R12 ;  /* 0x0008200c01007387 */ /* 0x0001e20000100a00 */
[----:B------:R2:W-:Y:S03]  /*2dee0*/  STL.64 [R1+0x828], R14 ;  /* 0x0008280e01007387 */ /* 0x0005e60000100a00 */
[----:B0-----:R-:W2:Y:S02]  /*2def0*/  LDL.LU.64 R12, [R1+0x3af8] ;  /* 0x003af800010c7983 */ /* 0x001ea40000300a00 */
[C---:B--2---:R-:W-:Y:S02]  /*2df00*/  HMMA.16816.F32 R12, R16.reuse, R12, R8 ;  /* 0x0000000c100c723c */ /* 0x044fe40000001808 */
[----:B------:R-:W2:Y:S01]  /*2df10*/  LDL.LU.64 R10, [R1+0x3af0] ;  /* 0x003af000010a7983 */ /* 0x000ea20000300a00 */
[----:B------:R-:W2:Y:S11]  /*2df20*/  LDL.LU.64 R8, [R1+0x3ae8] ;  /* 0x003ae80001087983 */ /* 0x000eb60000300a00 */
[----:B------:R-:W-:Y:S09]  /*2df30*/  @!UPT UIADD3 URZ, URZ, URZ, URZ ;  /* 0x0000003f3f3ff290 */ /* 0x000ff2000fffe03f */
[----:B------:R0:W-:Y:S01]  /*2df40*/  STL.64 [R1+0x810], R12 ;  /* 0x0008100c01007387 */ /* 0x0001e20000100a00 */
[----:B------:R2:W-:Y:S03]  /*2df50*/  STL.64 [R1+0x818], R14 ;  /* 0x0008180e01007387 */ /* 0x0005e60000100a00 */
[----:B0-----:R-:W2:Y:S02]  /*2df60*/  LDL.LU.64 R12, [R1+0x3ae0] ;  /* 0x003ae000010c7983 */ /* 0x001ea40000300a00 */
[C---:B--2---:R-:W-:Y:S02]  /*2df70*/  HMMA.16816.F32 R12, R16.reuse, R12, R8 ;  /* 0x0000000c100c723c */ /* 0x044fe40000001808 */
[----:B------:R-:W2:Y:S11]  /*2df80*/  LDL.LU.64 R8, [R1+0x3ad8] ;  /* 0x003ad80001087983 */ /* 0x000eb60000300a00 */
[----:B------:R-:W-:Y:S10]  /*2df90*/  @!UPT UIADD3 URZ, URZ, URZ, URZ ;  /* 0x0000003f3f3ff290 */ /* 0x000ff4000fffe03f */
[----:B------:R-:W-:Y:S01]  /*2dfa0*/  STL.64 [R1+0x800], R12 ;  /* 0x0008000c01007387 */ /* 0x000fe20000100a00 */
[----:B------:R0:W-:Y:S03]  /*2dfb0*/  STL.64 [R1+0x808], R14 ;  /* 0x0008080e01007387 */ /* 0x0001e60000100a00 */
[----:B0-----:R-:W2:Y:S01]  /*2dfc0*/  LDL.LU.64 R14, [R1+0x3ad0] ;  /* 0x003ad000010e7983 */ /* 0x001ea20000300a00 */
[----:B------:R-:W2:Y:S02]  /*2dfd0*/  LDL.LU.64 R12, [R1+0x3ac8] ;  /* 0x003ac800010c7983 */ /* 0x000ea40000300a00 */
[C---:B--2---:R-:W-:Y:S11]  /*2dfe0*/  HMMA.16816.F32 R12, R16.reuse, R8, R12 ;  /* 0x00000008100c723c */ /* 0x044ff6000000180c */
[----:B------:R-:W-:Y:S11]  /*2dff0*/  @!UPT UIADD3 URZ, URZ, URZ, URZ ;  /* 0x0000003f3f3ff290 */ /* 0x000ff6000fffe03f */
[----:B------:R-:W-:Y:S01]  /*2e000*/  @!UPT UIADD3 URZ, URZ, URZ, URZ ;  /* 0x0000003f3f3ff290 */ /* 0x000fe2000fffe03f */
[----:B------:R0:W-:Y:S01]  /*2e010*/  STL.64 [R1+0x7f0], R12 ;  /* 0x0007f00c01007387 */ /* 0x0001e20000100a00 */
[----:B------:R1:W-:Y:S03]  /*2e020*/  STL.64 [R1+0x7f8], R14 ;  /* 0x0007f80e01007387 */ /* 0x0003e60000100a00 */
[----:B0-----:R-:W2:Y:S01]  /*2e030*/  LDL.LU.64 R12, [R1+0x3ac0] ;  /* 0x003ac000010c7983 */ /* 0x001ea20000300a00 */
[----:B-1----:R-:W-:Y:S02]  /*2e040*/  IMAD.MOV.U32 R15, RZ, RZ, R8 ;  /* 0x000000ffff0f7224 */ /* 0x002fe400078e0008 */
[----:B------:R-:W-:Y:S02]  /*2e050*/  IMAD.MOV.U32 R14, RZ, RZ, R9 ;  /* 0x000000ffff0e7224 */ /* 0x000fe400078e0009 */
[----:B------:R-:W3:Y:S02]  /*2e060*/  LDL.LU.64 R8, [R1+0x3ab8] ;  /* 0x003ab80001087983 */ /* 0x000ee40000300a00 */
[C---:B---3--:R-:W-:Y:S02]  /*2e070*/  HMMA.16816.F32 R8, R16.reuse, R8, R20 ;  /* 0x000000081008723c */ /* 0x048fe40000001814 */
[----:B------:R-:W3:Y:S11]  /*2e080*/  LDL.LU.64 R20, [R1+0x3ab0] ;  /* 0x003ab00001147983 */ /* 0x000ef60000300a00 */
[----:B------:R-:W-:Y:S10]  /*2e090*/  @!UPT UIADD3 URZ, URZ, URZ, URZ ;  /* 0x0000003f3f3ff290 */ /* 0x000ff4000fffe03f */
[----:B------:R-:W-:Y:S01]  /*2e0a0*/  STL.64 [R1+0x7e0], R8 ;  /* 0x0007e00801007387 */ /* 0x000fe20000100a00 */
[----:B------:R0:W-:Y:S03]  /*2e0b0*/  STL.64 [R1+0x7e8], R10 ;  /* 0x0007e80a01007387 */ /* 0x0001e60000100a00 */
[----:B0-----:R-:W4:Y:S01]  /*2e0c0*/  LDL.LU.64 R10, [R1+0x3aa8] ;  /* 0x003aa800010a7983 */ /* 0x001f220000300a00 */
[----:B------:R-:W4:Y:S02]  /*2e0d0*/  LDL.LU.64 R8, [R1+0x3aa0] ;  /* 0x003aa00001087983 */ /* 0x000f240000300a00 */
[----:B---3--:R-:W-:Y:S02]  /*2e0e0*/  IMAD.MOV.U32 R27, RZ, RZ, R21 ;  /* 0x000000ffff1b7224 */ /* 0x008fe400078e0015 */
[----:B------:R-:W-:Y:S01]  /*2e0f0*/  IMAD.MOV.U32 R28, RZ, RZ, R20 ;  /* 0x000000ffff1c7224 */ /* 0x000fe200078e0014 */
[C---:B----4-:R-:W-:Y:S11]  /*2e100*/  HMMA.16816.F32 R8, R16.reuse, R20, R8 ;  /* 0x000000141008723c */ /* 0x050ff60000001808 */
[----:B------:R-:W-:Y:S11]  /*2e110*/  @!UPT UIADD3 URZ, URZ, URZ, URZ ;  /* 0x0000003f3f3ff290 */ /* 0x000ff6000fffe03f */
[----:B------:R-:W-:Y:S01]  /*2e120*/  @!UPT UIADD3 URZ, URZ, URZ, URZ ;  /* 0x0000003f3f3ff290 */ /* 0x000fe2000fffe03f */
[----:B------:R-:W-:Y:S01]  /*2e130*/  STL.64 [R1+0x7d0], R8 ;  /* 0x0007d00801007387 */ /* 0x000fe20000100a00 */
[----:B------:R0:W-:Y:S03]  /*2e140*/  STL.64 [R1+0x7d8], R10 ;  /* 0x0007d80a01007387 */ /* 0x0001e60000100a00 */
[----:B0-----:R-:W3:Y:S01]  /*2e150*/  LDL.LU.64 R10, [R1+0x3a98] ;  /* 0x003a9800010a7983 */ /* 0x001ee20000300a00 */
[----:B------:R-:W4:Y:S02]  /*2e160*/  LDL.LU.64 R8, [R1+0x3a90] ;  /* 0x003a900001087983 */ /* 0x000f240000300a00 */
[----:B------:R-:W2:Y:S02]  /*2e170*/  LDL.LU R20, [R1+0x3a88] ;  /* 0x003a880001147983 */ /* 0x000ea40000300800 */
[----:B------:R-:W-:Y:S01]  /*2e180*/  STL [R1+0x39f0], R27 ;  /* 0x0039f01b01007387 */ /* 0x000fe20000100800 */
[----:B------:R0:W-:Y:S04]  /*2e190*/  STL.64 [R1+0x39e8], R24 ;  /* 0x0039e81801007387 */ /* 0x0001e80000100a00 */
        /* <DEDUP_REMOVED lines=8> */
[----:B-1----:R-:W2:Y:S03]  /*2e220*/  LDL.LU.64 R26, [R1+0x278] ;  /* 0x00027800011a7983 */ /* 0x002ea60000300a00 */
[----:B--2---:R-:W-:Y:S01]  /*2e230*/  STL.64 [R1+0x3a00], R26 ;  /* 0x003a001a01007387 */ /* 0x004fe20000100a00 */
[----:B------:R0:W-:Y:S03]  /*2e240*/  STL.64 [R1+0x39f8], R24 ;  /* 0x0039f81801007387 */ /* 0x0001e60000100a00 */
[----:B0-----:R-:W2:Y:S04]  /*2e250*/  LDL.64 R24, [R1+0x70] ;  /* 0x0000700001187983 */ /* 0x001ea80000100a00 */
[----:B--2---:R0:W-:Y:S04]  /*2e260*/  STL.64 [R1+0x3a10], R24 ;  /* 0x003a101801007387 */ /* 0x0041e80000100a00 */
[----:B0-----:R-:W2:Y:S04]  /*2e270*/  LDL.64 R24, [R1+0x80] ;  /* 0x0000800001187983 */ /* 0x001ea80000100a00 */
[----:B--2---:R0:W-:Y:S02]  /*2e280*/  STL.64 [R1+0x3a28], R24 ;  /* 0x003a281801007387 */ /* 0x0041e40000100a00 */
[----:B0-----:R-:W-:-:S02]  /*2e290*/  IMAD.MOV.U32 R24, RZ, RZ, R5 ;  /* 0x000000ffff187224 */ /* 0x001fc400078e0005 */
[----:B------:R-:W-:Y:S02]  /*2e2a0*/  IMAD.MOV.U32 R25, RZ, RZ, R4 ;  /* 0x000000ffff197224 */ /* 0x000fe400078e0004 */
[----:B------:R-:W4:Y:S01]  /*2e2b0*/  LDL.LU.64 R4, [R1+0x4c0] ;  /* 0x0004c00001047983 */ /* 0x000f220000300a00 */
[----:B------:R-:W4:Y:S02]  /*2e2c0*/  LDL.LU.64 R6, [R1+0x4c8] ;  /* 0x0004c80001067983 */ /* 0x000f240000300a00 */
[----:B------:R0:W-:Y:S02]  /*2e2d0*/  STL.64 [R1+0x3a40], R24 ;  /* 0x003a401801007387 */ /* 0x0001e40000100a00 */
[----:B0-----:R-:W-:Y:S02]  /*2e2e0*/  IMAD.MOV.U32 R24, RZ, RZ, R20 ;  /* 0x000000ffff187224 */ /* 0x001fe400078e0014 */
[----:B---3--:R-:W-:-:S05]  /*2e2f0*/  IMAD.MOV.U32 R25, RZ, RZ, R11 ;  /* 0x000000ffff197224 */ /* 0x008fca00078e000b */
[----:B------:R-:W-:Y:S01]  /*2e300*/  STL.64 [R1+0x3a58], R24 ;  /* 0x003a581801007387 */ /* 0x000fe20000100a00 */
[----:B------:R-:W2:Y:S02]  /*2e310*/  LDL.LU.64 R20, [R1+0x4b0] ;  /* 0x0004b00001147983 */ /* 0x000ea40000300a00 */
[----:B------:R-:W2:Y:S02]  /*2e320*/  LDL.LU.64 R22, [R1+0x4b8] ;  /* 0x0004b80001167983 */ /* 0x000ea40000300a00 */
[----:B------:R-:W-:Y:S01]  /*2e330*/  STL.64 [R1+0x39e0], R14 ;  /* 0x0039e00e01007387 */ /* 0x000fe20000100a00 */
[----:B------:R0:W-:Y:S04]  /*2e340*/  STL.64 [R1+0x39d8], R12 ;  /* 0x0039d80c01007387 */ /* 0x0001e80000100a00 */
[----:B0-----:R-:W3:Y:S04]  /*2e350*/  LDL.64 R12, [R1+0x60] ;  /* 0x00006000010c7983 */ /* 0x001ee80000100a00 */
[----:B---3--:R0:W-:Y:S04]  /*2e360*/  STL.64 [R1+0x3a08], R12 ;  /* 0x003a080c01007387 */ /* 0x0081e80000100a00 */
[----:B0-----:R-:W3:Y:S01]  /*2e370*/  LDL.LU.64 R12, [R1+0x280] ;  /* 0x00028000010c7983 */ /* 0x001ee20000300a00 */
[----:B------:R-:W2:Y:S03]  /*2e380*/  LDL.LU.64 R14, [R1+0x288] ;  /* 0x00028800010e7983 */ /* 0x000ea60000300a00 */
[----:B--2---:R-:W-:Y:S01]  /*2e390*/  STL.64 [R1+0x3a20], R14 ;  /* 0x003a200e01007387 */ /* 0x004fe20000100a00 */
[----:B---3--:R0:W-:Y:S03]  /*2e3a0*/  STL.64 [R1+0x3a18], R12 ;  /* 0x003a180c01007387 */ /* 0x0081e60000100a00 */
[----:B0-----:R-:W2:Y:S01]  /*2e3b0*/  LDL.LU.64 R12, [R1+0x290] ;  /* 0x00029000010c7983 */ /* 0x001ea20000300a00 */
[----:B------:R-:W3:Y:S03]  /*2e3c0*/  LDL.LU.64 R14, [R1+0x298] ;  /* 0x00029800010e7983 */ /* 0x000ee60000300a00 */
[----:B---3--:R-:W-:Y:S01]  /*2e3d0*/  STL.64 [R1+0x3a38], R14 ;  /* 0x003a380e01007387 */ /* 0x008fe20000100a00 */
[----:B--2---:R0:W-:Y:S03]  /*2e3e0*/  STL.64 [R1+0x3a30], R12 ;  /* 0x003a300c01007387 */ /* 0x0041e60000100a00 */
[----:B0-----:R-:W2:Y:S01]  /*2e3f0*/  LDL.LU.64 R12, [R1+0x2a0] ;  /* 0x0002a000010c7983 */ /* 0x001ea20000300a00 */
[----:B------:R-:W3:Y:S01]  /*2e400*/  LDL.LU.64 R14, [R1+0x2a8] ;  /* 0x0002a800010e7983 */ /* 0x000ee20000300a00 */
[C---:B----4-:R-:W-:Y:S02]  /*2e410*/  HMMA.16816.F32 R4, R16.reuse, R8, R4 ;  /* 0x000000081004723c */ /* 0x050fe40000001804 */
[----:B---3--:R-:W-:Y:S01]  /*2e420*/  STL.64 [R1+0x3a50], R14 ;  /* 0x003a500e01007387 */ /* 0x008fe20000100a00 */
[----:B--2---:R0:W-:Y:S03]  /*2e430*/  STL.64 [R1+0x3a48], R12 ;  /* 0x003a480c01007387 */ /* 0x0041e60000100a00 */
[----:B0-----:R-:W2:Y:S01]  /*2e440*/  LDL.LU.64 R12, [R1+0x2b0] ;  /* 0x0002b000010c7983 */ /* 0x001ea20000300a00 */
[----:B------:R-:W3:Y:S03]  /*2e450*/  LDL.LU.64 R14, [R1+0x2b8] ;  /* 0x0002b800010e7983 */ /* 0x000ee60000300a00 */
[----:B---3--:R-:W-:Y:S01]  /*2e460*/  STL.64 [R1+0x3a68], R14 ;  /* 0x003a680e01007387 */ /* 0x008fe20000100a00 */
[----:B--2---:R0:W-:Y:S03]  /*2e470*/  STL.64 [R1+0x3a60], R12 ;  /* 0x003a600c01007387 */ /* 0x0041e60000100a00 */
[----:B0-----:R-:W2:Y:S01]  /*2e480*/  LDL.LU.64 R12, [R1+0x2c0] ;  /* 0x0002c000010c7983 */ /* 0x001ea20000300a00 */
[----:B------:R-:W2:Y:S08]  /*2e490*/  LDL.LU.64 R14, [R1+0x2c8] ;  /* 0x0002c800010e7983 */ /* 0x000eb00000300a00 */
[----:B------:R0:W-:Y:S02]  /*2e4a0*/  STL.64 [R1+0x7b0], R4 ;  /* 0x0007b00401007387 */ /* 0x0001e40000100a00 */
[----:B------:R-:W-:Y:S01]  /*2e4b0*/  STL.64 [R1+0x7b8], R6 ;  /* 0x0007b80601007387 */ /* 0x000fe20000100a00 */
[----:B0-----:R-:W3:Y:S01]  /*2e4c0*/  LDL.LU.64 R4, [R1+0x3a80] ;  /* 0x003a800001047983 */ /* 0x001ee20000300a00 */
[----:B------:R-:W-:Y:S01]  /*2e4d0*/  STL.64 [R1+0x3970], R8 ;  /* 0x0039700801007387 */ /* 0x000fe20000100a00 */
[----:B---3--:R-:W-:Y:S02]  /*2e4e0*/  HMMA.16816.F32 R16, R16, R4, R20 ;  /* 0x000000041010723c */ /* 0x008fe40000001814 */
[----:B------:R-:W2:Y:S01]  /*2e4f0*/  LDL.LU.64 R22, [R1+0x3a78] ;  /* 0x003a780001167983 */ /* 0x000ea20000300a00 */
[----:B------:R-:W2:Y:S11]  /*2e500*/  LDL.LU.64 R20, [R1+0x3a70] ;  /* 0x003a700001147983 */ /* 0x000eb60000300a00 */
[----:B------:R-:W-:Y:S09]  /*2e510*/  @!UPT UIADD3 URZ, URZ, URZ, URZ ;  /* 0x0000003f3f3ff290 */ /* 0x000ff2000fffe03f */
[----:B------:R0:W-:Y:S01]  /*2e520*/  STL.64 [R1+0x4c0], R16 ;  /* 0x0004c01001007387 */ /* 0x0001e20000100a00 */
[----:B------:R1:W-:Y:S03]  /*2e530*/  STL.64 [R1+0x4c8], R18 ;  /* 0x0004c81201007387 */ /* 0x0003e60000100a00 */
[----:B0-----:R-:W3:Y:S01]  /*2e540*/  LDL.LU.64 R16, [R1+0x900] ;  /* 0x0009000001107983 */ /* 0x001ee20000300a00 */
[----:B-1----:R-:W3:Y:S02]  /*2e550*/  LDL.LU.64 R18, [R1+0x908] ;  /* 0x0009080001127983 */ /* 0x002ee40000300a00 */
[----:B------:R-:W-:Y:S02]  /*2e560*/  IMAD.MOV.U32 R8, RZ, RZ, R2 ;  /* 0x000000ffff087224 */ /* 0x000fe400078e0002 */
[----:B------:R-:W-:Y:S02]  /*2e570*/  IMAD.MOV.U32 R9, RZ, RZ, R0 ;  /* 0x000000ffff097224 */ /* 0x000fe400078e0000 */
[----:B------:R-:W-:-:S02]  /*2e580*/  IMAD.MOV.U32 R24, RZ, RZ, R10 ;  /* 0x000000ffff187224 */ /* 0x000fc400078e000a */
[----:B------:R-:W-:-:S07]  /*2e590*/  IMAD.MOV.U32 R25, RZ, RZ, R3 ;  /* 0x000000ffff197224 */ /* 0x000fce00078e0003 */
[C---:B--2---:R-:W-:Y:S08]  /*2e5a0*/  HMMA.16816.F32 R24, R20.reuse, R24, R12 ;  /* 0x000000181418723c */ /* 0x044ff0000000180c */
[C---:B---3--:R-:W-:Y:S01]  /*2e5b0*/  HMMA.16816.F32 R16, R20.reuse, R8, R16 ;  /* 0x000000081410723c */ /* 0x048fe20000001810 */
[----:B------:R-:W2:Y:S01]  /*2e5c0*/  LDL.LU.64 R8, [R1+0x260] ;  /* 0x0002600001087983 */ /* 0x000ea20000300a00 */
[----:B------:R-:W2:Y:S11]  /*2e5d0*/  LDL.LU.64 R10, [R1+0x268] ;  /* 0x00026800010a7983 */ /* 0x000eb60000300a00 */
[----:B------:R-:W-:Y:S10]  /*2e5e0*/  @!UPT UIADD3 URZ, URZ, URZ, URZ ;  /* 0x0000003f3f3ff290 */ /* 0x000ff4000fffe03f */
[----:B------:R0:W-:Y:S01]  /*2e5f0*/  STL.64 [R1+0x2d0], R16 ;  /* 0x0002d01001007387 */ /* 0x0001e20000100a00 */
[----:B------:R-:W-:Y:S03]  /*2e600*/  STL.64 [R1+0x2d8], R18 ;  /* 0x0002d81201007387 */ /* 0x000fe60000100a00 */
[----:B0-----:R-:W3:Y:S01]  /*2e610*/  LDL.64 R16, [R1+0x40] ;  /* 0x0000400001107983 */ /* 0x001ee20000100a00 */
[----:B------:R-:W4:Y:S02]  /*2e620*/  LDL.LU.64 R14, [R1+0x3a68] ;  /* 0x003a6800010e7983 */ /* 0x000f240000300a00 */
[----:B------:R-:W4:Y:S02]  /*2e630*/  LDL.LU.64 R12, [R1+0x3a60] ;  /* 0x003a6000010c7983 */ /* 0x000f240000300a00 */
[----:B------:R0:W-:Y:S01]  /*2e640*/  STL.64 [R1+0x2c0], R24 ;  /* 0x0002c01801007387 */ /* 0x0001e20000100a00 */
[----:B------:R4:W-:Y:S04]  /*2e650*/  STL.64 [R1+0x2c8], R26 ;  /* 0x0002c81a01007387 */ /* 0x0009e80000100a00 */
        /* <DEDUP_REMOVED lines=15> */
[C---:B----4-:R-:W-:Y:S01]  /*2e750*/  HMMA.16816.F32 R12, R20.reuse, R24, R12 ;  /* 0x00000018140c723c */ /* 0x050fe2000000180c */
[----:B------:R-:W-:Y:S02]  /*2e760*/  IMAD.MOV.U32 R2, RZ, RZ, R24 ;  /* 0x000000ffff027224 */ /* 0x000fe400078e0018 */
[----:B------:R-:W-:Y:S11]  /*2e770*/  IMAD.MOV.U32 R0, RZ, RZ, R25 ;  /* 0x000000ffff007224 */ /* 0x000ff600078e0019 */
[----:B------:R-:W-:Y:S09]  /*2e780*/  @!UPT UIADD3 URZ, URZ, URZ, URZ ;  /* 0x0000003f3f3ff290 */ /* 0x000ff2000fffe03f */
[----:B------:R-:W-:Y:S01]  /*2e790*/  STL.64 [R1+0x290], R12 ;  /* 0x0002900c01007387 */ /* 0x000fe20000100a00 */
[----:B------:R0:W-:Y:S03]  /*2e7a0*/  STL.64 [R1+0x298], R14 ;  /* 0x0002980e01007387 */ /* 0x0001e60000100a00 */
[----:B0-----:R-:W4:Y:S01]  /*2e7b0*/  LDL.LU.64 R14, [R1+0x3a20] ;  /* 0x003a2000010e7983 */ /* 0x001f220000300a00 */
[----:B------:R-:W4:Y:S02]  /*2e7c0*/  LDL.LU.64 R12, [R1+0x3a18] ;  /* 0x003a1800010c7983 */ /* 0x000f240000300a00 */
[----:B------:R-:W4:Y:S02]  /*2e7d0*/  LDL.LU.64 R24, [R1+0x3a10] ;  /* 0x003a100001187983 */ /* 0x000f240000300a00 */
[----:B----4-:R-:W-:Y:S01]  /*2e7e0*/  HMMA.16816.F32 R12, R20, R24, R12 ;  /* 0x00000018140c723c */ /* 0x010fe2000000180c */
[----:B------:R-:W-:-:S02]  /*2e7f0*/  IMAD.MOV.U32 R6, RZ, RZ, R24 ;  /* 0x000000ffff067224 */ /* 0x000fc400078e0018 */
[----:B------:R-:W-:Y:S11]  /*2e800*/  IMAD.MOV.U32 R3, RZ, RZ, R25 ;  /* 0x000000ffff037224 */ /* 0x000ff600078e0019 */
[----:B------:R-:W-:Y:S09]  /*2e810*/  @!UPT UIADD3 URZ, URZ, URZ, URZ ;  /* 0x0000003f3f3ff290 */ /* 0x000ff2000fffe03f */
[----:B------:R0:W-:Y:S01]  /*2e820*/  STL.64 [R1+0x280], R12 ;  /* 0x0002800c01007387 */ /* 0x0001e20000100a00 */
[----:B------:R-:W-:Y:S03]  /*2e830*/  STL.64 [R1+0x288], R14 ;  /* 0x0002880e01007387 */ /* 0x000fe60000100a00 */
[----:B0-----:R-:W4:Y:S01]  /*2e840*/  LDL.LU.64 R12, [R1+0x3a08] ;  /* 0x003a0800010c7983 */ /* 0x001f220000300a00 */
[----:B------:R-:W4:Y:S02]  /*2e850*/  LDL.LU.64 R26, [R1+0x3a00] ;  /* 0x003a0000011a7983 */ /* 0x000f240000300a00 */
[----:B------:R-:W4:Y:S02]  /*2e860*/  LDL.LU.64 R24, [R1+0x39f8] ;  /* 0x0039f80001187983 */ /* 0x000f240000300a00 */
[C---:B----4-:R-:W-:Y:S11]  /*2e870*/  HMMA.16816.F32 R24, R20.reuse, R12, R24 ;  /* 0x0000000c1418723c */ /* 0x050ff60000001818 */
[----:B------:R-:W-:Y:S11]  /*2e880*/  @!UPT UIADD3 URZ, URZ, URZ, URZ ;  /* 0x0000003f3f3ff290 */ /* 0x000ff6000fffe03f */
[----:B------:R-:W-:Y:S01]  /*2e890*/  @!UPT UIADD3 URZ, URZ, URZ, URZ ;  /* 0x0000003f3f3ff290 */ /* 0x000fe2000fffe03f */
[----:B------:R-:W-:Y:S01]  /*2e8a0*/  STL.64 [R1+0x270], R24 ;  /* 0x0002701801007387 */ /* 0x000fe20000100a00 */
[----:B------:R0:W-:Y:S03]  /*2e8b0*/  STL.64 [R1+0x278], R26 ;  /* 0x0002781a01007387 */ /* 0x0001e60000100a00 */
[----:B0-----:R-:W4:Y:S01]  /*2e8c0*/  LDL.LU R27, [R1+0x39f0] ;  /* 0x0039f000011b7983 */ /* 0x001f220000300800 */
[----:B------:R-:W2:Y:S02]  /*2e8d0*/  LDL.LU.64 R24, [R1+0x39e8] ;  /* 0x0039e80001187983 */ /* 0x000ea40000300a00 */
[----:B------:R-:W-:Y:S02]  /*2e8e0*/  IMAD.MOV.U32 R7, RZ, RZ, R13 ;  /* 0x000000ffff077224 */ /* 0x000fe400078e000d */
[----:B------:R-:W-:Y:S01]  /*2e8f0*/  IMAD.MOV.U32 R26, RZ, RZ, R12 ;  /* 0x000000ffff1a7224 */ /* 0x000fe200078e000c */
[----:B------:R-:W3:Y:S01]  /*2e900*/  LDL.LU.64 R14, [R1+0x39e0] ;  /* 0x0039e000010e7983 */ /* 0x000ee20000300a00 */
[----:B------:R-:W3:Y:S02]  /*2e910*/  LDL.LU.64 R12, [R1+0x39d8] ;  /* 0x0039d800010c7983 */ /* 0x000ee40000300a00 */
[----:B------:R-:W-:Y:S02]  /*2e920*/  STL.64 [R1+0x3968], R6 ;  /* 0x0039680601007387 */ /* 0x000fe40000100a00 */
[----:B------:R0:W-:Y:S02]  /*2e930*/  STL.64 [R1+0x3960], R4 ;  /* 0x0039600401007387 */ /* 0x0001e40000100a00 */
[----:B0-----:R-:W3:Y:S01]  /*2e940*/  LDL.LU.64 R4, [R1+0x250] ;  /* 0x0002500001047983 */ /* 0x001ee20000300a00 */
[----:B------:R-:W3:Y:S01]  /*2e950*/  LDL.LU.64 R6, [R1+0x258] ;  /* 0x0002580001067983 */ /* 0x000ee20000300a00 */
[C---:B--2---:R-:W-:Y:S11]  /*2e960*/  HMMA.16816.F32 R8, R20.reuse, R24, R8 ;  /* 0x000000181408723c */ /* 0x044ff60000001808 */
[----:B------:R-:W-:Y:S11]  /*2e970*/  @!UPT UIADD3 URZ, URZ, URZ, URZ ;  /* 0x0000003f3f3ff290 */ /* 0x000ff6000fffe03f */
[----:B------:R-:W-:Y:S01]  /*2e980*/  @!UPT UIADD3 URZ, URZ, URZ, URZ ;  /* 0x0000003f3f3ff290 */ /* 0x000fe2000fffe03f */
[----:B------:R0:W-:Y:S01]  /*2e990*/  STL.64 [R1+0x260], R8 ;  /* 0x0002600801007387 */ /* 0x0001e20000100a00 */
[----:B------:R1:W-:Y:S03]  /*2e9a0*/  STL.64 [R1+0x268], R10 ;  /* 0x0002680a01007387 */ /* 0x0003e60000100a00 */
[----:B0-----:R-:W2:Y:S01]  /*2e9b0*/  LDL.LU.64 R8, [R1+0x200] ;  /* 0x0002000001087983 */ /* 0x001ea20000300a00 */
[----:B-1----:R-:W2:Y:S01]  /*2e9c0*/  LDL.LU.64 R10, [R1+0x208] ;  /* 0x00020800010a7983 */ /* 0x002ea20000300a00 */
[----:B---3--:R-:W-:Y:S02]  /*2e9d0*/  HMMA.16816.F32 R4, R20, R16, R4 ;  /* 0x000000101404723c */ /* 0x008fe40000001804 */
[----:B--2---:R-:W-:Y:S01]  /*2e9e0*/  STL.64 [R1+0x3980], R10 ;  /* 0x0039800a01007387 */ /* 0x004fe20000100a00 */
[----:B------:R0:W-:Y:S02]  /*2e9f0*/  STL.64 [R1+0x3978], R8 ;  /* 0x0039780801007387 */ /* 0x0001e40000100a00 */
[----:B0-----:R-:W-:-:S02]  /*2ea00*/  IMAD.MOV.U32 R8, RZ, RZ, R28 ;  /* 0x000000ffff087224 */ /* 0x001fc400078e001c */
[----:B----4-:R-:W-:-:S05]  /*2ea10*/  IMAD.MOV.U32 R9, RZ, RZ, R27 ;  /* 0x000000ffff097224 */ /* 0x010fca00078e001b */
[----:B------:R0:W-:Y:S04]  /*2ea20*/  STL.64 [R1+0x3998], R8 ;  /* 0x0039980801007387 */ /* 0x0001e80000100a00 */
[----:B0-----:R-:W2:Y:S04]  /*2ea30*/  LDL.64 R8, [R1+0x10] ;  /* 0x0000100001087983 */ /* 0x001ea80000100a00 */
[----:B--2---:R0:W-:Y:S02]  /*2ea40*/  STL.64 [R1+0x39b0], R8 ;  /* 0x0039b00801007387 */ /* 0x0041e40000100a00 */
[----:B0-----:R-:W-:-:S02]  /*2ea50*/  IMAD.MOV.U32 R8, RZ, RZ, R15 ;  /* 0x000000ffff087224 */ /* 0x001fc400078e000f */
[----:B------:R-:W-:Y:S02]  /*2ea60*/  IMAD.MOV.U32 R9, RZ, RZ, R14 ;  /* 0x000000ffff097224 */ /* 0x000fe400078e000e */
[----:B------:R-:W-:Y:S02]  /*2ea70*/  IMAD.MOV.U32 R15, RZ, RZ, R16 ;  /* 0x000000ffff0f7224 */ /* 0x000fe400078e0010 */
[----:B------:R-:W-:Y:S01]  /*2ea80*/  IMAD.MOV.U32 R14, RZ, RZ, R17 ;  /* 0x000000ffff0e7224 */ /* 0x000fe200078e0011 */
[----:B------:R0:W-:Y:S04]  /*2ea90*/  STL.64 [R1+0x39c8], R8 ;  /* 0x0039c80801007387 */ /* 0x0001e80000100a00 */
[----:B0-----:R-:W2:Y:S01]  /*2eaa0*/  LDL.64 R8, [R1+0x30] ;  /* 0x0000300001087983 */ /* 0x001ea20000100a00 */
[----:B------:R0:W-:Y:S02]  /*2eab0*/  STL.64 [R1+0x38f0], R24 ;  /* 0x0038f01801007387 */ /* 0x0001e40000100a00 */
[----:B------:R1:W-:Y:S02]  /*2eac0*/  STL [R1+0x39d0], R26 ;  /* 0x0039d01a01007387 */ /* 0x0003e40000100800 */
[----:B------:R-:W-:Y:S01]  /*2ead0*/  STL.64 [R1+0x250], R4 ;  /* 0x0002500401007387 */ /* 0x000fe20000100a00 */
[----:B------:R-:W-:Y:S04]  /*2eae0*/  STL.64 [R1+0x258], R6 ;  /* 0x0002580601007387 */ /* 0x000fe80000100a00 */
[----:B0-----:R-:W2:Y:S01]  /*2eaf0*/  LDL.LU.64 R24, [R1+0x240] ;  /* 0x0002400001187983 */ /* 0x001ea20000300a00 */
[----:B-1----:R-:W2:Y:S02]  /*2eb00*/  LDL.LU.64 R26, [R1+0x248] ;  /* 0x00024800011a7983 */ /* 0x002ea40000300a00 */
[----:B------:R-:W-:Y:S02]  /*2eb10*/  STL.64 [R1+0x3990], R14 ;  /* 0x0039900e01007387 */ /* 0x000fe40000100a00 */
[----:B------:R0:W-:Y:S02]  /*2eb20*/  STL.64 [R1+0x3988], R12 ;  /* 0x0039880c01007387 */ /* 0x0001e40000100a00 */
[----:B0-----:R-:W3:Y:S01]  /*2eb30*/  LDL.LU.64 R12, [R1+0x210] ;  /* 0x00021000010c7983 */ /* 0x001ee20000300a00 */
[----:B------:R-:W4:Y:S03]  /*2eb40*/  LDL.LU.64 R14, [R1+0x218] ;  /* 0x00021800010e7983 */ /* 0x000f260000300a00 */
[----:B----4-:R-:W-:Y:S01]  /*2eb50*/  STL.64 [R1+0x39a8], R14 ;  /* 0x0039a80e01007387 */ /* 0x010fe20000100a00 */
[----:B---3--:R0:W-:Y:S03]  /*2eb60*/  STL.64 [R1+0x39a0], R12 ;  /* 0x0039a00c01007387 */ /* 0x0081e60000100a00 */
[----:B0-----:R-:W3:Y:S01]  /*2eb70*/  LDL.LU.64 R12, [R1+0x220] ;  /* 0x00022000010c7983 */ /* 0x001ee20000300a00 */
[----:B------:R-:W4:Y:S01]  /*2eb80*/  LDL.LU.64 R14, [R1+0x228] ;  /* 0x00022800010e7983 */ /* 0x000f220000300a00 */
[----:B--2---:R-:W-:Y:S02]  /*2eb90*/  HMMA.16816.F32 R24, R20, R8, R24 ;  /* 0x000000081418723c */ /* 0x004fe40000001818 */
[----:B----4-:R-:W-:Y:S01]  /*2eba0*/  STL.64 [R1+0x39c0], R14 ;  /* 0x0039c00e01007387 */ /* 0x010fe20000100a00 */
[----:B---3--:R0:W-:Y:S03]  /*2ebb0*/  STL.64 [R1+0x39b8], R12 ;  /* 0x0039b80c01007387 */ /* 0x0081e60000100a00 */
[----:B0-----:R-:W2:Y:S01]  /*2ebc0*/  LDL.LU.64 R12, [R1+0x230] ;  /* 0x00023000010c7983 */ /* 0x001ea20000300a00 */
[----:B------:R-:W2:Y:S02]  /*2ebd0*/  LDL.LU.64 R14, [R1+0x238] ;  /* 0x00023800010e7983 */ /* 0x000ea40000300a00 */
[----:B------:R-:W3:Y:S02]  /*2ebe0*/  LDL.LU.64 R4, [R1+0x1f0] ;  /* 0x0001f00001047983 */ /* 0x000ee40000300a00 */
[----:B------:R-:W3:Y:S01]  /*2ebf0*/  LDL.LU.64 R6, [R1+0x1f8] ;  /* 0x0001f80001067983 */ /* 0x000ee20000300a00 */
[----:B------:R-:W4:Y:S01]  /*2ec00*/  LDL.LU.64 R16, [R1+0x1e0] ;  /* 0x0001e00001107983 */ /* 0x000f220000300a00 */
[----:B------:R-:W4:Y:S10]  /*2ec10*/  LDL.LU.64 R18, [R1+0x1e8] ;  /* 0x0001e80001127983 */ /* 0x000f340000300a00 */
[----:B------:R0:W-:Y:S02]  /*2ec20*/  STL.64 [R1+0x240], R24 ;  /* 0x0002401801007387 */ /* 0x0001e40000100a00 */
[----:B------:R1:W-:Y:S02]  /*2ec30*/  STL.64 [R1+0x248], R26 ;  /* 0x0002481a01007387 */ /* 0x0003e40000100a00 */
[----:B0-----:R-:W-:Y:S01]  /*2ec40*/  IMAD.MOV.U32 R25, RZ, RZ, R8 ;  /* 0x000000ffff197224 */ /* 0x001fe200078e0008 */
[----:B-1----:R-:W2:Y:S01]  /*2ec50*/  LDL.LU R26, [R1+0x39d0] ;  /* 0x0039d000011a7983 */ /* 0x002ea20000300800 */
[----:B------:R-:W-:-:S02]  /*2ec60*/  IMAD.MOV.U32 R24, RZ, RZ, R9 ;  /* 0x000000ffff187224 */ /* 0x000fc400078e0009 */
[----:B------:R-:W2:Y:S02]  /*2ec70*/  LDL.LU.64 R8, [R1+0x39c8] ;  /* 0x0039c80001087983 */ /* 0x000ea40000300a00 */
[----:B------:R-:W3:Y:S01]  /*2ec80*/  LDL R29, [R1+0x1778] ;  /* 0x00177800011d7983 */ /* 0x000ee20000100800 */
[C---:B--2---:R-:W-:Y:S01]  /*2ec90*/  HMMA.16816.F32 R8, R20.reuse, R8, R12 ;  /* 0x000000081408723c */ /* 0x044fe2000000180c */
[----:B------:R-:W2:Y:S01]  /*2eca0*/  LDL.LU.64 R14, [R1+0x39c0] ;  /* 0x0039c000010e7983 */ /* 0x000ea20000300a00 */
[----:B------:R-:W2:Y:S11]  /*2ecb0*/  LDL.LU.64 R12, [R1+0x39b8] ;  /* 0x0039b800010c7983 */ /* 0x000eb60000300a00 */
[----:B------:R-:W-:Y:S10]  /*2ecc0*/  @!UPT UIADD3 URZ, URZ, URZ, URZ ;  /* 0x0000003f3f3ff290 */ /* 0x000ff4000fffe03f */
[----:B------:R0:W-:Y:S01]  /*2ecd0*/  STL.64 [R1+0x230], R8 ;  /* 0x0002300801007387 */ /* 0x0001e20000100a00 */
[----:B------:R-:W-:Y:S03]  /*2ece0*/  STL.64 [R1+0x238], R10 ;  /* 0x0002380a01007387 */ /* 0x000fe60000100a00 */
[----:B0-----:R-:W2:Y:S02]  /*2ecf0*/  LDL.LU.64 R8, [R1+0x39b0] ;  /* 0x0039b00001087983 */ /* 0x001ea40000300a00 */
[C---:B--2---:R-:W-:Y:S01]  /*2ed00*/  HMMA.16816.F32 R12, R20.reuse, R8, R12 ;  /* 0x00000008140c723c */ /* 0x044fe2000000180c */
[----:B------:R-:W-:Y:S02]  /*2ed10*/  IMAD.MOV.U32 R28, RZ, RZ, R8 ;  /* 0x000000ffff1c7224 */ /* 0x000fe400078e0008 */
        /* <DEDUP_REMOVED lines=8> */
[----:B------:R-:W2:Y:S01]  /*2eda0*/  LDL.LU.64 R14, [R1+0x3990] ;  /* 0x00399000010e7983 */ /* 0x000ea20000300a00 */
        /* <DEDUP_REMOVED lines=12> */
[----:B------:R-:W-:Y:S02]  /*2ee70*/  STL [R1+0x3884], R13 ;  /* 0x0038840d01007387 */ /* 0x000fe40000100800 */
[----:B------:R-:W-:Y:S01]  /*2ee80*/  STL [R1+0x3950], R12 ;  /* 0x0039500c01007387 */ /* 0x000fe20000100800 */
[C---:B---3--:R-:W-:Y:S11]  /*2ee90*/  HMMA.16816.F32 R4, R20.reuse, R8, R4 ;  /* 0x000000081404723c */ /* 0x048ff60000001804 */
[----:B------:R-:W-:Y:S11]  /*2eea0*/  @!UPT UIADD3 URZ, URZ, URZ, URZ ;  /* 0x0000003f3f3ff290 */ /* 0x000ff6000fffe03f */
[----:B------:R-:W-:Y:S01]  /*2eeb0*/  @!UPT UIADD3 URZ, URZ, URZ, URZ ;  /* 0x0000003f3f3ff290 */ /* 0x000fe2000fffe03f */
[----:B------:R-:W-:Y:S01]  /*2eec0*/  STL.64 [R1+0x690], R4 ;  /* 0x0006900401007387 */ /* 0x000fe20000100a00 */
[----:B------:R0:W-:Y:S03]  /*2eed0*/  STL.64 [R1+0x698], R6 ;  /* 0x0006980601007387 */ /* 0x0001e60000100a00 */
[----:B0-----:R-:W2:Y:S01]  /*2eee0*/  LDL.LU.64 R6, [R1+0x3968] ;  /* 0x0039680001067983 */ /* 0x001ea20000300a00 */
[----:B------:R-:W4:Y:S02]  /*2eef0*/  LDL.LU.64 R4, [R1+0x3960] ;  /* 0x0039600001047983 */ /* 0x000f240000300a00 */
[----:B------:R0:W-:Y:S02]  /*2ef00*/  STL.64 [R1+0x3958], R8 ;  /* 0x0039580801007387 */ /* 0x0001e40000100a00 */
[----:B0-----:R-:W3:Y:S01]  /*2ef10*/  LDL.LU.64 R8, [R1+0x920] ;  /* 0x0009200001087983 */ /* 0x001ee20000300a00 */
[----:B------:R-:W3:Y:S01]  /*2ef20*/  LDL.LU.64 R10, [R1+0x928] ;  /* 0x00092800010a7983 */ /* 0x000ee20000300a00 */
[----:B----4-:R-:W-:Y:S02]  /*2ef30*/  HMMA.16816.F32 R16, R20, R4, R16 ;  /* 0x000000041410723c */ /* 0x010fe40000001810 */
[----:B------:R-:W0:Y:S11]  /*2ef40*/  LDSM.16.MT88.4 R20, [R29+0x10080] ;  /* 0x010080001d14783b */ /* 0x000e360000004200 */
[----:B------:R-:W-:Y:S10]  /*2ef50*/  @!UPT UIADD3 URZ, URZ, URZ, URZ ;  /* 0x0000003f3f3ff290 */ /* 0x000ff4000fffe03f */
[----:B------:R-:W-:Y:S01]  /*2ef60*/  STL.64 [R1+0x1f0], R16 ;  /* 0x0001f01001007387 */ /* 0x000fe20000100a00 */
[----:B------:R-:W-:Y:S02]  /*2ef70*/  STL.64 [R1+0x1f8], R18 ;  /* 0x0001f81201007387 */ /* 0x000fe40000100a00 */
[----:B------:R-:W3:Y:S01]  /*2ef80*/  LDSM.16.MT88.4 R16, [R29+0x10000] ;  /* 0x010000001d10783b */ /* 0x000ee20000004200 */
[----:B0-----:R-:W-:Y:S03]  /*2ef90*/  STL.64 [R1+0x3860], R22 ;  /* 0x0038601601007387 */ /* 0x001fe60000100a00 */
[----:B------:R0:W-:Y:S02]  /*2efa0*/  STL.64 [R1+0x3858], R20 ;  /* 0x0038581401007387 */ /* 0x0001e40000100a00 */
[----:B0-----:R-:W4:Y:S04]  /*2efb0*/  LDL.64 R20, [R1] ;  /* 0x0000000001147983 */ /* 0x001f280000100a00 */
[----:B----4-:R0:W-:Y:S02]  /*2efc0*/  STL.64 [R1+0x3888], R20 ;  /* 0x0038881401007387 */ /* 0x0101e40000100a00 */
[----:B0-----:R-:W-:-:S02]  /*2efd0*/  IMAD.MOV.U32 R20, RZ, RZ, R28 ;  /* 0x000000ffff147224 */ /* 0x001fc400078e001c */
[----:B------:R-:W-:-:S05]  /*2efe0*/  IMAD.MOV.U32 R21, RZ, RZ, R27 ;  /* 0x000000ffff157224 */ /* 0x000fca00078e001b */
[----:B------:R0:W-:Y:S04]  /*2eff0*/  STL.64 [R1+0x38a0], R20 ;  /* 0x0038a01401007387 */ /* 0x0001e80000100a00 */
[----:B0-----:R-:W4:Y:S04]  /*2f000*/  LDL.64 R20, [R1+0x20] ;  /* 0x0000200001147983 */ /* 0x001f280000100a00 */
[----:B----4-:R0:W-:Y:S02]  /*2f010*/  STL.64 [R1+0x38b8], R20 ;  /* 0x0038b81401007387 */ /* 0x0101e40000100a00 */
[----:B0-----:R-:W-:-:S02]  /*2f020*/  IMAD.MOV.U32 R20, RZ, RZ, R25 ;  /* 0x000000ffff147224 */ /* 0x001fc400078e0019 */
[----:B------:R-:W-:Y:S02]  /*2f030*/  IMAD.MOV.U32 R21, RZ, RZ, R24 ;  /* 0x000000ffff157224 */ /* 0x000fe400078e0018 */
[----:B------:R-:W-:Y:S02]  /*2f040*/  IMAD.MOV.U32 R24, RZ, RZ, R26 ;  /* 0x000000ffff187224 */ /* 0x000fe400078e001a */
[----:B--2---:R-:W-:Y:S01]  /*2f050*/  IMAD.MOV.U32 R25, RZ, RZ, R7 ;  /* 0x000000ffff197224 */ /* 0x004fe200078e0007 */
[----:B------:R0:W-:Y:S01]  /*2f060*/  STL.64 [R1+0x38d0], R20 ;  /* 0x0038d01401007387 */ /* 0x0001e20000100a00 */
[----:B------:R-:W2:Y:S02]  /*2f070*/  LDL.LU.64 R12, [R1+0x4a0] ;  /* 0x0004a000010c7983 */ /* 0x000ea40000300a00 */
[----:B0-----:R-:W-:Y:S02]  /*2f080*/  IMAD.MOV.U32 R20, RZ, RZ, R15 ;  /* 0x000000ffff147224 */ /* 0x001fe400078e000f */
[----:B------:R-:W-:-:S02]  /*2f090*/  IMAD.MOV.U32 R21, RZ, RZ, R14 ;  /* 0x000000ffff157224 */ /* 0x000fc400078e000e */
[----:B------:R-:W2:Y:S01]  /*2f0a0*/  LDL.LU.64 R14, [R1+0x4a8] ;  /* 0x0004a800010e7983 */ /* 0x000ea20000300a00 */
[----:B------:R0:W-:Y:S03]  /*2f0b0*/  STL.64 [R1+0x3908], R24 ;  /* 0x0039081801007387 */ /* 0x0001e60000100a00 */
[----:B0-----:R-:W3:Y:S01]  /*2f0c0*/  LDL.64 R24, [R1+0xc0] ;  /* 0x0000c00001187983 */ /* 0x001ee20000100a00 */
[----:B------:R0:W-:Y:S03]  /*2f0d0*/  STL.64 [R1+0x38e8], R20 ;  /* 0x0038e81401007387 */ /* 0x0001e60000100a00 */
[----:B0-----:R-:W4:Y:S01]  /*2f0e0*/  LDL.64 R20, [R1+0xa0] ;  /* 0x0000a00001147983 */ /* 0x001f220000100a00 */
[----:B---3--:R-:W-:Y:S01]  /*2f0f0*/  HMMA.16816.F32 R8, R16, R24, R8 ;  /* 0x000000181008723c */ /* 0x008fe20000001808 */
[----:B------:R-:W-:-:S06]  /*2f100*/  IMAD.MOV.U32 R7, RZ, RZ, R25 ;  /* 0x000000ffff077224 */ /* 0x000fcc00078e0019 */
[----:B------:R-:W-:Y:S11]  /*2f110*/  IMAD.MOV.U32 R25, RZ, RZ, R3 ;  /* 0x000000ffff197224 */ /* 0x000ff600078e0003 */
[----:B------:R-:W-:Y:S05]  /*2f120*/  @!UPT UIADD3 URZ, URZ, URZ, URZ ;  /* 0x0000003f3f3ff290 */ /* 0x000fea000fffe03f */
[----:B------:R0:W-:Y:S01]  /*2f130*/  STL.64 [R1+0x4b0], R8 ;  /* 0x0004b00801007387 */ /* 0x0001e20000100a00 */
[----:B------:R1:W-:Y:S03]  /*2f140*/  STL.64 [R1+0x4b8], R10 ;  /* 0x0004b80a01007387 */ /* 0x0003e60000100a00 */
[----:B0-----:R-:W3:Y:S01]  /*2f150*/  LDL.LU.64 R8, [R1+0x3958] ;  /* 0x0039580001087983 */ /* 0x001ee20000300a00 */
[----:B-1----:R-:W-:Y:S02]  /*2f160*/  IMAD.MOV.U32 R11, RZ, RZ, R24 ;  /* 0x000000ffff0b7224 */ /* 0x002fe400078e0018 */
[----:B------:R-:W-:-:S05]  /*2f170*/  IMAD.MOV.U32 R24, RZ, RZ, R6 ;  /* 0x000000ffff187224 */ /* 0x000fca00078e0006 */
[----:B------:R0:W-:Y:S04]  /*2f180*/  STL.64 [R1+0x3920], R24 ;  /* 0x0039201801007387 */ /* 0x0001e80000100a00 */
[----:B0-----:R-:W2:Y:S01]  /*2f190*/  LDL.64 R24, [R1+0xb0] ;  /* 0x0000b00001187983 */ /* 0x001ea20000100a00 */
[----:B------:R-:W-:Y:S02]  /*2f1a0*/  STL [R1+0x3898], R7 ;  /* 0x0038980701007387 */ /* 0x000fe40000100800 */
[----:B------:R0:W-:Y:S02]  /*2f1b0*/  STL.64 [R1+0x3890], R4 ;  /* 0x0038900401007387 */ /* 0x0001e40000100a00 */
[----:B0-----:R-:W3:Y:S01]  /*2f1c0*/  LDL.LU.64 R4, [R1+0x490] ;  /* 0x0004900001047983 */ /* 0x001ee20000300a00 */
[----:B------:R-:W3:Y:S02]  /*2f1d0*/  LDL.LU.64 R6, [R1+0x498] ;  /* 0x0004980001067983 */ /* 0x000ee40000300a00 */
[----:B----4-:R-:W-:Y:S01]  /*2f1e0*/  IMAD.MOV.U32 R10, RZ, RZ, R21 ;  /* 0x000000ffff0a7224 */ /* 0x010fe200078e0015 */
[C---:B--2---:R-:W-:Y:S08]  /*2f1f0*/  HMMA.16816.F32 R12, R16.reuse, R24, R12 ;  /* 0x00000018100c723c */ /* 0x044ff0000000180c */
[----:B---3--:R-:W-:Y:S11]  /*2f200*/  HMMA.16816.F32 R4, R16, R20, R4 ;  /* 0x000000141004723c */ /* 0x008ff60000001804 */
[----:B------:R-:W-:Y:S04]  /*2f210*/  @!UPT UIADD3 URZ, URZ, URZ, URZ ;  /* 0x0000003f3f3ff290 */ /* 0x000fe8000fffe03f */
[----:B------:R0:W-:Y:S01]  /*2f220*/  STL.64 [R1+0x4a0], R12 ;  /* 0x0004a00c01007387 */ /* 0x0001e20000100a00 */
[----:B------:R1:W-:Y:S03]  /*2f230*/  STL.64 [R1+0x4a8], R14 ;  /* 0x0004a80e01007387 */ /* 0x0003e60000100a00 */
[----:B0-----:R-:W2:Y:S01]  /*2f240*/  LDL.LU R12, [R1+0x3950] ;  /* 0x00395000010c7983 */ /* 0x001ea20000300800 */
[----:B-1----:R-:W-:Y:S02]  /*2f250*/  IMAD.MOV.U32 R14, RZ, RZ, R24 ;  /* 0x000000ffff0e7224 */ /* 0x002fe400078e0018 */
[----:B------:R-:W-:Y:S02]  /*2f260*/  IMAD.MOV.U32 R15, RZ, RZ, R25 ;  /* 0x000000ffff0f7224 */ /* 0x000fe400078e0019 */
[----:B------:R-:W-:Y:S02]  /*2f270*/  IMAD.MOV.U32 R24, RZ, RZ, R2 ;  /* 0x000000ffff187224 */ /* 0x000fe400078e0002 */
[----:B------:R-:W-:-:S02]  /*2f280*/  IMAD.MOV.U32 R25, RZ, RZ, R0 ;  /* 0x000000ffff197224 */ /* 0x000fc400078e0000 */
[----:B------:R-:W-:-:S03]  /*2f290*/  IMAD.MOV.U32 R13, RZ, RZ, R20 ;  /* 0x000000ffff0d7224 */ /* 0x000fc600078e0014 */
[----:B------:R0:W-:Y:S04]  /*2f2a0*/  STL.64 [R1+0x3938], R24 ;  /* 0x0039381801007387 */ /* 0x0001e80000100a00 */
[----:B0-----:R-:W3:Y:S01]  /*2f2b0*/  LDL.64 R24, [R1+0x90] ;  /* 0x0000900001187983 */ /* 0x001ee20000100a00 */
[----:B------:R-:W-:Y:S02]  /*2f2c0*/  STL.64 [R1+0x490], R4 ;  /* 0x0004900401007387 */ /* 0x000fe40000100a00 */
[----:B------:R-:W-:Y:S02]  /*2f2d0*/  STL.64 [R1+0x498], R6 ;  /* 0x0004980601007387 */ /* 0x000fe40000100a00 */
[----:B------:R-:W4:Y:S01]  /*2f2e0*/  LDL.LU.64 R20, [R1+0x7a0] ;  /* 0x0007a00001147983 */ /* 0x000f220000300a00 */
[----:B------:R-:W2:Y:S04]  /*2f2f0*/  LDL.LU.64 R22, [R1+0x7a8] ;  /* 0x0007a80001167983 */ /* 0x000ea80000300a00 */
[----:B--2---:R-:W-:Y:S01]  /*2f300*/  STL.64 [R1+0x3900], R22 ;  /* 0x0039001601007387 */ /* 0x004fe20000100a00 */
[----:B----4-:R0:W-:Y:S03]  /*2f310*/  STL.64 [R1+0x38f8], R20 ;  /* 0x0038f81401007387 */ /* 0x0101e60000100a00 */
[----:B0-----:R-:W2:Y:S01]  /*2f320*/  LDL.LU.64 R20, [R1+0x450] ;  /* 0x0004500001147983 */ /* 0x001ea20000300a00 */
[----:B------:R-:W4:Y:S03]  /*2f330*/  LDL.LU.64 R22, [R1+0x458] ;  /* 0x0004580001167983 */ /* 0x000f260000300a00 */
[----:B----4-:R-:W-:Y:S01]  /*2f340*/  STL.64 [R1+0x3918], R22 ;  /* 0x0039181601007387 */ /* 0x010fe20000100a00 */
[----:B--2---:R0:W-:Y:S03]  /*2f350*/  STL.64 [R1+0x3910], R20 ;  /* 0x0039101401007387 */ /* 0x0041e60000100a00 */
        /* <DEDUP_REMOVED lines=9> */
[----:B------:R-:W2:Y:S02]  /*2f3f0*/  LDL.LU.64 R22, [R1+0x488] ;  /* 0x0004880001167983 */ /* 0x000ea40000300a00 */
[----:B------:R-:W-:Y:S02]  /*2f400*/  STL.64 [R1+0x38c8], R10 ;  /* 0x0038c80a01007387 */ /* 0x000fe40000100a00 */
[----:B------:R0:W-:Y:S02]  /*2f410*/  STL.64 [R1+0x38c0], R8 ;  /* 0x0038c00801007387 */ /* 0x0001e40000100a00 */
[----:B0-----:R-:W4:Y:S01]  /*2f420*/  LDL.LU.64 R8, [R1+0x780] ;  /* 0x0007800001087983 */ /* 0x001f220000300a00 */
[----:B------:R-:W4:Y:S02]  /*2f430*/  LDL.LU.64 R10, [R1+0x788] ;  /* 0x00078800010a7983 */ /* 0x000f240000300a00 */
[----:B---3--:R-:W-:-:S02]  /*2f440*/  IMAD.MOV.U32 R29, RZ, RZ, R24 ;  /* 0x000000ffff1d7224 */ /* 0x008fc400078e0018 */
[----:B------:R-:W-:Y:S01]  /*2f450*/  IMAD.MOV.U32 R28, RZ, RZ, R25 ;  /* 0x000000ffff1c7224 */ /* 0x000fe200078e0019 */
[C---:B--2---:R-:W-:Y:S01]  /*2f460*/  HMMA.16816.F32 R20, R16.reuse, R24, R20 ;  /* 0x000000181014723c */ /* 0x044fe20000001814 */
[----:B----4-:R-:W-:Y:S01]  /*2f470*/  STL.64 [R1+0x38e0], R10 ;  /* 0x0038e00a01007387 */ /* 0x010fe20000100a00 */
[----:B------:R0:W-:Y:S03]  /*2f480*/  STL.64 [R1+0x38d8], R8 ;  /* 0x0038d80801007387 */ /* 0x0001e60000100a00 */
[----:B0-----:R-:W2:Y:S01]  /*2f490*/  LDL.LU.64 R8, [R1+0x790] ;  /* 0x0007900001087983 */ /* 0x001ea20000300a00 */
[----:B------:R-:W2:Y:S02]  /*2f4a0*/  LDL.LU.64 R10, [R1+0x798] ;  /* 0x00079800010a7983 */ /* 0x000ea40000300a00 */
[----:B------:R-:W-:Y:S02]  /*2f4b0*/  STL.64 [R1+0x38b0], R14 ;  /* 0x0038b00e01007387 */ /* 0x000fe40000100a00 */
[----:B------:R0:W-:Y:S02]  /*2f4c0*/  STL.64 [R1+0x38a8], R12 ;  /* 0x0038a80c01007387 */ /* 0x0001e40000100a00 */
[----:B0-----:R-:W3:Y:S01]  /*2f4d0*/  LDL.LU.64 R12, [R1+0x770] ;  /* 0x00077000010c7983 */ /* 0x001ee20000300a00 */
[----:B------:R-:W3:Y:S02]  /*2f4e0*/  LDL.LU.64 R14, [R1+0x778] ;  /* 0x00077800010e7983 */ /* 0x000ee40000300a00 */
[----:B------:R-:W4:Y:S02]  /*2f4f0*/  LDL.LU.64 R4, [R1+0x760] ;  /* 0x0007600001047983 */ /* 0x000f240000300a00 */
[----:B------:R-:W4:Y:S06]  /*2f500*/  LDL.LU.64 R6, [R1+0x768] ;  /* 0x0007680001067983 */ /* 0x000f2c0000300a00 */
        /* <DEDUP_REMOVED lines=24> */
[----:B------:R-:W-:Y:S03]  /*2f690*/  STL.64 [R1+0x458], R26 ;  /* 0x0004581a01007387 */ /* 0x000fe60000100a00 */
[----:B0-----:R-:W2:Y:S02]  /*2f6a0*/  LDL.LU.64 R24, [R1+0x38f0] ;  /* 0x0038f00001187983 */ /* 0x001ea40000300a00 */
[C---:B--2---:R-:W-:Y:S11]  /*2f6b0*/  HMMA.16816.F32 R20, R16.reuse, R24, R20 ;  /* 0x000000181014723c */ /* 0x044ff60000001814 */
[----:B------:R-:W-:Y:S11]  /*2f6c0*/  @!UPT UIADD3 URZ, URZ, URZ, URZ ;  /* 0x0000003f3f3ff290 */ /* 0x000ff6000fffe03f */
[----:B------:R-:W-:Y:S01]  /*2f6d0*/  @!UPT UIADD3 URZ, URZ, URZ, URZ ;  /* 0x0000003f3f3ff290 */ /* 0x000fe2000fffe03f */
[----:B------:R0:W-:Y:S01]  /*2f6e0*/  STL.64 [R1+0x7a0], R20 ;  /* 0x0007a01401007387 */ /* 0x0001e20000100a00 */
[----:B------:R-:W-:Y:S03]  /*2f6f0*/  STL.64 [R1+0x7a8], R22 ;  /* 0x0007a81601007387 */ /* 0x000fe60000100a00 */
[----:B0-----:R-:W2:Y:S01]  /*2f700*/  LDL.LU.64 R20, [R1+0x38e8] ;  /* 0x0038e80001147983 */ /* 0x001ea20000300a00 */
[----:B------:R0:W-:Y:S03]  /*2f710*/  STL.64 [R1+0x3808], R24 ;  /* 0x0038081801007387 */ /* 0x0001e60000100a00 */
[----:B0-----:R-:W3:Y:S01]  /*2f720*/  LDL.LU.64 R24, [R1+0x750] ;  /* 0x0007500001187983 */ /* 0x001ee20000300a00 */
[----:B------:R-:W3:Y:S01]  /*2f730*/  LDL.LU.64 R26, [R1+0x758] ;  /* 0x00075800011a7983 */ /* 0x000ee20000300a00 */
        /* <DEDUP_REMOVED lines=13> */
[----:B0-----:R-:W3:Y:S02]  /*2f810*/  LDL.LU.64 R20, [R1+0x38b8] ;  /* 0x0038b80001147983 */ /* 0x001ee40000300a00 */
[C---:B---3--:R-:W-:Y:S01]  /*2f820*/  HMMA.16816.F32 R12, R16.reuse, R20, R12 ;  /* 0x00000014100c723c */ /* 0x048fe2000000180c */
[----:B------:R-:W-:Y:S02]  /*2f830*/  IMAD.MOV.U32 R2, RZ, RZ, R20 ;  /* 0x000000ffff027224 */ /* 0x000fe400078e0014 */
[----:B------:R-:W-:Y:S11]  /*2f840*/  IMAD.MOV.U32 R0, RZ, RZ, R21 ;  /* 0x000000ffff007224 */ /* 0x000ff600078e0015 */
[----:B------:R-:W-:Y:S09]  /*2f850*/  @!UPT UIADD3 URZ, URZ, URZ, URZ ;  /* 0x0000003f3f3ff290 */ /* 0x000ff2000fffe03f */
[----:B------:R-:W-:Y:S01]  /*2f860*/  STL.64 [R1+0x770], R12 ;  /* 0x0007700c01007387 */ /* 0x000fe20000100a00 */
[----:B------:R0:W-:Y:S03]  /*2f870*/  STL.64 [R1+0x778], R14 ;  /* 0x0007780e01007387 */ /* 0x0001e60000100a00 */
[----:B0-----:R-:W3:Y:S01]  /*2f880*/  LDL.LU.64 R14, [R1+0x38b0] ;  /* 0x0038b000010e7983 */ /* 0x001ee20000300a00 */
[----:B------:R-:W2:Y:S02]  /*2f890*/  LDL.LU.64 R12, [R1+0x38a8] ;  /* 0x0038a800010c7983 */ /* 0x000ea40000300a00 */
[----:B------:R-:W4:Y:S02]  /*2f8a0*/  LDL.LU.64 R20, [R1+0x38a0] ;  /* 0x0038a00001147983 */ /* 0x000f240000300a00 */
[C---:B----4-:R-:W-:Y:S01]  /*2f8b0*/  HMMA.16816.F32 R20, R16.reuse, R20, R4 ;  /* 0x000000141014723c */ /* 0x050fe20000001804 */
[----:B------:R-:W4:Y:S01]  /*2f8c0*/  LDL.LU R7, [R1+0x3898] ;  /* 0x0038980001077983 */ /* 0x000f220000300800 */
[----:B------:R-:W2:Y:S11]  /*2f8d0*/  LDL.LU.64 R4, [R1+0x3890] ;  /* 0x0038900001047983 */ /* 0x000eb60000300a00 */
[----:B------:R-:W-:Y:S10]  /*2f8e0*/  @!UPT UIADD3 URZ, URZ, URZ, URZ ;  /* 0x0000003f3f3ff290 */ /* 0x000ff4000fffe03f */
[----:B------:R0:W-:Y:S01]  /*2f8f0*/  STL.64 [R1+0x760], R20 ;  /* 0x0007601401007387 */ /* 0x0001e20000100a00 */
[----:B------:R1:W-:Y:S03]  /*2f900*/  STL.64 [R1+0x768], R22 ;  /* 0x0007681601007387 */ /* 0x0003e60000100a00 */
[----:B0-----:R-:W2:Y:S02]  /*2f910*/  LDL.LU.64 R20, [R1+0x3888] ;  /* 0x0038880001147983 */ /* 0x001ea40000300a00 */
[----:B--2---:R-:W-:Y:S01]  /*2f920*/  HMMA.16816.F32 R24, R16, R20, R24 ;  /* 0x000000141018723c */ /* 0x004fe20000001818 */
[----:B------:R-:W-:Y:S02]  /*2f930*/  IMAD.MOV.U32 R6, RZ, RZ, R20 ;  /* 0x000000ffff067224 */ /* 0x000fe400078e0014 */
[----:B------:R-:W-:Y:S11]  /*2f940*/  IMAD.MOV.U32 R3, RZ, RZ, R21 ;  /* 0x000000ffff037224 */ /* 0x000ff600078e0015 */
[----:B------:R-:W-:Y:S09]  /*2f950*/  @!UPT UIADD3 URZ, URZ, URZ, URZ ;  /* 0x0000003f3f3ff290 */ /* 0x000ff2000fffe03f */
[----:B------:R0:W-:Y:S01]  /*2f960*/  STL.64 [R1+0x750], R24 ;  /* 0x0007501801007387 */ /* 0x0001e20000100a00 */
[----:B------:R2:W-:Y:S02]  /*2f970*/  STL.64 [R1+0x758], R26 ;  /* 0x0007581a01007387 */ /* 0x0005e40000100a00 */
[----:B------:R-:W3:Y:S02]  /*2f980*/  LDL.LU.64 R20, [R1+0x740] ;  /* 0x0007400001147983 */ /* 0x000ee40000300a00 */
[----:B-1----:R-:W3:Y:S01]  /*2f990*/  LDL.LU.64 R22, [R1+0x748] ;  /* 0x0007480001167983 */ /* 0x002ee20000300a00 */
[----:B------:R-:W-:Y:S01]  /*2f9a0*/  STL [R1+0x3870], R6 ;  /* 0x0038700601007387 */ /* 0x000fe20000100800 */
[----:B------:R-:W-:Y:S03]  /*2f9b0*/  STL.64 [R1+0x3868], R4 ;  /* 0x0038680401007387 */ /* 0x000fe60000100a00 */
[----:B0-----:R-:W3:Y:S01]  /*2f9c0*/  LDL.LU.64 R24, [R1+0x650] ;  /* 0x0006500001187983 */ /* 0x001ee20000300a00 */
[----:B--2---:R-:W2:Y:S03]  /*2f9d0*/  LDL.LU.64 R26, [R1+0x658] ;  /* 0x00065800011a7983 */ /* 0x004ea60000300a00 */
[----:B--2---:R-:W-:Y:S01]  /*2f9e0*/  STL.64 [R1+0x3818], R26 ;  /* 0x0038181a01007387 */ /* 0x004fe20000100a00 */
[----:B---3--:R0:W-:Y:S02]  /*2f9f0*/  STL.64 [R1+0x3810], R24 ;  /* 0x0038101801007387 */ /* 0x0081e40000100a00 */
[----:B0-----:R-:W-:-:S02]  /*2fa00*/  IMAD.MOV.U32 R24, RZ, RZ, R13 ;  /* 0x000000ffff187224 */ /* 0x001fc400078e000d */
[----:B------:R-:W2:Y:S01]  /*2fa10*/  LDL.LU R13, [R1+0x3884] ;  /* 0x00388400010d7983 */ /* 0x000ea20000300800 */
[----:B------:R-:W-:Y:S02]  /*2fa20*/  IMAD.MOV.U32 R25, RZ, RZ, R10 ;  /* 0x000000ffff197224 */ /* 0x000fe400078e000a */
[----:B------:R-:W3:Y:S03]  /*2fa30*/  LDL.LU R10, [R1+0x3880] ;  /* 0x00388000010a7983 */ /* 0x000ee60000300800 */
[----:B------:R0:W-:Y:S02]  /*2fa40*/  STL.64 [R1+0x3828], R24 ;  /* 0x0038281801007387 */ /* 0x0001e40000100a00 */
[----:B0-----:R-:W-:Y:S02]  /*2fa50*/  IMAD.MOV.U32 R24, RZ, RZ, R14 ;  /* 0x000000ffff187224 */ /* 0x001fe400078e000e */
[----:B------:R-:W-:Y:S01]  /*2fa60*/  IMAD.MOV.U32 R25, RZ, RZ, R15 ;  /* 0x000000ffff197224 */ /* 0x000fe200078e000f */
[----:B------:R-:W3:Y:S01]  /*2fa70*/  LDL.LU R14, [R1+0x387c] ;  /* 0x00387c00010e7983 */ /* 0x000ee20000300800 */
[----:B------:R-:W3:Y:S03]  /*2fa80*/  LDL.LU R15, [R1+0x3878] ;  /* 0x00387800010f7983 */ /* 0x000ee60000300800 */
[----:B------:R0:W-:Y:S02]  /*2fa90*/  STL.64 [R1+0x3840], R24 ;  /* 0x0038401801007387 */ /* 0x0001e40000100a00 */
[----:B0-----:R-:W-:-:S02]  /*2faa0*/  IMAD.MOV.U32 R24, RZ, RZ, R11 ;  /* 0x000000ffff187224 */ /* 0x001fc400078e000b */
[----:B----4-:R-:W-:Y:S01]  /*2fab0*/  IMAD.MOV.U32 R25, RZ, RZ, R7 ;  /* 0x000000ffff197224 */ /* 0x010fe200078e0007 */
[----:B------:R-:W4:Y:S01]  /*2fac0*/  LDL.LU R11, [R1+0x3874] ;  /* 0x00387400010b7983 */ /* 0x000f220000300800 */
[----:B------:R-:W4:Y:S02]  /*2fad0*/  LDL.LU.64 R4, [R1+0x730] ;  /* 0x0007300001047983 */ /* 0x000f240000300a00 */
[----:B------:R-:W4:Y:S01]  /*2fae0*/  LDL.LU.64 R6, [R1+0x738] ;  /* 0x0007380001067983 */ /* 0x000f220000300a00 */
[----:B--2---:R-:W-:Y:S11]  /*2faf0*/  HMMA.16816.F32 R20, R16, R12, R20 ;  /* 0x0000000c1014723c */ /* 0x004ff60000001814 */
[----:B------:R-:W-:Y:S11]  /*2fb00*/  @!UPT UIADD3 URZ, URZ, URZ, URZ ;  /* 0x0000003f3f3ff290 */ /* 0x000ff6000fffe03f */
[----:B------:R-:W-:Y:S01]  /*2fb10*/  @!UPT UIADD3 URZ, URZ, URZ, URZ ;  /* 0x0000003f3f3ff290 */ /* 0x000fe2000fffe03f */
[----:B------:R0:W-:Y:S01]  /*2fb20*/  STL.64 [R1+0x740], R20 ;  /* 0x0007401401007387 */ /* 0x0001e20000100a00 */
[----:B------:R1:W-:Y:S03]  /*2fb30*/  STL.64 [R1+0x748], R22 ;  /* 0x0007481601007387 */ /* 0x0003e60000100a00 */
[----:B0-----:R-:W2:Y:S01]  /*2fb40*/  LDL.LU.64 R20, [R1+0x440] ;  /* 0x0004400001147983 */ /* 0x001ea20000300a00 */
[----:B-1----:R-:W2:Y:S02]  /*2fb50*/  LDL.LU.64 R22, [R1+0x448] ;  /* 0x0004480001167983 */ /* 0x002ea40000300a00 */
[----:B---3--:R-:W-:Y:S02]  /*2fb60*/  STL.64 [R1+0x37a0], R14 ;  /* 0x0037a00e01007387 */ /* 0x008fe40000100a00 */
[----:B------:R0:W-:Y:S02]  /*2fb70*/  STL.64 [R1+0x3798], R12 ;  /* 0x0037980c01007387 */ /* 0x0001e40000100a00 */
[----:B0-----:R-:W-:-:S02]  /*2fb80*/  IMAD.MOV.U32 R12, RZ, RZ, R29 ;  /* 0x000000ffff0c7224 */ /* 0x001fc400078e001d */
[----:B------:R-:W-:-:S05]  /*2fb90*/  IMAD.MOV.U32 R13, RZ, RZ, R28 ;  /* 0x000000ffff0d7224 */ /* 0x000fca00078e001c */
[----:B------:R0:W-:Y:S04]  /*2fba0*/  STL.64 [R1+0x3820], R12 ;  /* 0x0038200c01007387 */ /* 0x0001e80000100a00 */
[----:B0-----:R-:W3:Y:S01]  /*2fbb0*/  LDL.LU.64 R12, [R1+0x660] ;  /* 0x00066000010c7983 */ /* 0x001ee20000300a00 */
[----:B------:R-:W2:Y:S01]  /*2fbc0*/  LDL.LU.64 R14, [R1+0x668] ;  /* 0x00066800010e7983 */ /* 0x000ea20000300a00 */
[C---:B----4-:R-:W-:Y:S02]  /*2fbd0*/  HMMA.16816.F32 R4, R16.reuse, R8, R4 ;  /* 0x000000081004723c */ /* 0x050fe40000001804 */
[----:B--2---:R-:W-:Y:S01]  /*2fbe0*/  STL.64 [R1+0x3838], R14 ;  /* 0x0038380e01007387 */ /* 0x004fe20000100a00 */
[----:B---3--:R0:W-:Y:S03]  /*2fbf0*/  STL.64 [R1+0x3830], R12 ;  /* 0x0038300c01007387 */ /* 0x0081e60000100a00 */
[----:B0-----:R-:W2:Y:S01]  /*2fc00*/  LDL.LU.64 R12, [R1+0x670] ;  /* 0x00067000010c7983 */ /* 0x001ea20000300a00 */
[----:B------:R-:W3:Y:S03]  /*2fc10*/  LDL.LU.64 R14, [R1+0x678] ;  /* 0x00067800010e7983 */ /* 0x000ee60000300a00 */
[----:B---3--:R-:W-:Y:S01]  /*2fc20*/  STL.64 [R1+0x3850], R14 ;  /* 0x0038500e01007387 */ /* 0x008fe20000100a00 */
[----:B--2---:R0:W-:Y:S03]  /*2fc30*/  STL.64 [R1+0x3848], R12 ;  /* 0x0038480c01007387 */ /* 0x0041e60000100a00 */
[----:B0-----:R-:W2:Y:S01]  /*2fc40*/  LDL.LU.64 R12, [R1+0x680] ;  /* 0x00068000010c7983 */ /* 0x001ea20000300a00 */
[----:B------:R-:W2:Y:S08]  /*2fc50*/  LDL.LU.64 R14, [R1+0x688] ;  /* 0x00068800010e7983 */ /* 0x000eb00000300a00 */
[----:B------:R-:W-:Y:S02]  /*2fc60*/  STL.64 [R1+0x730], R4 ;  /* 0x0007300401007387 */ /* 0x000fe40000100a00 */
[----:B------:R0:W-:Y:S02]  /*2fc70*/  STL.64 [R1+0x738], R6 ;  /* 0x0007380601007387 */ /* 0x0001e40000100a00 */
[----:B0-----:R-:W3:Y:S01]  /*2fc80*/  LDL.LU R6, [R1+0x3870] ;  /* 0x0038700001067983 */ /* 0x001ee20000300800 */
[----:B------:R-:W4:Y:S02]  /*2fc90*/  LDL.LU.64 R4, [R1+0x3868] ;  /* 0x0038680001047983 */ /* 0x000f240000300a00 */
[----:B------:R-:W-:Y:S02]  /*2fca0*/  STL.64 [R1+0x3790], R10 ;  /* 0x0037900a01007387 */ /* 0x000fe40000100a00 */
[----:B------:R0:W-:Y:S02]  /*2fcb0*/  STL.64 [R1+0x3788], R8 ;  /* 0x0037880801007387 */ /* 0x0001e40000100a00 */
[----:B0-----:R-:W2:Y:S01]  /*2fcc0*/  LDL.64 R8, [R1+0x60] ;  /* 0x0000600001087983 */ /* 0x001ea20000100a00 */
[----:B----4-:R-:W-:Y:S03]  /*2fcd0*/  HMMA.16816.F32 R16, R16, R4, R20 ;  /* 0x000000041010723c */ /* 0x010fe60000001814 */
[----:B------:R-:W2:Y:S01]  /*2fce0*/  LDL.LU.64 R22, [R1+0x3860] ;  /* 0x0038600001167983 */ /* 0x000ea20000300a00 */
[----:B------:R-:W2:Y:S11]  /*2fcf0*/  LDL.LU.64 R20, [R1+0x3858] ;  /* 0x0038580001147983 */ /* 0x000eb60000300a00 */
[----:B------:R-:W-:Y:S08]  /*2fd00*/  @!UPT UIADD3 URZ, URZ, URZ, URZ ;  /* 0x0000003f3f3ff290 */ /* 0x000ff0000fffe03f */
[----:B------:R0:W-:Y:S01]  /*2fd10*/  STL.64 [R1+0x440], R16 ;  /* 0x0004401001007387 */ /* 0x0001e20000100a00 */
[----:B------:R-:W-:Y:S03]  /*2fd20*/  STL.64 [R1+0x448], R18 ;  /* 0x0004481201007387 */ /* 0x000fe60000100a00 */
[----:B0-----:R-:W4:Y:S01]  /*2fd30*/  LDL.64 R16, [R1+0x70] ;  /* 0x0000700001107983 */ /* 0x001f220000100a00 */
[----:B------:R0:W-:Y:S03]  /*2fd40*/  STL.64 [R1+0x37f8], R4 ;  /* 0x0037f80401007387 */ /* 0x0001e60000100a00 */
[----:B0-----:R-:W3:Y:S01]  /*2fd50*/  LDL.64 R4, [R1+0x80] ;  /* 0x0000800001047983 */ /* 0x001ee20000100a00 */
[C---:B--2---:R-:W-:Y:S03]  /*2fd60*/  HMMA.16816.F32 R24, R20.reuse, R24, R12 ;  /* 0x000000181418723c */ /* 0x044fe6000000180c */
[----:B------:R-:W2:Y:S01]  /*2fd70*/  LDL.LU.64 R14, [R1+0x3850] ;  /* 0x00385000010e7983 */ /* 0x000ea20000300a00 */
[----:B------:R-:W2:Y:S11]  /*2fd80*/  LDL.LU.64 R12, [R1+0x3848] ;  /* 0x00384800010c7983 */ /* 0x000eb60000300a00 */
[----:B------:R-:W-:Y:S08]  /*2fd90*/  @!UPT UIADD3 URZ, URZ, URZ, URZ ;  /* 0x0000003f3f3ff290 */ /* 0x000ff0000fffe03f */
        /* <DEDUP_REMOVED lines=17> */
[----:B--2---:R-:W-:Y:S01]  /*2feb0*/  HMMA.16816.F32 R12, R20, R12, R24 ;  /* 0x0000000c140c723c */ /* 0x004fe20000001818 */
[----:B------:R-:W2:Y:S11]  /*2fec0*/  LDL.LU.64 R24, [R1+0x3808] ;  /* 0x0038080001187983 */ /* 0x000eb60000300a00 */
[----:B------:R-:W-:Y:S11]  /*2fed0*/  @!UPT UIADD3 URZ, URZ, URZ, URZ ;  /* 0x0000003f3f3ff290 */ /* 0x000ff6000fffe03f */
[----:B------:R3:W-:Y:S01]  /*2fee0*/  STL.64 [R1+0x650], R12 ;  /* 0x0006500c01007387 */ /* 0x0007e20000100a00 */
[----:B------:R-:W-:Y:S02]  /*2fef0*/  STL.64 [R1+0x658], R14 ;  /* 0x0006580e01007387 */ /* 0x000fe40000100a00 */
[----:B---3--:R-:W-:Y:S02]  /*2ff00*/  IMAD.MOV.U32 R12, RZ, RZ, R6 ;  /* 0x000000ffff0c7224 */ /* 0x008fe400078e0006 */
[----:B------:R-:W-:-:S05]  /*2ff10*/  IMAD.MOV.U32 R13, RZ, RZ, R3 ;  /* 0x000000ffff0d7224 */ /* 0x000fca00078e0003 */
[----:B------:R0:W-:Y:S04]  /*2ff20*/  STL.64 [R1+0x37b8], R12 ;  /* 0x0037b80c01007387 */ /* 0x0001e80000100a00 */
[----:B0-----:R-:W3:Y:S04]  /*2ff30*/  LDL.64 R12, [R1+0x10] ;  /* 0x00001000010c7983 */ /* 0x001ee80000100a00 */
[----:B---3--:R0:W-:Y:S04]  /*2ff40*/  STL.64 [R1+0x37d0], R12 ;  /* 0x0037d00c01007387 */ /* 0x0081e80000100a00 */
[----:B0-----:R-:W3:Y:S01]  /*2ff50*/  LDL.LU.64 R12, [R1+0x640] ;  /* 0x00064000010c7983 */ /* 0x001ee20000300a00 */
[----:B------:R-:W3:Y:S02]  /*2ff60*/  LDL.LU.64 R14, [R1+0x648] ;  /* 0x00064800010e7983 */ /* 0x000ee40000300a00 */
[----:B------:R-:W-:-:S02]  /*2ff70*/  IMAD.MOV.U32 R28, RZ, RZ, R4 ;  /* 0x000000ffff1c7224 */ /* 0x000fc400078e0004 */
[----:B------:R-:W-:Y:S01]  /*2ff80*/  IMAD.MOV.U32 R3, RZ, RZ, R5 ;  /* 0x000000ffff037224 */ /* 0x000fe200078e0005 */
[----:B---3--:R-:W-:Y:S11]  /*2ff90*/  HMMA.16816.F32 R12, R20, R4, R12 ;  /* 0x00000004140c723c */ /* 0x008ff6000000180c */
[----:B------:R-:W-:Y:S11]  /*2ffa0*/  @!UPT UIADD3 URZ, URZ, URZ, URZ ;  /* 0x0000003f3f3ff290 */ /* 0x000ff6000fffe03f */
[----:B------:R-:W-:Y:S01]  /*2ffb0*/  @!UPT UIADD3 URZ, URZ, URZ, URZ ;  /* 0x0000003f3f3ff290 */ /* 0x000fe2000fffe03f */
[----:B------:R0:W-:Y:S01]  /*2ffc0*/  STL.64 [R1+0x640], R12 ;  /* 0x0006400c01007387 */ /* 0x0001e20000100a00 */
[----:B------:R-:W-:Y:S02]  /*2ffd0*/  STL.64 [R1+0x648], R14 ;  /* 0x0006480e01007387 */ /* 0x000fe40000100a00 */
[----:B------:R-:W3:Y:S02]  /*2ffe0*/  LDL.LU.64 R4, [R1+0x620] ;  /* 0x0006200001047983 */ /* 0x000ee40000300a00 */
[----:B------:R-:W3:Y:S02]  /*2fff0*/  LDL.LU.64 R6, [R1+0x628] ;  /* 0x0006280001067983 */ /* 0x000ee40000300a00 */
[----:B0-----:R-:W-:Y:S02]  /*30000*/  IMAD.MOV.U32 R12, RZ, RZ, R2 ;  /* 0x000000ffff0c7224 */ /* 0x001fe400078e0002 */
[----:B------:R-:W-:-:S05]  /*30010*/  IMAD.MOV.U32 R13, RZ, RZ, R0 ;  /* 0x000000ffff0d7224 */ /* 0x000fca00078e0000 */
[----:B------:R0:W-:Y:S04]  /*30020*/  STL.64 [R1+0x37e8], R12 ;  /* 0x0037e80c01007387 */ /* 0x0001e80000100a00 */
[----:B0-----:R-:W2:Y:S04]  /*30030*/  LDL.LU.64 R12, [R1+0x30] ;  /* 0x00003000010c7983 */ /* 0x001ea80000300a00 */
[----:B--2---:R0:W-:Y:S04]  /*30040*/  STL.64 [R1+0x37f0], R12 ;  /* 0x0037f00c01007387 */ /* 0x0041e80000100a00 */
[----:B0-----:R-:W2:Y:S04]  /*30050*/  LDL.64 R12, [R1+0x40] ;  /* 0x00004000010c7983 */ /* 0x001ea80000100a00 */
[----:B--2---:R0:W-:Y:S04]  /*30060*/  STL.64 [R1+0x3800], R12 ;  /* 0x0038000c01007387 */ /* 0x0041e80000100a00 */
[----:B0-----:R-:W2:Y:S01]  /*30070*/  LDL.LU.64 R12, [R1+0x630] ;  /* 0x00063000010c7983 */ /* 0x001ea20000300a00 */
[----:B------:R-:W2:Y:S01]  /*30080*/  LDL.LU.64 R14, [R1+0x638] ;  /* 0x00063800010e7983 */ /* 0x000ea20000300a00 */
[----:B---3--:R-:W-:Y:S01]  /*30090*/  HMMA.16816.F32 R4, R20, R8, R4 ;  /* 0x000000081404723c */ /* 0x008fe20000001804 */
[----:B----4-:R-:W-:Y:S01]  /*300a0*/  IMAD.MOV.U32 R0, RZ, RZ, R17 ;  /* 0x000000ffff007224 */ /* 0x010fe200078e0011 */
[----:B------:R-:W-:Y:S01]  /*300b0*/  STL [R1+0x3764], R3 ;  /* 0x0037640301007387 */ /* 0x000fe20000100800 */
[----:B------:R-:W-:-:S02]  /*300c0*/  IMAD.MOV.U32 R2, RZ, RZ, R16 ;  /* 0x000000ffff027224 */ /* 0x000fc400078e0010 */
[----:B------:R0:W-:Y:S02]  /*300d0*/  STL [R1+0x3760], R28 ;  /* 0x0037601c01007387 */ /* 0x0001e40000100800 */
[----:B------:R-:W-:Y:S02]  /*300e0*/  IMAD.MOV.U32 R29, RZ, RZ, R9 ;  /* 0x000000ffff1d7224 */ /* 0x000fe400078e0009 */
[----:B0-----:R-:W-:Y:S01]  /*300f0*/  IMAD.MOV.U32 R28, RZ, RZ, R8 ;  /* 0x000000ffff1c7224 */ /* 0x001fe200078e0008 */
[C---:B--2---:R-:W-:Y:S11]  /*30100*/  HMMA.16816.F32 R12, R20.reuse, R16, R12 ;  /* 0x00000010140c723c */ /* 0x044ff6000000180c */
[----:B------:R-:W-:Y:S11]  /*30110*/  @!UPT UIADD3 URZ, URZ, URZ, URZ ;  /* 0x0000003f3f3ff290 */ /* 0x000ff6000fffe03f */
[----:B------:R-:W-:Y:S01]  /*30120*/  @!UPT UIADD3 URZ, URZ, URZ, URZ ;  /* 0x0000003f3f3ff290 */ /* 0x000fe2000fffe03f */
[----:B------:R0:W-:Y:S01]  /*30130*/  STL.64 [R1+0x630], R12 ;  /* 0x0006300c01007387 */ /* 0x0001e20000100a00 */
[----:B------:R1:W-:Y:S02]  /*30140*/  STL.64 [R1+0x638], R14 ;  /* 0x0006380e01007387 */ /* 0x0003e40000100a00 */
[----:B------:R-:W-:Y:S02]  /*30150*/  STL [R1+0x376c], R0 ;  /* 0x00376c0001007387 */ /* 0x000fe40000100800 */
[----:B------:R-:W-:Y:S01]  /*30160*/  STL [R1+0x3768], R2 ;  /* 0x0037680201007387 */ /* 0x000fe20000100800 */
[----:B------:R2:W-:Y:S01]  /*30170*/  STL.64 [R1+0x620], R4 ;  /* 0x0006200401007387 */ /* 0x0005e20000100a00 */
[----:B------:R3:W-:Y:S03]  /*30180*/  STL.64 [R1+0x628], R6 ;  /* 0x0006280601007387 */ /* 0x0007e60000100a00 */
[----:B0-----:R-:W4:Y:S01]  /*30190*/  LDL.LU.64 R12, [R1+0x610] ;  /* 0x00061000010c7983 */ /* 0x001f220000300a00 */
[----:B-1----:R-:W4:Y:S03]  /*301a0*/  LDL.LU.64 R14, [R1+0x618] ;  /* 0x00061800010e7983 */ /* 0x002f260000300a00 */
[----:B--2---:R-:W2:Y:S01]  /*301b0*/  LDL.LU.64 R4, [R1+0x600] ;  /* 0x0006000001047983 */ /* 0x004ea20000300a00 */
[----:B---3--:R-:W2:Y:S02]  /*301c0*/  LDL.LU.64 R6, [R1+0x608] ;  /* 0x0006080001067983 */ /* 0x008ea40000300a00 */
[----:B------:R-:W3:Y:S02]  /*301d0*/  LDL.LU.64 R16, [R1+0x5f0] ;  /* 0x0005f00001107983 */ /* 0x000ee40000300a00 */
[----:B------:R-:W3:Y:S01]  /*301e0*/  LDL.LU.64 R18, [R1+0x5f8] ;  /* 0x0005f80001127983 */ /* 0x000ee20000300a00 */
[----:B------:R-:W2:Y:S01]  /*301f0*/  LDL.LU.64 R8, [R1+0x5b0] ;  /* 0x0005b00001087983 */ /* 0x000ea20000300a00 */
[----:B------:R-:W2:Y:S03]  /*30200*/  LDL.LU.64 R10, [R1+0x5b8] ;  /* 0x0005b800010a7983 */ /* 0x000ea60000300a00 */
[----:B--2---:R-:W-:Y:S01]  /*30210*/  STL.64 [R1+0x37b0], R10 ;  /* 0x0037b00a01007387 */ /* 0x004fe20000100a00 */
[----:B------:R0:W-:Y:S03]  /*30220*/  STL.64 [R1+0x37a8], R8 ;  /* 0x0037a80801007387 */ /* 0x0001e60000100a00 */
[----:B0-----:R-:W2:Y:S01]  /*30230*/  LDL.LU.64 R8, [R1+0x5c0] ;  /* 0x0005c00001087983 */ /* 0x001ea20000300a00 */
[----:B------:R-:W2:Y:S01]  /*30240*/  LDL.LU.64 R10, [R1+0x5c8] ;  /* 0x0005c800010a7983 */ /* 0x000ea20000300a00 */
[----:B----4-:R-:W-:Y:S02]  /*30250*/  HMMA.16816.F32 R12, R20, R24, R12 ;  /* 0x00000018140c723c */ /* 0x010fe4000000180c */
[----:B--2---:R-:W-:Y:S01]  /*30260*/  STL.64 [R1+0x37c8], R10 ;  /* 0x0037c80a01007387 */ /* 0x004fe20000100a00 */
[----:B------:R0:W-:Y:S03]  /*30270*/  STL.64 [R1+0x37c0], R8 ;  /* 0x0037c00801007387 */ /* 0x0001e60000100a00 */
[----:B0-----:R-:W2:Y:S01]  /*30280*/  LDL.LU.64 R8, [R1+0x5d0] ;  /* 0x0005d00001087983 */ /* 0x001ea20000300a00 */
[----:B------:R-:W4:Y:S03]  /*30290*/  LDL.LU.64 R10, [R1+0x5d8] ;  /* 0x0005d800010a7983 */ /* 0x000f260000300a00 */
[----:B----4-:R-:W-:Y:S01]  /*302a0*/  STL.64 [R1+0x37e0], R10 ;  /* 0x0037e00a01007387 */ /* 0x010fe20000100a00 */
[----:B--2---:R0:W-:Y:S03]  /*302b0*/  STL.64 [R1+0x37d8], R8 ;  /* 0x0037d80801007387 */ /* 0x0041e60000100a00 */
[----:B0-----:R-:W2:Y:S01]  /*302c0*/  LDL.LU.64 R8, [R1+0x5e0] ;  /* 0x0005e00001087983 */ /* 0x001ea20000300a00 */
[----:B------:R-:W2:Y:S02]  /*302d0*/  LDL.LU.64 R10, [R1+0x5e8] ;  /* 0x0005e800010a7983 */ /* 0x000ea40000300a00 */
[----:B------:R-:W-:Y:S06]  /*302e0*/  STL [R1+0x3770], R28 ;  /* 0x0037701c01007387 */ /* 0x000fec0000100800 */
[----:B------:R0:W-:Y:S01]  /*302f0*/  STL.64 [R1+0x610], R12 ;  /* 0x0006100c01007387 */ /* 0x0001e20000100a00 */
[----:B------:R-:W-:Y:S04]  /*30300*/  STL.64 [R1+0x618], R14 ;  /* 0x0006180e01007387 */ /* 0x000fe80000100a00 */
[----:B0-----:R-:W4:Y:S01]  /*30310*/  LDL.LU.64 R12, [R1+0x3800] ;  /* 0x00380000010c7983 */ /* 0x001f220000300a00 */
[----:B------:R-:W-:-:S02]  /*30320*/  IMAD.MOV.U32 R2, RZ, RZ, R24 ;  /* 0x000000ffff027224 */ /* 0x000fc400078e0018 */
[----:B------:R-:W-:Y:S02]  /*30330*/  IMAD.MOV.U32 R3, RZ, RZ, R25 ;  /* 0x000000ffff037224 */ /* 0x000fe400078e0019 */
[----:B------:R-:W2:Y:S01]  /*30340*/  LDL.LU.64 R24, [R1+0x430] ;  /* 0x0004300001187983 */ /* 0x000ea20000300a00 */
[----:B------:R-:W2:Y:S01]  /*30350*/  LDL.LU.64 R26, [R1+0x438] ;  /* 0x00043800011a7983 */ /* 0x000ea20000300a00 */
[C---:B----4-:R-:W-:Y:S11]  /*30360*/  HMMA.16816.F32 R4, R20.reuse, R12, R4 ;  /* 0x0000000c1404723c */ /* 0x050ff60000001804 */
[----:B------:R-:W-:Y:S11]  /*30370*/  @!UPT UIADD3 URZ, URZ, URZ, URZ ;  /* 0x0000003f3f3ff290 */ /* 0x000ff6000fffe03f */
[----:B------:R-:W-:Y:S01]  /*30380*/  @!UPT UIADD3 URZ, URZ, URZ, URZ ;  /* 0x0000003f3f3ff290 */ /* 0x000fe2000fffe03f */
[----:B------:R0:W-:Y:S01]  /*30390*/  STL.64 [R1+0x600], R4 ;  /* 0x0006000401007387 */ /* 0x0001e20000100a00 */
[----:B------:R1:W-:Y:S03]  /*303a0*/  STL.64 [R1+0x608], R6 ;  /* 0x0006080601007387 */ /* 0x0003e60000100a00 */
[----:B0-----:R-:W4:Y:S01]  /*303b0*/  LDL.LU.64 R4, [R1+0x37f8] ;  /* 0x0037f80001047983 */ /* 0x001f220000300a00 */
[----:B-1----:R-:W-:Y:S02]  /*303c0*/  IMAD.MOV.U32 R7, RZ, RZ, R12 ;  /* 0x000000ffff077224 */ /* 0x002fe400078e000c */
[----:B------:R-:W-:Y:S02]  /*303d0*/  IMAD.MOV.U32 R6, RZ, RZ, R13 ;  /* 0x000000ffff067224 */ /* 0x000fe400078e000d */
[----:B------:R-:W3:Y:S02]  /*303e0*/  LDL.LU.64 R12, [R1+0x37f0] ;  /* 0x0037f000010c7983 */ /* 0x000ee40000300a00 */
[C---:B---3--:R-:W-:Y:S11]  /*303f0*/  HMMA.16816.F32 R16, R20.reuse, R12, R16 ;  /* 0x0000000c1410723c */ /* 0x048ff60000001810 */
[----:B------:R-:W-:Y:S11]  /*30400*/  @!UPT UIADD3 URZ, URZ, URZ, URZ ;  /* 0x0000003f3f3ff290 */ /* 0x000ff6000fffe03f */
[----:B------:R-:W-:Y:S01]  /*30410*/  @!UPT UIADD3 URZ, URZ, URZ, URZ ;  /* 0x0000003f3f3ff290 */ /* 0x000fe2000fffe03f */
[----:B------:R0:W-:Y:S01]  /*30420*/  STL.64 [R1+0x5f0], R16 ;  /* 0x0005f01001007387 */ /* 0x0001e20000100a00 */
[----:B------:R-:W-:Y:S02]  /*30430*/  STL.64 [R1+0x5f8], R18 ;  /* 0x0005f81201007387 */ /* 0x000fe40000100a00 */
[----:B0-----:R-:W-:Y:S02]  /*30440*/  IMAD.MOV.U32 R17, RZ, RZ, R12 ;  /* 0x000000ffff117224 */ /* 0x001fe400078e000c */
[----:B------:R-:W-:Y:S02]  /*30450*/  IMAD.MOV.U32 R16, RZ, RZ, R13 ;  /* 0x000000ffff107224 */ /* 0x000fe400078e000d */
[----:B------:R-:W2:Y:S02]  /*30460*/  LDL.LU.64 R12, [R1+0x37e8] ;  /* 0x0037e800010c7983 */ /* 0x000ea40000300a00 */
[C---:B--2---:R-:W-:Y:S02]  /*30470*/  HMMA.16816.F32 R12, R20.reuse, R12, R8 ;  /* 0x0000000c140c723c */ /* 0x044fe40000001808 */
[----:B------:R-:W2:Y:S01]  /*30480*/  LDL.LU.64 R10, [R1+0x37e0] ;  /* 0x0037e000010a7983 */ /* 0x000ea20000300a00 */
[----:B------:R-:W2:Y:S11]  /*30490*/  LDL.LU.64 R8, [R1+0x37d8] ;  /* 0x0037d80001087983 */ /* 0x000eb60000300a00 */
[----:B------:R-:W-:Y:S09]  /*304a0*/  @!UPT UIADD3 URZ, URZ, URZ, URZ ;  /* 0x0000003f3f3ff290 */ /* 0x000ff2000fffe03f */
        /* <DEDUP_REMOVED lines=18> */
[----:B0-----:R-:W3:Y:S01]  /*305d0*/  LDL.LU.64 R14, [R1+0x37a0] ;  /* 0x0037a000010e7983 */ /* 0x001ee20000300a00 */
[----:B------:R-:W2:Y:S02]  /*305e0*/  LDL.LU.64 R12, [R1+0x3798] ;  /* 0x00379800010c7983 */ /* 0x000ea40000300a00 */
[C---:B--2---:R-:W-:Y:S11]  /*305f0*/  HMMA.16816.F32 R8, R20.reuse, R12, R8 ;  /* 0x0000000c1408723c */ /* 0x044ff60000001808 */
[----:B------:R-:W-:Y:S11]  /*30600*/  @!UPT UIADD3 URZ, URZ, URZ, URZ ;  /* 0x0000003f3f3ff290 */ /* 0x000ff6000fffe03f */
[----:B------:R-:W-:Y:S01]  /*30610*/  @!UPT UIADD3 URZ, URZ, URZ, URZ ;  /* 0x0000003f3f3ff290 */ /* 0x000fe2000fffe03f */
[----:B------:R-:W-:Y:S01]  /*30620*/  STL.64 [R1+0x5b0], R8 ;  /* 0x0005b00801007387 */ /* 0x000fe20000100a00 */
[----:B------:R0:W-:Y:S03]  /*30630*/  STL.64 [R1+0x5b8], R10 ;  /* 0x0005b80a01007387 */ /* 0x0001e60000100a00 */
[----:B0-----:R-:W2:Y:S01]  /*30640*/  LDL.LU.64 R10, [R1+0x3790] ;  /* 0x00379000010a7983 */ /* 0x001ea20000300a00 */
[----:B------:R-:W2:Y:S02]  /*30650*/  LDL.LU.64 R8, [R1+0x3788] ;  /* 0x0037880001087983 */ /* 0x000ea40000300a00 */
[----:B---3--:R0:W-:Y:S02]  /*30660*/  STL.64 [R1+0x36a8], R14 ;  /* 0x0036a80e01007387 */ /* 0x0081e40000100a00 */
[----:B0-----:R-:W3:Y:S01]  /*30670*/  LDL R15, [R1+0x1774] ;  /* 0x00177400010f7983 */ /* 0x001ee20000100800 */
[----:B------:R-:W-:Y:S01]  /*30680*/  STL.64 [R1+0x36a0], R12 ;  /* 0x0036a00c01007387 */ /* 0x000fe20000100a00 */
[C---:B--2---:R-:W-:Y:S11]  /*30690*/  HMMA.16816.F32 R24, R20.reuse, R8, R24 ;  /* 0x000000081418723c */ /* 0x044ff60000001818 */
[----:B------:R-:W-:Y:S11]  /*306a0*/  @!UPT UIADD3 URZ, URZ, URZ, URZ ;  /* 0x0000003f3f3ff290 */ /* 0x000ff6000fffe03f */
[----:B------:R-:W-:Y:S01]  /*306b0*/  @!UPT UIADD3 URZ, URZ, URZ, URZ ;  /* 0x0000003f3f3ff290 */ /* 0x000fe2000fffe03f */
[----:B------:R-:W-:Y:S01]  /*306c0*/  STL.64 [R1+0x5a0], R24 ;  /* 0x0005a01801007387 */ /* 0x000fe20000100a00 */
[----:B------:R0:W-:Y:S03]  /*306d0*/  STL.64 [R1+0x5a8], R26 ;  /* 0x0005a81a01007387 */ /* 0x0001e60000100a00 */
[----:B0-----:R-:W4:Y:S01]  /*306e0*/  LDL.LU.64 R26, [R1+0x3780] ;  /* 0x00378000011a7983 */ /* 0x001f220000300a00 */
[----:B------:R-:W4:Y:S02]  /*306f0*/  LDL.LU.64 R24, [R1+0x3778] ;  /* 0x0037780001187983 */ /* 0x000f240000300a00 */
[----:B------:R-:W-:Y:S02]  /*30700*/  STL.64 [R1+0x3698], R10 ;  /* 0x0036980a01007387 */ /* 0x000fe40000100a00 */
[----:B------:R4:W-:Y:S02]  /*30710*/  STL.64 [R1+0x3690], R8 ;  /* 0x0036900801007387 */ /* 0x0009e40000100a00 */
[----:B----4-:R-:W-:Y:S01]  /*30720*/  HMMA.16816.F32 R8, R20, R4, R24 ;  /* 0x000000041408723c */ /* 0x010fe20000001818 */
[----:B---3--:R-:W-:Y:S06]  /*30730*/  LDSM.16.MT88.4 R24, [R15+0x10080] ;  /* 0x010080000f18783b */ /* 0x008fec0000004200 */
[----:B------:R-:W-:-:S02]  /*30740*/  IMAD.MOV.U32 R20, RZ, RZ, R17 ;  /* 0x000000ffff147224 */ /* 0x000fc400078e0011 */
[----:B------:R-:W-:Y:S02]  /*30750*/  IMAD.MOV.U32 R21, RZ, RZ, R16 ;  /* 0x000000ffff157224 */ /* 0x000fe400078e0010 */
[----:B------:R-:W0:Y:S11]  /*30760*/  LDSM.16.MT88.4 R16, [R15+0x10000] ;  /* 0x010000000f10783b */ /* 0x000e360000004200 */
[----:B------:R-:W-:Y:S01]  /*30770*/  @!UPT UIADD3 URZ, URZ, URZ, URZ ;  /* 0x0000003f3f3ff290 */ /* 0x000fe2000fffe03f */
[----:B------:R-:W-:Y:S01]  /*30780*/  STL.64 [R1+0x1e0], R8 ;  /* 0x0001e00801007387 */ /* 0x000fe20000100a00 */
[----:B------:R-:W-:Y:S02]  /*30790*/  STL.64 [R1+0x1e8], R10 ;  /* 0x0001e80a01007387 */ /* 0x000fe40000100a00 */
[----:B------:R-:W-:Y:S02]  /*307a0*/  STL.64 [R1+0x36e8], R20 ;  /* 0x0036e81401007387 */ /* 0x000fe40000100a00 */
[----:B------:R-:W2:Y:S02]  /*307b0*/  LDL.LU.64 R12, [R1] ;  /* 0x00000000010c7983 */ /* 0x000ea40000300a00 */
[----:B--2---:R1:W-:Y:S02]  /*307c0*/  STL.64 [R1+0x36b0], R12 ;  /* 0x0036b00c01007387 */ /* 0x0043e40000100a00 */
[----:B-1----:R-:W-:Y:S02]  /*307d0*/  IMAD.MOV.U32 R12, RZ, RZ, R28 ;  /* 0x000000ffff0c7224 */ /* 0x002fe400078e001c */
[----:B------:R-:W-:Y:S01]  /*307e0*/  IMAD.MOV.U32 R13, RZ, RZ, R0 ;  /* 0x000000ffff0d7224 */ /* 0x000fe200078e0000 */
[----:B------:R-:W2:Y:S01]  /*307f0*/  LDL.LU R28, [R1+0x3770] ;  /* 0x00377000011c7983 */ /* 0x000ea20000300800 */
[----:B------:R-:W2:Y:S02]  /*30800*/  LDL.LU R0, [R1+0x376c] ;  /* 0x00376c0001007983 */ /* 0x000ea40000300800 */
[----:B------:R-:W4:Y:S02]  /*30810*/  LDL.64 R8, [R1+0x90] ;  /* 0x0000900001087983 */ /* 0x000f240000100a00 */
[----:B------:R-:W-:-:S02]  /*30820*/  IMAD.MOV.U32 R20, RZ, RZ, R7 ;  /* 0x000000ffff147224 */ /* 0x000fc400078e0007 */
[----:B------:R-:W-:Y:S01]  /*30830*/  IMAD.MOV.U32 R21, RZ, RZ, R6 ;  /* 0x000000ffff157224 */ /* 0x000fe200078e0006 */
[----:B----4-:R1:W-:Y:S04]  /*30840*/  STL.64 [R1+0x3750], R8 ;  /* 0x0037500801007387 */ /* 0x0103e80000100a00 */
[----:B-1----:R-:W0:Y:S01]  /*30850*/  LDL.LU.64 R8, [R1+0xc0] ;  /* 0x0000c00001087983 */ /* 0x002e220000300a00 */
[----:B------:R1:W-:Y:S03]  /*30860*/  STL.64 [R1+0x3700], R20 ;  /* 0x0037001401007387 */ /* 0x0003e60000100a00 */
[----:B-1----:R-:W0:Y:S01]  /*30870*/  LDL.LU.64 R20, [R1+0x420] ;  /* 0x0004200001147983 */ /* 0x002e220000300a00 */
[----:B------:R-:W0:Y:S02]  /*30880*/  LDL.LU.64 R22, [R1+0x428] ;  /* 0x0004280001167983 */ /* 0x000e240000300a00 */
[----:B------:R1:W-:Y:S02]  /*30890*/  STL.64 [R1+0x36c8], R12 ;  /* 0x0036c80c01007387 */ /* 0x0003e40000100a00 */
[----:B-1----:R-:W4:Y:S04]  /*308a0*/  LDL.LU.64 R12, [R1+0x20] ;  /* 0x00002000010c7983 */ /* 0x002f280000300a00 */
[----:B----4-:R0:W-:Y:S02]  /*308b0*/  STL.64 [R1+0x36e0], R12 ;  /* 0x0036e00c01007387 */ /* 0x0101e40000100a00 */
[----:B0-----:R-:W-:Y:S02]  /*308c0*/  HMMA.16816.F32 R12, R16, R8, R20 ;  /* 0x00000008100c723c */ /* 0x001fe40000001814 */
[----:B------:R-:W-:Y:S01]  /*308d0*/  STL [R1+0x367c], R26 ;  /* 0x00367c1a01007387 */ /* 0x000fe20000100800 */
[----:B------:R-:W-:Y:S02]  /*308e0*/  STL [R1+0x3678], R27 ;  /* 0x0036781b01007387 */ /* 0x000fe40000100800 */
[----:B------:R0:W-:Y:S02]  /*308f0*/  STL.64 [R1+0x3758], R24 ;  /* 0x0037581801007387 */ /* 0x0001e40000100a00 */
[----:B------:R-:W-:Y:S11]  /*30900*/  IMAD.MOV.U32 R20, RZ, RZ, R2 ;  /* 0x000000ffff147224 */ /* 0x000ff600078e0002 */
[----:B------:R-:W-:Y:S05]  /*30910*/  @!UPT UIADD3 URZ, URZ, URZ, URZ ;  /* 0x0000003f3f3ff290 */ /* 0x000fea000fffe03f */
[----:B------:R1:W-:Y:S01]  /*30920*/  STL.64 [R1+0x430], R12 ;  /* 0x0004300c01007387 */ /* 0x0003e20000100a00 */
[----:B------:R4:W-:Y:S02]  /*30930*/  STL.64 [R1+0x438], R14 ;  /* 0x0004380e01007387 */ /* 0x0009e40000100a00 */
[----:B0-----:R-:W3:Y:S02]  /*30940*/  LDL.LU.64 R24, [R1+0x410] ;  /* 0x0004100001187983 */ /* 0x001ee40000300a00 */
[----:B------:R-:W3:Y:S01]  /*30950*/  LDL.LU.64 R26, [R1+0x418] ;  /* 0x00041800011a7983 */ /* 0x000ee20000300a00 */
[----:B------:R-:W3:Y:S01]  /*30960*/  LDL.LU R2, [R1+0x3768] ;  /* 0x0037680001027983 */ /* 0x000ee20000300800 */
[----:B------:R-:W-:Y:S02]  /*30970*/  IMAD.MOV.U32 R21, RZ, RZ, R3 ;  /* 0x000000ffff157224 */ /* 0x000fe400078e0003 */
[----:B------:R-:W-:Y:S02]  /*30980*/  IMAD.MOV.U32 R7, RZ, RZ, R8 ;  /* 0x000000ffff077224 */ /* 0x000fe400078e0008 */
[----:B------:R-:W-:Y:S01]  /*30990*/  IMAD.MOV.U32 R6, RZ, RZ, R9 ;  /* 0x000000ffff067224 */ /* 0x000fe200078e0009 */
[----:B------:R-:W3:Y:S01]  /*309a0*/  LDL.LU R3, [R1+0x3764] ;  /* 0x0037640001037983 */ /* 0x000ee20000300800 */
[----:B------:R-:W3:Y:S02]  /*309b0*/  LDL.LU.64 R8, [R1+0x400] ;  /* 0x0004000001087983 */ /* 0x000ee40000300a00 */
[----:B------:R-:W3:Y:S01]  /*309c0*/  LDL.LU.64 R10, [R1+0x408] ;  /* 0x00040800010a7983 */ /* 0x000ee20000300a00 */
[----:B-1----:R-:W3:Y:S01]  /*309d0*/  LDL.LU.64 R12, [R1+0x3f0] ;  /* 0x0003f000010c7983 */ /* 0x002ee20000300a00 */
[----:B----4-:R-:W4:Y:S02]  /*309e0*/  LDL.LU.64 R14, [R1+0x3f8] ;  /* 0x0003f800010e7983 */ /* 0x010f240000300a00 */
[----:B------:R0:W-:Y:S02]  /*309f0*/  STL.64 [R1+0x3718], R20 ;  /* 0x0037181401007387 */ /* 0x0001e40000100a00 */
[----:B0-----:R-:W4:Y:S01]  /*30a00*/  LDL.LU.64 R20, [R1+0xa0] ;  /* 0x0000a00001147983 */ /* 0x001f220000300a00 */
[----:B------:R-:W-:Y:S02]  /*30a10*/  STL.64 [R1+0x3688], R6 ;  /* 0x0036880601007387 */ /* 0x000fe40000100a00 */
[----:B------:R2:W-:Y:S02]  /*30a20*/  STL.64 [R1+0x3680], R4 ;  /* 0x0036800401007387 */ /* 0x0005e40000100a00 */
[----:B--2---:R-:W-:-:S02]  /*30a30*/  IMAD.MOV.U32 R4, RZ, RZ, R28 ;  /* 0x000000ffff047224 */ /* 0x004fc400078e001c */
[----:B------:R-:W-:Y:S01]  /*30a40*/  IMAD.MOV.U32 R5, RZ, RZ, R29 ;  /* 0x000000ffff057224 */ /* 0x000fe200078e001d */
[----:B------:R-:W2:Y:S04]  /*30a50*/  LDL.LU R28, [R1+0x3760] ;  /* 0x00376000011c7983 */ /* 0x000ea80000300800 */
[----:B------:R0:W-:Y:S02]  /*30a60*/  STL.64 [R1+0x3720], R4 ;  /* 0x0037200401007387 */ /* 0x0001e40000100a00 */
[----:B0-----:R-:W-:Y:S02]  /*30a70*/  IMAD.MOV.U32 R5, RZ, RZ, R0 ;  /* 0x000000ffff057224 */ /* 0x001fe400078e0000 */
[----:B---3--:R-:W-:-:S05]  /*30a80*/  IMAD.MOV.U32 R4, RZ, RZ, R2 ;  /* 0x000000ffff047224 */ /* 0x008fca00078e0002 */
[----:B------:R0:W-:Y:S04]  /*30a90*/  STL.64 [R1+0x3738], R4 ;  /* 0x0037380401007387 */ /* 0x0001e80000100a00 */
[----:B0-----:R-:W3:Y:S01]  /*30aa0*/  LDL.LU.64 R4, [R1+0xb0] ;  /* 0x0000b00001047983 */ /* 0x001ee20000300a00 */
[C---:B----4-:R-:W-:Y:S08]  /*30ab0*/  HMMA.16816.F32 R8, R16.reuse, R20, R8 ;  /* 0x000000141008723c */ /* 0x050ff00000001808 */
[----:B---3--:R-:W-:Y:S11]  /*30ac0*/  HMMA.16816.F32 R24, R16, R4, R24 ;  /* 0x000000041018723c */ /* 0x008ff60000001818 */
[----:B------:R-:W-:Y:S11]  /*30ad0*/  @!UPT UIADD3 URZ, URZ, URZ, URZ ;  /* 0x0000003f3f3ff290 */ /* 0x000ff6000fffe03f */
[----:B------:R-:W-:Y:S01]  /*30ae0*/  @!UPT UIADD3 URZ, URZ, URZ, URZ ;  /* 0x0000003f3f3ff290 */ /* 0x000fe2000fffe03f */
[----:B------:R0:W-:Y:S01]  /*30af0*/  STL.64 [R1+0x420], R24 ;  /* 0x0004201801007387 */ /* 0x0001e20000100a00 */
[----:B------:R-:W-:Y:S03]  /*30b00*/  STL.64 [R1+0x428], R26 ;  /* 0x0004281a01007387 */ /* 0x000fe60000100a00 */
[----:B0-----:R-:W3:Y:S01]  /*30b10*/  LDL.LU.64 R24, [R1+0x3758] ;  /* 0x0037580001187983 */ /* 0x001ee20000300a00 */
[----:B------:R0:W-:Y:S02]  /*30b20*/  STL.64 [R1+0x410], R8 ;  /* 0x0004100801007387 */ /* 0x0001e40000100a00 */
[----:B------:R-:W-:Y:S01]  /*30b30*/  STL.64 [R1+0x418], R10 ;  /* 0x0004180a01007387 */ /* 0x000fe20000100a00 */
[----:B0-----:R-:W4:Y:S01]  /*30b40*/  LDL.LU.64 R8, [R1+0x3750] ;  /* 0x0037500001087983 */ /* 0x001f220000300a00 */
[----:B------:R-:W-:Y:S02]  /*30b50*/  IMAD.MOV.U32 R26, RZ, RZ, R20 ;  /* 0x000000ffff1a7224 */ /* 0x000fe400078e0014 */
[----:B------:R-:W-:-:S05]  /*30b60*/  IMAD.MOV.U32 R27, RZ, RZ, R21 ;  /* 0x000000ffff1b7224 */ /* 0x000fca00078e0015 */
[----:B------:R-:W-:Y:S01]  /*30b70*/  STL.64 [R1+0x36c0], R26 ;  /* 0x0036c01a01007387 */ /* 0x000fe20000100a00 */
[----:B----4-:R-:W-:Y:S03]  /*30b80*/  HMMA.16816.F32 R12, R16, R8, R12 ;  /* 0x00000008100c723c */ /* 0x010fe6000000180c */
[----:B---3--:R-:W-:Y:S01]  /*30b90*/  STL.64 [R1+0x36b8], R24 ;  /* 0x0036b81801007387 */ /* 0x008fe20000100a00 */
[----:B------:R-:W3:Y:S11]  /*30ba0*/  LDL.LU.64 R20, [R1+0x3c0] ;  /* 0x0003c00001147983 */ /* 0x000ef60000300a00 */
[----:B------:R-:W-:Y:S08]  /*30bb0*/  @!UPT UIADD3 URZ, URZ, URZ, URZ ;  /* 0x0000003f3f3ff290 */ /* 0x000ff0000fffe03f */
[----:B------:R-:W-:Y:S01]  /*30bc0*/  STL.64 [R1+0x400], R12 ;  /* 0x0004000c01007387 */ /* 0x000fe20000100a00 */
[----:B------:R-:W-:Y:S02]  /*30bd0*/  STL.64 [R1+0x408], R14 ;  /* 0x0004080e01007387 */ /* 0x000fe40000100a00 */
[----:B------:R-:W4:Y:S02]  /*30be0*/  LDL.LU.64 R22, [R1+0x3c8] ;  /* 0x0003c80001167983 */ /* 0x000f240000300a00 */
        /* <DEDUP_REMOVED lines=8> */
[----:B------:R-:W4:Y:S02]  /*30c70*/  LDL.LU.64 R12, [R1+0x390] ;  /* 0x00039000010c7983 */ /* 0x000f240000300a00 */
[----:B------:R-:W2:Y:S02]  /*30c80*/  LDL.LU.64 R14, [R1+0x398] ;  /* 0x00039800010e7983 */ /* 0x000ea40000300a00 */
[----:B--2---:R-:W-:Y:S01]  /*30c90*/  STL.64 [R1+0x36f8], R14 ;  /* 0x0036f80e01007387 */ /* 0x004fe20000100a00 */
[----:B----4-:R0:W-:Y:S03]  /*30ca0*/  STL.64 [R1+0x36f0], R12 ;  /* 0x0036f00c01007387 */ /* 0x0101e60000100a00 */
[----:B0-----:R-:W2:Y:S01]  /*30cb0*/  LDL.LU.64 R12, [R1+0x3a0] ;  /* 0x0003a000010c7983 */ /* 0x001ea20000300a00 */
[----:B------:R-:W4:Y:S02]  /*30cc0*/  LDL.LU.64 R14, [R1+0x3a8] ;  /* 0x0003a800010e7983 */ /* 0x000f240000300a00 */
[----:B------:R-:W-:-:S02]  /*30cd0*/  IMAD.MOV.U32 R2, RZ, RZ, R4 ;  /* 0x000000ffff027224 */ /* 0x000fc400078e0004 */
[----:B------:R-:W-:Y:S02]  /*30ce0*/  IMAD.MOV.U32 R0, RZ, RZ, R5 ;  /* 0x000000ffff007224 */ /* 0x000fe400078e0005 */
[----:B------:R-:W-:Y:S02]  /*30cf0*/  IMAD.MOV.U32 R4, RZ, RZ, R28 ;  /* 0x000000ffff047224 */ /* 0x000fe400078e001c */
[----:B------:R-:W-:Y:S01]  /*30d00*/  IMAD.MOV.U32 R5, RZ, RZ, R3 ;  /* 0x000000ffff057224 */ /* 0x000fe200078e0003 */
[----:B----4-:R-:W-:Y:S01]  /*30d10*/  STL.64 [R1+0x3710], R14 ;  /* 0x0037100e01007387 */ /* 0x010fe20000100a00 */
[----:B--2---:R0:W-:Y:S03]  /*30d20*/  STL.64 [R1+0x3708], R12 ;  /* 0x0037080c01007387 */ /* 0x0041e60000100a00 */
[----:B0-----:R-:W2:Y:S01]  /*30d30*/  LDL.LU.64 R12, [R1+0x3b0] ;  /* 0x0003b000010c7983 */ /* 0x001ea20000300a00 */
[----:B------:R-:W2:Y:S02]  /*30d40*/  LDL.LU.64 R14, [R1+0x3b8] ;  /* 0x0003b800010e7983 */ /* 0x000ea40000300a00 */
[----:B------:R-:W4:Y:S02]  /*30d50*/  LDL.LU.64 R24, [R1+0x370] ;  /* 0x0003700001187983 */ /* 0x000f240000300a00 */
[----:B------:R-:W2:Y:S01]  /*30d60*/  LDL.LU.64 R26, [R1+0x378] ;  /* 0x00037800011a7983 */ /* 0x000ea20000300a00 */
[C---:B---3--:R-:W-:Y:S01]  /*30d70*/  HMMA.16816.F32 R4, R16.reuse, R4, R20 ;  /* 0x000000041004723c */ /* 0x048fe20000001814 */
[----:B------:R-:W-:Y:S01]  /*30d80*/  IMAD.MOV.U32 R28, RZ, RZ, R9 ;  /* 0x000000ffff1c7224 */ /* 0x000fe200078e0009 */
[----:B--2---:R-:W-:Y:S01]  /*30d90*/  STL.64 [R1+0x36d8], R26 ;  /* 0x0036d81a01007387 */ /* 0x004fe20000100a00 */
[----:B----4-:R0:W-:Y:S03]  /*30da0*/  STL.64 [R1+0x36d0], R24 ;  /* 0x0036d01801007387 */ /* 0x0101e60000100a00 */
[----:B0-----:R-:W2:Y:S01]  /*30db0*/  LDL.LU.64 R24, [R1+0x380] ;  /* 0x0003800001187983 */ /* 0x001ea20000300a00 */
[----:B------:R-:W2:Y:S02]  /*30dc0*/  LDL.LU.64 R26, [R1+0x388] ;  /* 0x00038800011a7983 */ /* 0x000ea40000300a00 */
[----:B------:R-:W3:Y:S02]  /*30dd0*/  LDL.LU.64 R8, [R1+0x350] ;  /* 0x0003500001087983 */ /* 0x000ee40000300a00 */
[----:B------:R-:W3:Y:S01]  /*30de0*/  LDL.LU.64 R10, [R1+0x358] ;  /* 0x00035800010a7983 */ /* 0x000ee20000300a00 */
[----:B------:R-:W4:Y:S01]  /*30df0*/  LDL.LU.64 R22, [R1+0x3748] ;  /* 0x0037480001167983 */ /* 0x000f220000300a00 */
[----:B------:R-:W4:Y:S10]  /*30e00*/  LDL.LU.64 R20, [R1+0x3740] ;  /* 0x0037400001147983 */ /* 0x000f340000300a00 */
[----:B------:R0:W-:Y:S02]  /*30e10*/  STL.64 [R1+0x3f0], R4 ;  /* 0x0003f00401007387 */ /* 0x0001e40000100a00 */
[----:B------:R4:W-:Y:S01]  /*30e20*/  STL.64 [R1+0x3f8], R6 ;  /* 0x0003f80601007387 */ /* 0x0009e20000100a00 */
        /* <DEDUP_REMOVED lines=9> */
[----:B------:R-:W4:Y:S11]  /*30ec0*/  LDL.LU.64 R20, [R1+0x3718] ;  /* 0x0037180001147983 */ /* 0x000f360000300a00 */
[----:B------:R-:W-:Y:S10]  /*30ed0*/  @!UPT UIADD3 URZ, URZ, URZ, URZ ;  /* 0x0000003f3f3ff290 */ /* 0x000ff4000fffe03f */
[----:B------:R0:W-:Y:S01]  /*30ee0*/  STL.64 [R1+0x3d0], R4 ;  /* 0x0003d00401007387 */ /* 0x0001e20000100a00 */
[----:B------:R1:W-:Y:S03]  /*30ef0*/  STL.64 [R1+0x3d8], R6 ;  /* 0x0003d80601007387 */ /* 0x0003e60000100a00 */
[----:B0-----:R-:W2:Y:S01]  /*30f00*/  LDL.LU.64 R4, [R1+0x1d0] ;  /* 0x0001d00001047983 */ /* 0x001ea20000300a00 */
[----:B-1----:R-:W2:Y:S01]  /*30f10*/  LDL.LU.64 R6, [R1+0x1d8] ;  /* 0x0001d80001067983 */ /* 0x002ea20000300a00 */
        /* <DEDUP_REMOVED lines=18> */
[----:B------:R-:W-:Y:S03]  /*31040*/  STL.64 [R1+0x3a8], R14 ;  /* 0x0003a80e01007387 */ /* 0x000fe60000100a00 */
[----:B0-----:R-:W2:Y:S01]  /*31050*/  LDL.LU.64 R12, [R1+0x36e0] ;  /* 0x0036e000010c7983 */ /* 0x001ea20000300a00 */
[----:B------:R0:W-:Y:S03]  /*31060*/  STL.64 [R1+0x3610], R20 ;  /* 0x0036101401007387 */ /* 0x0001e60000100a00 */
[----:B0-----:R-:W4:Y:S01]  /*31070*/  LDL.LU.64 R20, [R1+0x360] ;  /* 0x0003600001147983 */ /* 0x001f220000300a00 */
[----:B------:R-:W4:Y:S01]  /*31080*/  LDL.LU.64 R22, [R1+0x368] ;  /* 0x0003680001167983 */ /* 0x000f220000300a00 */
        /* <DEDUP_REMOVED lines=15> */
[----:B0-----:R-:W4:Y:S02]  /*31180*/  LDL.LU.64 R12, [R1+0x36b0] ;  /* 0x0036b000010c7983 */ /* 0x001f240000300a00 */
[C---:B----4-:R-:W-:Y:S11]  /*31190*/  HMMA.16816.F32 R20, R16.reuse, R12, R20 ;  /* 0x0000000c1014723c */ /* 0x050ff60000001814 */
[----:B------:R-:W-:Y:S11]  /*311a0*/  @!UPT UIADD3 URZ, URZ, URZ, URZ ;  /* 0x0000003f3f3ff290 */ /* 0x000ff6000fffe03f */
[----:B------:R-:W-:Y:S01]  /*311b0*/  @!UPT UIADD3 URZ, URZ, URZ, URZ ;  /* 0x0000003f3f3ff290 */ /* 0x000fe2000fffe03f */
[----:B------:R-:W-:Y:S01]  /*311c0*/  STL.64 [R1+0x370], R20 ;  /* 0x0003701401007387 */ /* 0x000fe20000100a00 */
[----:B------:R0:W-:Y:S02]  /*311d0*/  STL.64 [R1+0x378], R22 ;  /* 0x0003781601007387 */ /* 0x0001e40000100a00 */
[----:B-1----:R-:W4:Y:S02]  /*311e0*/  LDL.LU.64 R14, [R1+0x36a8] ;  /* 0x0036a800010e7983 */ /* 0x002f240000300a00 */
[----:B0-----:R-:W-:Y:S02]  /*311f0*/  IMAD.MOV.U32 R23, RZ, RZ, R12 ;  /* 0x000000ffff177224 */ /* 0x001fe400078e000c */
[----:B------:R-:W-:Y:S02]  /*31200*/  IMAD.MOV.U32 R22, RZ, RZ, R13 ;  /* 0x000000ffff167224 */ /* 0x000fe400078e000d */
[----:B------:R-:W3:Y:S02]  /*31210*/  LDL.LU.64 R12, [R1+0x36a0] ;  /* 0x0036a000010c7983 */ /* 0x000ee40000300a00 */
[C---:B---3--:R-:W-:Y:S11]  /*31220*/  HMMA.16816.F32 R8, R16.reuse, R12, R8 ;  /* 0x0000000c1008723c */ /* 0x048ff60000001808 */
[----:B------:R-:W-:Y:S11]  /*31230*/  @!UPT UIADD3 URZ, URZ, URZ, URZ ;  /* 0x0000003f3f3ff290 */ /* 0x000ff6000fffe03f */
[----:B------:R-:W-:Y:S01]  /*31240*/  @!UPT UIADD3 URZ, URZ, URZ, URZ ;  /* 0x0000003f3f3ff290 */ /* 0x000fe2000fffe03f */
[----:B------:R-:W-:Y:S01]  /*31250*/  STL.64 [R1+0x360], R8 ;  /* 0x0003600801007387 */ /* 0x000fe20000100a00 */
[----:B------:R0:W-:Y:S03]  /*31260*/  STL.64 [R1+0x368], R10 ;  /* 0x0003680a01007387 */ /* 0x0001e60000100a00 */
[----:B0-----:R-:W3:Y:S01]  /*31270*/  LDL.LU.64 R10, [R1+0x3698] ;  /* 0x00369800010a7983 */ /* 0x001ee20000300a00 */
[----:B------:R-:W2:Y:S02]  /*31280*/  LDL.LU.64 R8, [R1+0x3690] ;  /* 0x0036900001087983 */ /* 0x000ea40000300a00 */
[----:B----4-:R-:W-:Y:S02]  /*31290*/  STL.64 [R1+0x35c0], R14 ;  /* 0x0035c00e01007387 */ /* 0x010fe40000100a00 */
[----:B------:R0:W-:Y:S02]  /*312a0*/  STL.64 [R1+0x35b8], R12 ;  /* 0x0035b80c01007387 */ /* 0x0001e40000100a00 */
[----:B0-----:R-:W4:Y:S01]  /*312b0*/  LDL.LU.64 R12, [R1+0x1a0] ;  /* 0x0001a000010c7983 */ /* 0x001f220000300a00 */
[----:B------:R-:W4:Y:S01]  /*312c0*/  LDL.LU.64 R14, [R1+0x1a8] ;  /* 0x0001a800010e7983 */ /* 0x000f220000300a00 */
[----:B--2---:R-:W-:Y:S11]  /*312d0*/  HMMA.16816.F32 R4, R16, R8, R4 ;  /* 0x000000081004723c */ /* 0x004ff60000001804 */
[----:B------:R-:W-:Y:S11]  /*312e0*/  @!UPT UIADD3 URZ, URZ, URZ, URZ ;  /* 0x0000003f3f3ff290 */ /* 0x000ff6000fffe03f */
[----:B------:R-:W-:Y:S01]  /*312f0*/  @!UPT UIADD3 URZ, URZ, URZ, URZ ;  /* 0x0000003f3f3ff290 */ /* 0x000fe2000fffe03f */
[----:B------:R-:W-:Y:S01]  /*31300*/  STL.64 [R1+0x350], R4 ;  /* 0x0003500401007387 */ /* 0x000fe20000100a00 */
[----:B------:R0:W-:Y:S03]  /*31310*/  STL.64 [R1+0x358], R6 ;  /* 0x0003580601007387 */ /* 0x0001e60000100a00 */
[----:B0-----:R-:W2:Y:S01]  /*31320*/  LDL.LU.64 R6, [R1+0x3688] ;  /* 0x0036880001067983 */ /* 0x001ea20000300a00 */
[----:B------:R-:W4:Y:S02]  /*31330*/  LDL.LU.64 R4, [R1+0x3680] ;  /* 0x0036800001047983 */ /* 0x000f240000300a00 */
[----:B---3--:R-:W-:Y:S02]  /*31340*/  STL.64 [R1+0x35b0], R10 ;  /* 0x0035b00a01007387 */ /* 0x008fe40000100a00 */
[----:B------:R0:W-:Y:S02]  /*31350*/  STL.64 [R1+0x35a8], R8 ;  /* 0x0035a80801007387 */ /* 0x0001e40000100a00 */
[----:B0-----:R-:W-:-:S02]  /*31360*/  IMAD.MOV.U32 R8, RZ, RZ, R26 ;  /* 0x000000ffff087224 */ /* 0x001fc400078e001a */
[----:B------:R-:W-:Y:S01]  /*31370*/  IMAD.MOV.U32 R9, RZ, RZ, R27 ;  /* 0x000000ffff097224 */ /* 0x000fe200078e001b */
[----:B------:R-:W3:Y:S01]  /*31380*/  LDL.LU R26, [R1+0x367c] ;  /* 0x00367c00011a7983 */ /* 0x000ee20000300800 */
[----:B------:R-:W3:Y:S03]  /*31390*/  LDL.LU R27, [R1+0x3678] ;  /* 0x00367800011b7983 */ /* 0x000ee60000300800 */
[----:B------:R0:W-:Y:S04]  /*313a0*/  STL.64 [R1+0x3648], R8 ;  /* 0x0036480801007387 */ /* 0x0001e80000100a00 */
[----:B0-----:R-:W2:Y:S01]  /*313b0*/  LDL.LU.64 R8, [R1+0x8e0] ;  /* 0x0008e00001087983 */ /* 0x001ea20000300a00 */
[----:B------:R-:W2:Y:S01]  /*313c0*/  LDL.LU.64 R10, [R1+0x8e8] ;  /* 0x0008e800010a7983 */ /* 0x000ea20000300a00 */
[----:B----4-:R-:W-:Y:S11]  /*313d0*/  HMMA.16816.F32 R12, R16, R4, R12 ;  /* 0x00000004100c723c */ /* 0x010ff6000000180c */
[----:B------:R-:W-:Y:S11]  /*313e0*/  @!UPT UIADD3 URZ, URZ, URZ, URZ ;  /* 0x0000003f3f3ff290 */ /* 0x000ff6000fffe03f */
[----:B------:R-:W-:Y:S01]  /*313f0*/  @!UPT UIADD3 URZ, URZ, URZ, URZ ;  /* 0x0000003f3f3ff290 */ /* 0x000fe2000fffe03f */
[----:B------:R-:W-:Y:S01]  /*31400*/  STL.64 [R1+0x1d0], R12 ;  /* 0x0001d00c01007387 */ /* 0x000fe20000100a00 */
[----:B------:R-:W-:Y:S03]  /*31410*/  STL.64 [R1+0x1d8], R14 ;  /* 0x0001d80e01007387 */ /* 0x000fe60000100a00 */
[----:B--2---:R-:W-:Y:S01]  /*31420*/  STL.64 [R1+0x3658], R10 ;  /* 0x0036580a01007387 */ /* 0x004fe20000100a00 */
[----:B------:R0:W-:Y:S02]  /*31430*/  STL.64 [R1+0x3650], R8 ;  /* 0x0036500801007387 */ /* 0x0001e40000100a00 */
[----:B0-----:R-:W-:Y:S02]  /*31440*/  IMAD.MOV.U32 R8, RZ, RZ, R7 ;  /* 0x000000ffff087224 */ /* 0x001fe400078e0007 */
[----:B------:R-:W-:Y:S01]  /*31450*/  IMAD.MOV.U32 R9, RZ, RZ, R6 ;  /* 0x000000ffff097224 */ /* 0x000fe200078e0006 */
[----:B------:R-:W2:Y:S01]  /*31460*/  LDL.LU R7, [R1+0x3674] ;  /* 0x0036740001077983 */ /* 0x000ea20000300800 */
[----:B------:R-:W2:Y:S02]  /*31470*/  LDL.LU R6, [R1+0x3670] ;  /* 0x0036700001067983 */ /* 0x000ea40000300800 */
[----:B------:R-:W4:Y:S02]  /*31480*/  LDL.LU.64 R16, [R1+0x8d0] ;  /* 0x0008d00001107983 */ /* 0x000f240000300a00 */
[----:B------:R-:W2:Y:S02]  /*31490*/  LDL.LU.64 R18, [R1+0x8d8] ;  /* 0x0008d80001127983 */ /* 0x000ea40000300a00 */
[----:B--2---:R-:W-:Y:S01]  /*314a0*/  STL.64 [R1+0x3668], R18 ;  /* 0x0036681201007387 */ /* 0x004fe20000100a00 */
[----:B----4-:R0:W-:Y:S03]  /*314b0*/  STL.64 [R1+0x3660], R16 ;  /* 0x0036601001007387 */ /* 0x0101e60000100a00 */
[----:B0-----:R-:W3:Y:S01]  /*314c0*/  LDL.LU.64 R16, [R1+0x8f0] ;  /* 0x0008f00001107983 */ /* 0x001ee20000300a00 */
[----:B------:R-:W3:Y:S02]  /*314d0*/  LDL.LU.64 R18, [R1+0x8f8] ;  /* 0x0008f80001127983 */ /* 0x000ee40000300a00 */
[----:B------:R-:W2:Y:S02]  /*314e0*/  LDL.LU R20, [R1+0x80] ;  /* 0x0000800001147983 */ /* 0x000ea40000300800 */
[----:B------:R-:W2:Y:S01]  /*314f0*/  LDL.LU R21, [R1+0x84] ;  /* 0x0000840001157983 */ /* 0x000ea20000300800 */
[----:B------:R-:W4:Y:S01]  /*31500*/  LDL.LU R12, [R1+0x90] ;  /* 0x00009000010c7983 */ /* 0x000f220000300800 */
[----:B------:R-:W-:Y:S02]  /*31510*/  STL.64 [R1+0x35a0], R6 ;  /* 0x0035a00601007387 */ /* 0x000fe40000100a00 */
[----:B------:R0:W-:Y:S02]  /*31520*/  STL.64 [R1+0x3598], R4 ;  /* 0x0035980401007387 */ /* 0x0001e40000100a00 */
[----:B------:R-:W-:-:S02]  /*31530*/  IMAD.MOV.U32 R13, RZ, RZ, R28 ;  /* 0x000000ffff0d7224 */ /* 0x000fc400078e001c */
[----:B0-----:R-:W-:Y:S02]  /*31540*/  IMAD.MOV.U32 R4, RZ, RZ, R2 ;  /* 0x000000ffff047224 */ /* 0x001fe400078e0002 */
[----:B------:R-:W-:Y:S01]  /*31550*/  IMAD.MOV.U32 R5, RZ, RZ, R0 ;  /* 0x000000ffff057224 */ /* 0x000fe200078e0000 */
[C---:B---3--:R-:W-:Y:S01]  /*31560*/  HMMA.16816.F32 R8, R24.reuse, R8, R16 ;  /* 0x000000081808723c */ /* 0x048fe20000001810 */
[----:B------:R-:W3:Y:S01]  /*31570*/  LDL.LU.64 R18, [R1+0x3668] ;  /* 0x0036680001127983 */ /* 0x000ee20000300a00 */
[----:B------:R-:W3:Y:S11]  /*31580*/  LDL.LU.64 R16, [R1+0x3660] ;  /* 0x0036600001107983 */ /* 0x000ef60000300a00 */
[----:B------:R-:W-:Y:S10]  /*31590*/  @!UPT UIADD3 URZ, URZ, URZ, URZ ;  /* 0x0000003f3f3ff290 */ /* 0x000ff4000fffe03f */
[----:B------:R0:W-:Y:S01]  /*315a0*/  STL [R1+0x1c0], R8 ;  /* 0x0001c00801007387 */ /* 0x0001e20000100800 */
[----:B------:R-:W-:Y:S02]  /*315b0*/  IMAD.MOV.U32 R2, RZ, RZ, R10 ;  /* 0x000000ffff027224 */ /* 0x000fe400078e000a */
[----:B------:R-:W-:Y:S02]  /*315c0*/  IMAD.MOV.U32 R0, RZ, RZ, R11 ;  /* 0x000000ffff007224 */ /* 0x000fe400078e000b */
[----:B------:R-:W-:Y:S01]  /*315d0*/  IMAD.MOV.U32 R28, RZ, RZ, R9 ;  /* 0x000000ffff1c7224 */ /* 0x000fe200078e0009 */
[----:B------:R-:W2:Y:S04]  /*315e0*/  LDL.LU.64 R10, [R1+0x3658] ;  /* 0x00365800010a7983 */ /* 0x000ea80000300a00 */
[----:B0-----:R-:W2:Y:S01]  /*315f0*/  LDL.LU.64 R8, [R1+0x3650] ;  /* 0x0036500001087983 */ /* 0x001ea20000300a00 */
[----:B------:R-:W-:Y:S02]  /*31600*/  STL [R1+0x2d40], R0 ;  /* 0x002d400001007387 */ /* 0x000fe40000100800 */
[----:B------:R-:W-:Y:S02]  /*31610*/  STL [R1+0x2d3c], R2 ;  /* 0x002d3c0201007387 */ /* 0x000fe40000100800 */
[----:B------:R-:W-:Y:S01]  /*31620*/  STL [R1+0x2d38], R28 ;  /* 0x002d381c01007387 */ /* 0x000fe20000100800 */
[C---:B--2---:R-:W-:Y:S01]  /*31630*/  HMMA.16816.F32 R4, R24.reuse, R4, R8 ;  /* 0x000000041804723c */ /* 0x044fe20000001808 */
[----:B------:R-:W3:Y:S11]  /*31640*/  LDL.LU.64 R8, [R1+0x3648] ;  /* 0x0036480001087983 */ /* 0x000ef60000300a00 */
[----:B------:R-:W-:Y:S11]  /*31650*/  @!UPT UIADD3 URZ, URZ, URZ, URZ ;  /* 0x0000003f3f3ff290 */ /* 0x000ff6000fffe03f */
[----:B------:R-:W-:Y:S01]  /*31660*/  STL.64 [R1+0x1b0], R4 ;  /* 0x0001b00401007387 */ /* 0x000fe20000100a00 */
[----:B------:R3:W-:Y:S02]  /*31670*/  STL.64 [R1+0x1b8], R6 ;  /* 0x0001b80601007387 */ /* 0x0007e40000100a00 */
[C---:B---3--:R-:W-:Y:S11]  /*31680*/  HMMA.16816.F32 R4, R24.reuse, R8, R16 ;  /* 0x000000081804723c */ /* 0x048ff60000001810 */
[----:B------:R-:W-:Y:S11]  /*31690*/  @!UPT UIADD3 URZ, URZ, URZ, URZ ;  /* 0x0000003f3f3ff290 */ /* 0x000ff6000fffe03f */
[----:B------:R-:W-:Y:S01]  /*316a0*/  @!UPT UIADD3 URZ, URZ, URZ, URZ ;  /* 0x0000003f3f3ff290 */ /* 0x000fe2000fffe03f */
[----:B------:R0:W-:Y:S01]  /*316b0*/  STL [R1+0x1a0], R4 ;  /* 0x0001a00401007387 */ /* 0x0001e20000100800 */
[----:B------:R-:W2:Y:S02]  /*316c0*/  LDL.LU R8, [R1+0x40] ;  /* 0x0000400001087983 */ /* 0x000ea40000300800 */
[----:B------:R-:W2:Y:S02]  /*316d0*/  LDL.LU R9, [R1+0x44] ;  /* 0x0000440001097983 */ /* 0x000ea40000300800 */
[----:B------:R-:W-:Y:S02]  /*316e0*/  IMAD.MOV.U32 R0, RZ, RZ, R5 ;  /* 0x000000ffff007224 */ /* 0x000fe400078e0005 */
[----:B------:R-:W-:Y:S02]  /*316f0*/  IMAD.MOV.U32 R2, RZ, RZ, R6 ;  /* 0x000000ffff027224 */ /* 0x000fe400078e0006 */
[----:B------:R-:W-:Y:S01]  /*31700*/  IMAD.MOV.U32 R28, RZ, RZ, R7 ;  /* 0x000000ffff1c7224 */ /* 0x000fe200078e0007 */
[----:B0-----:R-:W3:Y:S01]  /*31710*/  LDL.LU.64 R4, [R1+0x180] ;  /* 0x0001800001047983 */ /* 0x001ee20000300a00 */
[----:B------:R-:W3:Y:S03]  /*31720*/  LDL.LU.64 R6, [R1+0x188] ;  /* 0x0001880001067983 */ /* 0x000ee60000300a00 */
[----:B--2---:R0:W-:Y:S04]  /*31730*/  STL.64 [R1+0x3618], R8 ;  /* 0x0036180801007387 */ /* 0x0041e80000100a00 */
[----:B0-----:R-:W2:Y:S01]  /*31740*/  LDL.LU R8, [R1+0x60] ;  /* 0x0000600001087983 */ /* 0x001ea20000300800 */
[----:B------:R-:W2:Y:S03]  /*31750*/  LDL.LU R9, [R1+0x64] ;  /* 0x0000640001097983 */ /* 0x000ea60000300800 */
[----:B--2---:R0:W-:Y:S04]  /*31760*/  STL.64 [R1+0x3628], R8 ;  /* 0x0036280801007387 */ /* 0x0041e80000100a00 */
[----:B0-----:R-:W2:Y:S01]  /*31770*/  LDL.LU R8, [R1+0x70] ;  /* 0x0000700001087983 */ /* 0x001ea20000300800 */
[----:B------:R-:W2:Y:S02]  /*31780*/  LDL.LU R9, [R1+0x74] ;  /* 0x0000740001097983 */ /* 0x000ea40000300800 */
[----:B------:R-:W2:Y:S02]  /*31790*/  LDL R19, [R1+0xd50] ;  /* 0x000d500001137983 */ /* 0x000ea40000100800 */
[----:B--2---:R-:W-:Y:S01]  /*317a0*/  STL [R1+0x3608], R19 ;  /* 0x0036081301007387 */ /* 0x004fe20000100800 */
[----:B------:R-:W2:Y:S02]  /*317b0*/  LDL.LU R16, [R1+0x50] ;  /* 0x0000500001107983 */ /* 0x000ea40000300800 */
[----:B------:R-:W2:Y:S02]  /*317c0*/  LDL.LU R17, [R1+0x54] ;  /* 0x0000540001117983 */ /* 0x000ea40000300800 */
[----:B--2---:R0:W-:Y:S04]  /*317d0*/  STL.64 [R1+0x3620], R16 ;  /* 0x0036201001007387 */ /* 0x0041e80000100a00 */
[----:B0-----:R-:W4:Y:S01]  /*317e0*/  LDL.LU.64 R16, [R1+0x190] ;  /* 0x0001900001107983 */ /* 0x001f220000300a00 */
[----:B------:R-:W4:Y:S01]  /*317f0*/  LDL.LU.64 R18, [R1+0x198] ;  /* 0x0001980001127983 */ /* 0x000f220000300a00 */
[C---:B---3--:R-:W-:Y:S01]  /*31800*/  HMMA.16816.F32 R4, R24.reuse, R20, R4 ;  /* 0x000000141804723c */ /* 0x048fe20000001804 */
[----:B------:R-:W-:Y:S01]  /*31810*/  STL [R1+0x2d4c], R28 ;  /* 0x002d4c1c01007387 */ /* 0x000fe20000100800 */
[----:B------:R-:W-:Y:S01]  /*31820*/  STL [R1+0x2d48], R2 ;  /* 0x002d480201007387 */ /* 0x000fe20000100800 */
[----:B------:R-:W-:Y:S05]  /*31830*/  STL [R1+0x2d44], R0 ;  /* 0x002d440001007387 */ /* 0x000fea0000100800 */
[----:B----4-:R-:W-:Y:S07]  /*31840*/  HMMA.16816.F32 R16, R24, R12, R16 ;  /* 0x0000000c1810723c */ /* 0x010fee0000001810 */
[----:B------:R-:W-:-:S02]  /*31850*/  IMAD.MOV.U32 R12, RZ, RZ, R23 ;  /* 0x000000ffff0c7224 */ /* 0x000fc400078e0017 */
[----:B------:R-:W-:Y:S11]  /*31860*/  IMAD.MOV.U32 R13, RZ, RZ, R22 ;  /* 0x000000ffff0d7224 */ /* 0x000ff600078e0016 */
[----:B------:R-:W-:Y:S03]  /*31870*/  @!UPT UIADD3 URZ, URZ, URZ, URZ ;  /* 0x0000003f3f3ff290 */ /* 0x000fe6000fffe03f */
[----:B------:R0:W-:Y:S01]  /*31880*/  STL.64 [R1+0x190], R16 ;  /* 0x0001901001007387 */ /* 0x0001e20000100a00 */
[----:B------:R1:W-:Y:S02]  /*31890*/  STL.64 [R1+0x198], R18 ;  /* 0x0001981201007387 */ /* 0x0003e40000100a00 */
[----:B------:R-:W-:Y:S02]  /*318a0*/  STL.64 [R1+0x35d8], R12 ;  /* 0x0035d80c01007387 */ /* 0x000fe40000100a00 */
[----:B------:R-:W-:Y:S01]  /*318b0*/  STL [R1+0x180], R4 ;  /* 0x0001800401007387 */ /* 0x000fe20000100800 */
[----:B0-----:R-:W2:Y:S01]  /*318c0*/  LDL.LU.64 R16, [R1+0x160] ;  /* 0x0001600001107983 */ /* 0x001ea20000300a00 */
[----:B-1----:R-:W3:Y:S02]  /*318d0*/  LDL.LU.64 R18, [R1+0x168] ;  /* 0x0001680001127983 */ /* 0x002ee40000300a00 */
[----:B------:R-:W-:Y:S02]  /*318e0*/  IMAD.MOV.U32 R28, RZ, RZ, R5 ;  /* 0x000000ffff1c7224 */ /* 0x000fe400078e0005 */
[----:B------:R-:W-:-:S02]  /*318f0*/  IMAD.MOV.U32 R2, RZ, RZ, R6 ;  /* 0x000000ffff027224 */ /* 0x000fc400078e0006 */
[----:B------:R-:W-:Y:S01]  /*31900*/  IMAD.MOV.U32 R0, RZ, RZ, R7 ;  /* 0x000000ffff007224 */ /* 0x000fe200078e0007 */
[----:B---3--:R-:W-:Y:S01]  /*31910*/  STL.64 [R1+0x3638], R18 ;  /* 0x0036381201007387 */ /* 0x008fe20000100a00 */
[----:B--2---:R0:W-:Y:S03]  /*31920*/  STL.64 [R1+0x3630], R16 ;  /* 0x0036301001007387 */ /* 0x0041e60000100a00 */
[----:B0-----:R-:W2:Y:S01]  /*31930*/  LDL.LU.64 R16, [R1+0x170] ;  /* 0x0001700001107983 */ /* 0x001ea20000300a00 */
[----:B------:R-:W2:Y:S02]  /*31940*/  LDL.LU.64 R18, [R1+0x178] ;  /* 0x0001780001127983 */ /* 0x000ea40000300a00 */
[----:B------:R-:W3:Y:S02]  /*31950*/  LDL.LU.64 R20, [R1+0x150] ;  /* 0x0001500001147983 */ /* 0x000ee40000300a00 */
[----:B------:R-:W3:Y:S01]  /*31960*/  LDL.LU.64 R22, [R1+0x158] ;  /* 0x0001580001167983 */ /* 0x000ee20000300a00 */
[----:B------:R-:W4:Y:S01]  /*31970*/  LDL.LU.64 R4, [R1+0x140] ;  /* 0x0001400001047983 */ /* 0x000f220000300a00 */
[----:B------:R-:W4:Y:S02]  /*31980*/  LDL.LU.64 R6, [R1+0x148] ;  /* 0x0001480001067983 */ /* 0x000f240000300a00 */
[----:B------:R-:W3:Y:S02]  /*31990*/  LDL.LU R12, [R1+0x10] ;  /* 0x00001000010c7983 */ /* 0x000ee40000300800 */
[----:B------:R-:W3:Y:S01]  /*319a0*/  LDL.LU R13, [R1+0x14] ;  /* 0x00001400010d7983 */ /* 0x000ee20000300800 */
[----:B--2---:R-:W-:Y:S01]  /*319b0*/  HMMA.16816.F32 R8, R24, R8, R16 ;  /* 0x000000081808723c */ /* 0x004fe20000001810 */
[----:B---3--:R0:W-:Y:S02]  /*319c0*/  STL.64 [R1+0x35f0], R12 ;  /* 0x0035f00c01007387 */ /* 0x0081e40000100a00 */
[----:B0-----:R-:W-:-:S02]  /*319d0*/  IMAD.MOV.U32 R12, RZ, RZ, R3 ;  /* 0x000000ffff0c7224 */ /* 0x001fc400078e0003 */
[----:B------:R-:W-:Y:S01]  /*319e0*/  IMAD.MOV.U32 R13, RZ, RZ, R29 ;  /* 0x000000ffff0d7224 */ /* 0x000fe200078e001d */
[----:B------:R-:W2:Y:S01]  /*319f0*/  LDL.LU R3, [R1+0x3644] ;  /* 0x0036440001037983 */ /* 0x000ea20000300800 */
[----:B------:R-:W3:Y:S02]  /*31a00*/  LDL.LU R29, [R1+0x3640] ;  /* 0x00364000011d7983 */ /* 0x000ee40000300800 */
[----:B------:R-:W-:Y:S02]  /*31a10*/  STL [R1+0x2d58], R0 ;  /* 0x002d580001007387 */ /* 0x000fe40000100800 */
[----:B------:R-:W-:Y:S01]  /*31a20*/  STL [R1+0x2d54], R2 ;  /* 0x002d540201007387 */ /* 0x000fe20000100800 */
[----:B------:R-:W-:Y:S01]  /*31a30*/  STL [R1+0x2d50], R28 ;  /* 0x002d501c01007387 */ /* 0x000fe20000100800 */
[----:B------:R-:W2:Y:S02]  /*31a40*/  LDL.LU.64 R18, [R1+0x3638] ;  /* 0x0036380001127983 */ /* 0x000ea40000300a00 */
[----:B------:R-:W2:Y:S08]  /*31a50*/  LDL.LU.64 R16, [R1+0x3630] ;  /* 0x0036300001107983 */ /* 0x000eb00000300a00 */
[----:B------:R0:W-:Y:S01]  /*31a60*/  STL.64 [R1+0x170], R8 ;  /* 0x0001700801007387 */ /* 0x0001e20000100a00 */
[----:B------:R2:W-:Y:S04]  /*31a70*/  STL.64 [R1+0x178], R10 ;  /* 0x0001780a01007387 */ /* 0x0005e80000100a00 */
[----:B0-----:R-:W2:Y:S02]  /*31a80*/  LDL.LU.64 R8, [R1+0x3628] ;  /* 0x0036280001087983 */ /* 0x001ea40000300a00 */
[----:B--2---:R-:W-:Y:S02]  /*31a90*/  HMMA.16816.F32 R8, R24, R8, R16 ;  /* 0x000000081808723c */ /* 0x004fe40000001810 */
[----:B------:R-:W2:Y:S11]  /*31aa0*/  LDL.LU.64 R16, [R1+0x3620] ;  /* 0x0036200001107983 */ /* 0x000eb60000300a00 */
[----:B------:R-:W-:Y:S10]  /*31ab0*/  @!UPT UIADD3 URZ, URZ, URZ, URZ ;  /* 0x0000003f3f3ff290 */ /* 0x000ff4000fffe03f */
[----:B------:R0:W-:Y:S01]  /*31ac0*/  STL [R1+0x160], R8 ;  /* 0x0001600801007387 */ /* 0x0001e20000100800 */
[----:B------:R-:W-:-:S03]  /*31ad0*/  IMAD.MOV.U32 R0, RZ, RZ, R9 ;  /* 0x000000ffff007224 */ /* 0x000fc600078e0009 */
[----:B0-----:R-:W4:Y:S01]  /*31ae0*/  LDL.LU.64 R8, [R1+0x3618] ;  /* 0x0036180001087983 */ /* 0x001f220000300a00 */
[----:B------:R-:W-:Y:S02]  /*31af0*/  IMAD.MOV.U32 R28, RZ, RZ, R11 ;  /* 0x000000ffff1c7224 */ /* 0x000fe400078e000b */
[----:B------:R-:W-:-:S03]  /*31b00*/  IMAD.MOV.U32 R2, RZ, RZ, R10 ;  /* 0x000000ffff027224 */ /* 0x000fc600078e000a */
[----:B------:R-:W-:Y:S02]  /*31b10*/  STL [R1+0x2d64], R28 ;  /* 0x002d641c01007387 */ /* 0x000fe40000100800 */
[----:B------:R-:W-:Y:S02]  /*31b20*/  STL [R1+0x2d60], R2 ;  /* 0x002d600201007387 */ /* 0x000fe40000100800 */
[----:B------:R-:W-:Y:S01]  /*31b30*/  STL [R1+0x2d5c], R0 ;  /* 0x002d5c0001007387 */ /* 0x000fe20000100800 */
[C---:B--2---:R-:W-:Y:S01]  /*31b40*/  HMMA.16816.F32 R16, R24.reuse, R16, R20 ;  /* 0x000000101810723c */ /* 0x044fe20000001814 */
[----:B------:R-:W2:Y:S07]  /*31b50*/  LDL.LU.64 R20, [R1+0x3610] ;  /* 0x0036100001147983 */ /* 0x000eae0000300a00 */
[C---:B----4-:R-:W-:Y:S11]  /*31b60*/  HMMA.16816.F32 R4, R24.reuse, R8, R4 ;  /* 0x000000081804723c */ /* 0x050ff60000001804 */
[----:B------:R-:W-:Y:S04]  /*31b70*/  @!UPT UIADD3 URZ, URZ, URZ, URZ ;  /* 0x0000003f3f3ff290 */ /* 0x000fe8000fffe03f */
[----:B------:R0:W-:Y:S01]  /*31b80*/  STL.64 [R1+0x150], R16 ;  /* 0x0001501001007387 */ /* 0x0001e20000100a00 */
[----:B------:R1:W-:Y:S07]  /*31b90*/  STL.64 [R1+0x158], R18 ;  /* 0x0001581201007387 */ /* 0x0003ee0000100a00 */
[----:B------:R-:W-:Y:S01]  /*31ba0*/  STL [R1+0x140], R4 ;  /* 0x0001400401007387 */ /* 0x000fe20000100800 */
[----:B0-----:R-:W2:Y:S02]  /*31bb0*/  LDL.LU.64 R16, [R1+0x130] ;  /* 0x0001300001107983 */ /* 0x001ea40000300a00 */
[----:B-1----:R-:W2:Y:S02]  /*31bc0*/  LDL.LU.64 R18, [R1+0x138] ;  /* 0x0001380001127983 */ /* 0x002ea40000300a00 */
        /* <DEDUP_REMOVED lines=9> */
[----:B------:R-:W4:Y:S01]  /*31c60*/  LDL.LU.64 R10, [R1+0x118] ;  /* 0x00011800010a7983 */ /* 0x000f220000300a00 */
[----:B------:R-:W-:Y:S02]  /*31c70*/  HMMA.16816.F32 R20, R24, R20, R16 ;  /* 0x000000141814723c */ /* 0x000fe40000001810 */
[----:B----4-:R-:W-:Y:S01]  /*31c80*/  STL.64 [R1+0x3600], R10 ;  /* 0x0036000a01007387 */ /* 0x010fe20000100a00 */
[----:B--2---:R0:W-:Y:S03]  /*31c90*/  STL.64 [R1+0x35f8], R8 ;  /* 0x0035f80801007387 */ /* 0x0041e60000100a00 */
[----:B0-----:R-:W2:Y:S01]  /*31ca0*/  LDL.LU.64 R8, [R1+0x120] ;  /* 0x0001200001087983 */ /* 0x001ea20000300a00 */
[----:B------:R-:W2:Y:S02]  /*31cb0*/  LDL.LU.64 R10, [R1+0x128] ;  /* 0x00012800010a7983 */ /* 0x000ea40000300a00 */
[----:B------:R-:W-:-:S02]  /*31cc0*/  IMAD.MOV.U32 R2, RZ, RZ, R6 ;  /* 0x000000ffff027224 */ /* 0x000fc400078e0006 */
[----:B------:R-:W-:Y:S02]  /*31cd0*/  IMAD.MOV.U32 R28, RZ, RZ, R5 ;  /* 0x000000ffff1c7224 */ /* 0x000fe400078e0005 */
[----:B------:R-:W-:Y:S01]  /*31ce0*/  IMAD.MOV.U32 R0, RZ, RZ, R7 ;  /* 0x000000ffff007224 */ /* 0x000fe200078e0007 */
[----:B------:R-:W4:Y:S01]  /*31cf0*/  LDL.LU.64 R4, [R1+0xe0] ;  /* 0x0000e00001047983 */ /* 0x000f220000300a00 */
[----:B------:R-:W4:Y:S02]  /*31d00*/  LDL.LU.64 R6, [R1+0xe8] ;  /* 0x0000e80001067983 */ /* 0x000f240000300a00 */
[----:B------:R-:W-:Y:S02]  /*31d10*/  STL [R1+0x2d70], R2 ;  /* 0x002d700201007387 */ /* 0x000fe40000100800 */
[----:B------:R-:W-:Y:S01]  /*31d20*/  STL [R1+0x2d6c], R28 ;  /* 0x002d6c1c01007387 */ /* 0x000fe20000100800 */
[----:B------:R-:W-:Y:S01]  /*31d30*/  STL [R1+0x2d68], R0 ;  /* 0x002d680001007387 */ /* 0x000fe20000100800 */
[----:B------:R-:W3:Y:S02]  /*31d40*/  LDL.LU R19, [R1+0x3608] ;  /* 0x0036080001137983 */ /* 0x000ee40000300800 */
[----:B------:R-:W-:Y:S02]  /*31d50*/  STL.64 [R1+0x130], R20 ;  /* 0x0001301401007387 */ /* 0x000fe40000100a00 */
[----:B------:R-:W-:Y:S01]  /*31d60*/  STL.64 [R1+0x138], R22 ;  /* 0x0001381601007387 */ /* 0x000fe20000100a00 */
[C---:B--2---:R-:W-:Y:S01]  /*31d70*/  HMMA.16816.F32 R12, R24.reuse, R12, R8 ;  /* 0x0000000c180c723c */ /* 0x044fe20000001808 */
[----:B------:R-:W2:Y:S01]  /*31d80*/  LDL.LU.64 R10, [R1+0x3600] ;  /* 0x00360000010a7983 */ /* 0x000ea20000300a00 */
[----:B------:R-:W2:Y:S03]  /*31d90*/  LDL.LU.64 R8, [R1+0x35f8] ;  /* 0x0035f80001087983 */ /* 0x000ea60000300a00 */
[----:B---3--:R-:W-:Y:S02]  /*31da0*/  LDSM.16.MT88.4 R20, [R19+0x11000] ;  /* 0x011000001314783b */ /* 0x008fe40000004200 */
[----:B------:R-:W0:Y:S11]  /*31db0*/  LDSM.16.MT88.4 R16, [R19+0x11080] ;  /* 0x011080001310783b */ /* 0x000e360000004200 */
[----:B------:R-:W-:Y:S05]  /*31dc0*/  @!UPT UIADD3 URZ, URZ, URZ, URZ ;  /* 0x0000003f3f3ff290 */ /* 0x000fea000fffe03f */
[----:B------:R1:W-:Y:S01]  /*31dd0*/  STL.64 [R1+0x120], R12 ;  /* 0x0001200c01007387 */ /* 0x0003e20000100a00 */
[----:B------:R2:W-:Y:S03]  /*31de0*/  STL.64 [R1+0x128], R14 ;  /* 0x0001280e01007387 */ /* 0x0005e60000100a00 */
[----:B-1----:R-:W2:Y:S02]  /*31df0*/  LDL.LU.64 R12, [R1+0x35f0] ;  /* 0x0035f000010c7983 */ /* 0x002ea40000300a00 */
[C---:B--2---:R-:W-:Y:S02]  /*31e00*/  HMMA.16816.F32 R12, R24.reuse, R12, R8 ;  /* 0x0000000c180c723c */ /* 0x044fe40000001808 */
[----:B------:R-:W2:Y:S01]  /*31e10*/  LDL.LU.64 R10, [R1+0x35e8] ;  /* 0x0035e800010a7983 */ /* 0x000ea20000300a00 */
[----:B------:R-:W2:Y:S11]  /*31e20*/  LDL.LU.64 R8, [R1+0x35e0] ;  /* 0x0035e00001087983 */ /* 0x000eb60000300a00 */
[----:B------:R-:W-:Y:S09]  /*31e30*/  @!UPT UIADD3 URZ, URZ, URZ, URZ ;  /* 0x0000003f3f3ff290 */ /* 0x000ff2000fffe03f */
[----:B------:R1:W-:Y:S01]  /*31e40*/  STL.64 [R1+0x110], R12 ;  /* 0x0001100c01007387 */ /* 0x0003e20000100a00 */
[----:B------:R2:W-:Y:S03]  /*31e50*/  STL.64 [R1+0x118], R14 ;  /* 0x0001180e01007387 */ /* 0x0005e60000100a00 */
[----:B-1----:R-:W2:Y:S02]  /*31e60*/  LDL.LU.64 R12, [R1+0x35d8] ;  /* 0x0035d800010c7983 */ /* 0x002ea40000300a00 */
[C---:B--2---:R-:W-:Y:S02]  /*31e70*/  HMMA.16816.F32 R12, R24.reuse, R12, R8 ;  /* 0x0000000c180c723c */ /* 0x044fe40000001808 */
[----:B------:R-:W2:Y:S01]  /*31e80*/  LDL.LU.64 R10, [R1+0x35d0] ;  /* 0x0035d000010a7983 */ /* 0x000ea20000300a00 */
[----:B------:R-:W2:Y:S11]  /*31e90*/  LDL.LU.64 R8, [R1+0x35c8] ;  /* 0x0035c80001087983 */ /* 0x000eb60000300a00 */
[----:B------:R-:W-:Y:S09]  /*31ea0*/  @!UPT UIADD3 URZ, URZ, URZ, URZ ;  /* 0x0000003f3f3ff290 */ /* 0x000ff2000fffe03f */
[----:B------:R-:W-:Y:S01]  /*31eb0*/  STL.64 [R1+0x100], R12 ;  /* 0x0001000c01007387 */ /* 0x000fe20000100a00 */
[----:B------:R1:W-:Y:S03]  /*31ec0*/  STL.64 [R1+0x108], R14 ;  /* 0x0001080e01007387 */ /* 0x0003e60000100a00 */
[----:B-1----:R-:W3:Y:S01]  /*31ed0*/  LDL.LU.64 R14, [R1+0x35c0] ;  /* 0x0035c000010e7983 */ /* 0x002ee20000300a00 */
[----:B------:R-:W2:Y:S02]  /*31ee0*/  LDL.LU.64 R12, [R1+0x35b8] ;  /* 0x0035b800010c7983 */ /* 0x000ea40000300a00 */
[----:B------:R-:W3:Y:S02]  /*31ef0*/  LDL R2, [R1+0x177c] ;  /* 0x00177c0001027983 */ /* 0x000ee40000100800 */
[----:B0-----:R0:W-:Y:S01]  /*31f00*/  STL [R1+0x345c], R16 ;  /* 0x00345c1001007387 */ /* 0x0011e20000100800 */
[----:B------:R1:W-:Y:S01]  /*31f10*/  STL [R1+0x3458], R17 ;  /* 0x0034581101007387 */ /* 0x0003e20000100800 */
[----:B------:R4:W-:Y:S02]  /*31f20*/  STL [R1+0x3454], R18 ;  /* 0x0034541201007387 */ /* 0x0009e40000100800 */
[----:B------:R-:W-:Y:S01]  /*31f30*/  STL [R1+0x3450], R19 ;  /* 0x0034501301007387 */ /* 0x000fe20000100800 */
[----:B0-----:R-:W3:Y:S01]  /*31f40*/  LDL.LU R16, [R1+0x590] ;  /* 0x0005900001107983 */ /* 0x001ee20000300800 */
[----:B-1----:R-:W3:Y:S02]  /*31f50*/  LDL.LU R17, [R1+0x594] ;  /* 0x0005940001117983 */ /* 0x002ee40000300800 */
[----:B----4-:R-:W4:Y:S01]  /*31f60*/  LDL.LU R18, [R1+0x598] ;  /* 0x0005980001127983 */ /* 0x010f220000300800 */
[C---:B--2---:R-:W-:Y:S11]  /*31f70*/  HMMA.16816.F32 R8, R24.reuse, R12, R8 ;  /* 0x0000000c1808723c */ /* 0x044ff60000001808 */
[----:B------:R-:W-:Y:S11]  /*31f80*/  @!UPT UIADD3 URZ, URZ, URZ, URZ ;  /* 0x0000003f3f3ff290 */ /* 0x000ff6000fffe03f */
[----:B------:R-:W-:Y:S01]  /*31f90*/  @!UPT UIADD3 URZ, URZ, URZ, URZ ;  /* 0x0000003f3f3ff290 */ /* 0x000fe2000fffe03f */
[----:B------:R-:W-:Y:S01]  /*31fa0*/  STL.64 [R1+0xf0], R8 ;  /* 0x0000f00801007387 */ /* 0x000fe20000100a00 */
[----:B------:R0:W-:Y:S03]  /*31fb0*/  STL.64 [R1+0xf8], R10 ;  /* 0x0000f80a01007387 */ /* 0x0001e60000100a00 */
[----:B0-----:R-:W2:Y:S01]  /*31fc0*/  LDL.LU.64 R10, [R1+0x35b0] ;  /* 0x0035b000010a7983 */ /* 0x001ea20000300a00 */
[----:B------:R-:W2:Y:S02]  /*31fd0*/  LDL.LU.64 R8, [R1+0x35a8] ;  /* 0x0035a80001087983 */ /* 0x000ea40000300a00 */
[----:B------:R-:W-:Y:S01]  /*31fe0*/  IMAD.MOV.U32 R19, RZ, RZ, R29 ;  /* 0x000000ffff137224 */ /* 0x000fe200078e001d */
[C---:B--2---:R-:W-:Y:S11]  /*31ff0*/  HMMA.16816.F32 R4, R24.reuse, R8, R4 ;  /* 0x000000081804723c */ /* 0x044ff60000001804 */
[----:B------:R-:W-:Y:S11]  /*32000*/  @!UPT UIADD3 URZ, URZ, URZ, URZ ;  /* 0x0000003f3f3ff290 */ /* 0x000ff6000fffe03f */
[----:B------:R-:W-:Y:S01]  /*32010*/  @!UPT UIADD3 URZ, URZ, URZ, URZ ;  /* 0x0000003f3f3ff290 */ /* 0x000fe2000fffe03f */
[----:B------:R0:W-:Y:S01]  /*32020*/  STL [R1+0xec], R7 ;  /* 0x0000ec0701007387 */ /* 0x0001e20000100800 */
[----:B------:R-:W-:Y:S02]  /*32030*/  IMAD.MOV.U32 R13, RZ, RZ, R5 ;  /* 0x000000ffff0d7224 */ /* 0x000fe400078e0005 */
[----:B------:R-:W-:Y:S02]  /*32040*/  IMAD.MOV.U32 R29, RZ, RZ, R6 ;  /* 0x000000ffff1d7224 */ /* 0x000fe400078e0006 */
[----:B------:R-:W-:Y:S01]  /*32050*/  IMAD.MOV.U32 R12, RZ, RZ, R4 ;  /* 0x000000ffff0c7224 */ /* 0x000fe200078e0004 */
[----:B0-----:R-:W2:Y:S01]  /*32060*/  LDL.LU.64 R6, [R1+0x35a0] ;  /* 0x0035a00001067983 */ /* 0x001ea20000300a00 */
[----:B------:R-:W2:Y:S02]  /*32070*/  LDL.LU.64 R4, [R1+0x3598] ;  /* 0x0035980001047983 */ /* 0x000ea40000300a00 */
[----:B------:R0:W-:Y:S02]  /*32080*/  STL.64 [R1+0x3590], R10 ;  /* 0x0035900a01007387 */ /* 0x0001e40000100a00 */
[----:B0-----:R-:W4:Y:S01]  /*32090*/  LDL.64 R10, [R1+0xc8] ;  /* 0x0000c800010a7983 */ /* 0x001f220000100a00 */
[----:B------:R-:W-:Y:S02]  /*320a0*/  STL [R1+0x2da4], R13 ;  /* 0x002da40d01007387 */ /* 0x000fe40000100800 */
[----:B------:R-:W-:Y:S02]  /*320b0*/  STL [R1+0x2da0], R12 ;  /* 0x002da00c01007387 */ /* 0x000fe40000100800 */
[----:B---3--:R0:W-:Y:S02]  /*320c0*/  STL.64 [R1+0x3530], R14 ;  /* 0x0035300e01007387 */ /* 0x0081e40000100a00 */
[----:B0-----:R-:W3:Y:S04]  /*320d0*/  LDL.64 R14, [R1+0xb8] ;  /* 0x0000b800010e7983 */ /* 0x001ee80000100a00 */
[----:B---3--:R0:W-:Y:S01]  /*320e0*/  STL.64 [R1+0x3588], R14 ;  /* 0x0035880e01007387 */ /* 0x0081e20000100a00 */
[----:B------:R-:W2:Y:S03]  /*320f0*/  LDL.LU.64 R12, [R1+0xd0] ;  /* 0x0000d000010c7983 */ /* 0x000ea60000300a00 */
[----:B0-----:R-:W2:Y:S01]  /*32100*/  LDL.LU.64 R14, [R1+0xd8] ;  /* 0x0000d800010e7983 */ /* 0x001ea20000300a00 */
[----:B------:R-:W-:Y:S01]  /*32110*/  STL [R1+0x2d74], R29 ;  /* 0x002d741d01007387 */ /* 0x000fe20000100800 */
[----:B--2---:R-:W-:Y:S02]  /*32120*/  HMMA.16816.F32 R12, R24, R4, R12 ;  /* 0x00000004180c723c */ /* 0x004fe4000000180c */
[----:B------:R-:W2:Y:S11]  /*32130*/  LDL.LU R24, [R1+0x580] ;  /* 0x0005800001187983 */ /* 0x000eb60000300800 */
[----:B------:R-:W-:Y:S10]  /*32140*/  @!UPT UIADD3 URZ, URZ, URZ, URZ ;  /* 0x0000003f3f3ff290 */ /* 0x000ff4000fffe03f */
[----:B------:R-:W-:Y:S01]  /*32150*/  STL.64 [R1+0xd0], R12 ;  /* 0x0000d00c01007387 */ /* 0x000fe20000100a00 */
[----:B------:R4:W-:Y:S02]  /*32160*/  STL.64 [R1+0xd8], R14 ;  /* 0x0000d80e01007387 */ /* 0x0009e40000100a00 */
[----:B------:R-:W2:Y:S02]  /*32170*/  LDL.LU R25, [R1+0x584] ;  /* 0x0005840001197983 */ /* 0x000ea40000300800 */
[----:B------:R-:W2:Y:S01]  /*32180*/  LDL.LU R26, [R1+0x588] ;  /* 0x00058800011a7983 */ /* 0x000ea20000300800 */
[----:B------:R-:W2:Y:S01]  /*32190*/  LDL.LU R27, [R1+0x58c] ;  /* 0x00058c00011b7983 */ /* 0x000ea20000300800 */
[----:B----4-:R-:W-:Y:S07]  /*321a0*/  HMMA.16816.F32 R12, R20, R10, R16 ;  /* 0x0000000a140c723c */ /* 0x010fee0000001810 */
[----:B------:R-:W-:-:S02]  /*321b0*/  IMAD.MOV.U32 R18, RZ, RZ, R10 ;  /* 0x000000ffff127224 */ /* 0x000fc400078e000a */
[----:B------:R-:W-:Y:S02]  /*321c0*/  IMAD.MOV.U32 R19, RZ, RZ, R11 ;  /* 0x000000ffff137224 */ /* 0x000fe400078e000b */
[----:B------:R-:W3:Y:S11]  /*321d0*/  LDL.LU.64 R10, [R1+0x3590] ;  /* 0x00359000010a7983 */ /* 0x000ef60000300a00 */
[----:B------:R-:W-:Y:S02]  /*321e0*/  @!UPT UIADD3 URZ, URZ, URZ, URZ ;  /* 0x0000003f3f3ff290 */ /* 0x000fe4000fffe03f */
[----:B------:R-:W-:Y:S02]  /*321f0*/  IMAD.MOV.U32 R5, RZ, RZ, R14 ;  /* 0x000000ffff057224 */ /* 0x000fe400078e000e */
[----:B------:R-:W-:Y:S02]  /*32200*/  IMAD.MOV.U32 R4, RZ, RZ, R15 ;  /* 0x000000ffff047224 */ /* 0x000fe400078e000f */
[----:B------:R-:W2:Y:S01]  /*32210*/  LDL.LU.64 R14, [R1+0x3588] ;  /* 0x00358800010e7983 */ /* 0x000ea20000300a00 */
[----:B------:R-:W-:Y:S02]  /*32220*/  STL [R1+0x3464], R19 ;  /* 0x0034641301007387 */ /* 0x000fe40000100800 */
[----:B------:R-:W-:Y:S02]  /*32230*/  IMAD.MOV.U32 R8, RZ, RZ, R13 ;  /* 0x000000ffff087224 */ /* 0x000fe400078e000d */
[----:B------:R-:W-:Y:S02]  /*32240*/  STL [R1+0x3460], R18 ;  /* 0x0034601201007387 */ /* 0x000fe40000100800 */
[----:B------:R-:W-:Y:S01]  /*32250*/  IMAD.MOV.U32 R9, RZ, RZ, R12 ;  /* 0x000000ffff097224 */ /* 0x000fe200078e000c */
[----:B------:R-:W-:Y:S01]  /*32260*/  STL [R1+0x2bbc], R4 ;  /* 0x002bbc0401007387 */ /* 0x000fe20000100800 */
[----:B------:R-:W-:Y:S02]  /*32270*/  STL [R1+0x2bb8], R5 ;  /* 0x002bb80501007387 */ /* 0x000fe40000100800 */
[----:B------:R0:W-:Y:S02]  /*32280*/  STL.64 [R1+0x3580], R6 ;  /* 0x0035800601007387 */ /* 0x0001e40000100a00 */
[----:B0-----:R-:W4:Y:S01]  /*32290*/  LDL.64 R6, [R1+0xa8] ;  /* 0x0000a80001067983 */ /* 0x001f220000100a00 */
[----:B------:R-:W-:Y:S02]  /*322a0*/  STL [R1+0x2bb4], R8 ;  /* 0x002bb40801007387 */ /* 0x000fe40000100800 */
[----:B------:R-:W-:Y:S01]  /*322b0*/  STL [R1+0x2bb0], R9 ;  /* 0x002bb00901007387 */ /* 0x000fe20000100800 */
[----:B--2---:R-:W-:Y:S11]  /*322c0*/  HMMA.16816.F32 R24, R20, R14, R24 ;  /* 0x0000000e1418723c */ /* 0x004ff60000001818 */
[----:B------:R-:W-:Y:S11]  /*322d0*/  @!UPT UIADD3 URZ, URZ, URZ, URZ ;  /* 0x0000003f3f3ff290 */ /* 0x000ff6000fffe03f */
[----:B------:R-:W-:Y:S01]  /*322e0*/  @!UPT UIADD3 URZ, URZ, URZ, URZ ;  /* 0x0000003f3f3ff290 */ /* 0x000fe2000fffe03f */
[----:B------:R-:W-:Y:S01]  /*322f0*/  STL.64 [R1+0xd30], R24 ;  /* 0x000d301801007387 */ /* 0x000fe20000100a00 */
[----:B------:R0:W-:Y:S03]  /*32300*/  STL.64 [R1+0xd38], R26 ;  /* 0x000d381a01007387 */ /* 0x0001e60000100a00 */
[----:B0-----:R-:W2:Y:S04]  /*32310*/  LDL.64 R26, [R1+0x78] ;  /* 0x00007800011a7983 */ /* 0x001ea80000100a00 */
[----:B--2---:R0:W-:Y:S04]  /*32320*/  STL.64 [R1+0x3560], R26 ;  /* 0x0035601a01007387 */ /* 0x0041e80000100a00 */
[----:B0-----:R-:W2:Y:S04]  /*32330*/  LDL.64 R26, [R1+0x88] ;  /* 0x00008800011a7983 */ /* 0x001ea80000100a00 */
[----:B--2---:R0:W-:Y:S04]  /*32340*/  STL.64 [R1+0x3568], R26 ;  /* 0x0035681a01007387 */ /* 0x0041e80000100a00 */
[----:B0-----:R-:W2:Y:S01]  /*32350*/  LDL.64 R26, [R1+0x98] ;  /* 0x00009800011a7983 */ /* 0x001ea20000100a00 */
[----:B------:R-:W-:-:S02]  /*32360*/  IMAD.MOV.U32 R16, RZ, RZ, R14 ;  /* 0x000000ffff107224 */ /* 0x000fc400078e000e */
[----:B------:R-:W-:Y:S01]  /*32370*/  IMAD.MOV.U32 R17, RZ, RZ, R15 ;  /* 0x000000ffff117224 */ /* 0x000fe200078e000f */
[----:B--2---:R0:W-:Y:S01]  /*32380*/  STL.64 [R1+0x3578], R26 ;  /* 0x0035781a01007387 */ /* 0x0041e20000100a00 */
[----:B------:R-:W2:Y:S02]  /*32390*/  LDL.LU R24, [R1+0x570] ;  /* 0x0005700001187983 */ /* 0x000ea40000300800 */
[----:B------:R-:W2:Y:S01]  /*323a0*/  LDL.LU R25, [R1+0x574] ;  /* 0x0005740001197983 */ /* 0x000ea20000300800 */
[----:B0-----:R-:W2:Y:S01]  /*323b0*/  LDL.LU R26, [R1+0x578] ;  /* 0x00057800011a7983 */ /* 0x001ea20000300800 */
[----:B------:R-:W2:Y:S02]  /*323c0*/  LDL.LU R27, [R1+0x57c] ;  /* 0x00057c00011b7983 */ /* 0x000ea40000300800 */
[----:B------:R-:W3:Y:S02]  /*323d0*/  LDL.64 R14, [R1+0x68] ;  /* 0x00006800010e7983 */ /* 0x000ee40000100a00 */
[----:B----4-:R-:W-:-:S02]  /*323e0*/  IMAD.MOV.U32 R19, RZ, RZ, R6 ;  /* 0x000000ffff137224 */ /* 0x010fc400078e0006 */
[----:B------:R-:W-:Y:S01]  /*323f0*/  IMAD.MOV.U32 R18, RZ, RZ, R7 ;  /* 0x000000ffff127224 */ /* 0x000fe200078e0007 */
[----:B--2---:R-:W-:Y:S01]  /*32400*/  HMMA.16816.F32 R24, R20, R6, R24 ;  /* 0x000000061418723c */ /* 0x004fe20000001818 */
[----:B---3--:R0:W-:Y:S01]  /*32410*/  STL.64 [R1+0x3570], R14 ;  /* 0x0035700e01007387 */ /* 0x0081e20000100a00 */
[----:B------:R-:W2:Y:S02]  /*32420*/  LDL.LU R12, [R1+0x560] ;  /* 0x00056000010c7983 */ /* 0x000ea40000300800 */
[----:B------:R-:W2:Y:S01]  /*32430*/  LDL.LU R13, [R1+0x564] ;  /* 0x00056400010d7983 */ /* 0x000ea20000300800 */
[----:B0-----:R-:W2:Y:S01]  /*32440*/  LDL.LU R14, [R1+0x568] ;  /* 0x00056800010e7983 */ /* 0x001ea20000300800 */
[----:B------:R-:W2:Y:S02]  /*32450*/  LDL.LU R15, [R1+0x56c] ;  /* 0x00056c00010f7983 */ /* 0x000ea40000300800 */
[----:B------:R-:W-:Y:S02]  /*32460*/  STL [R1+0x346c], R17 ;  /* 0x00346c1101007387 */ /* 0x000fe40000100800 */
[----:B------:R0:W-:Y:S01]  /*32470*/  STL [R1+0x3468], R16 ;  /* 0x0034681001007387 */ /* 0x0001e20000100800 */
[----:B------:R-:W3:Y:S11]  /*32480*/  LDL.LU.64 R6, [R1+0x3580] ;  /* 0x0035800001067983 */ /* 0x000ef60000300a00 */
[----:B------:R-:W-:Y:S02]  /*32490*/  @!UPT UIADD3 URZ, URZ, URZ, URZ ;  /* 0x0000003f3f3ff290 */ /* 0x000fe4000fffe03f */
[----:B------:R-:W-:Y:S02]  /*324a0*/  IMAD.MOV.U32 R8, RZ, RZ, R26 ;  /* 0x000000ffff087224 */ /* 0x000fe400078e001a */
[----:B------:R-:W-:Y:S02]  /*324b0*/  IMAD.MOV.U32 R9, RZ, RZ, R27 ;  /* 0x000000ffff097224 */ /* 0x000fe400078e001b */
[----:B------:R-:W2:Y:S01]  /*324c0*/  LDL.LU.64 R26, [R1+0x3578] ;  /* 0x00357800011a7983 */ /* 0x000ea20000300a00 */
[----:B------:R-:W-:Y:S02]  /*324d0*/  IMAD.MOV.U32 R5, RZ, RZ, R25 ;  /* 0x000000ffff057224 */ /* 0x000fe400078e0019 */
[----:B------:R-:W-:-:S03]  /*324e0*/  IMAD.MOV.U32 R4, RZ, RZ, R24 ;  /* 0x000000ffff047224 */ /* 0x000fc600078e0018 */
[----:B------:R-:W-:Y:S02]  /*324f0*/  STL [R1+0x347c], R5 ;  /* 0x00347c0501007387 */ /* 0x000fe40000100800 */
[----:B------:R-:W-:Y:S02]  /*32500*/  STL [R1+0x3478], R4 ;  /* 0x0034780401007387 */ /* 0x000fe40000100800 */
[----:B------:R1:W-:Y:S02]  /*32510*/  STL [R1+0x3474], R18 ;  /* 0x0034741201007387 */ /* 0x0003e40000100800 */
[----:B------:R4:W-:Y:S01]  /*32520*/  STL [R1+0x3470], R19 ;  /* 0x0034701301007387 */ /* 0x0009e20000100800 */
[----:B0-----:R-:W3:Y:S01]  /*32530*/  LDL.LU R16, [R1+0x550] ;  /* 0x0005500001107983 */ /* 0x001ee20000300800 */
[----:B------:R-:W3:Y:S03]  /*32540*/  LDL.LU R17, [R1+0x554] ;  /* 0x0005540001117983 */ /* 0x000ee60000300800 */
[----:B-1----:R-:W3:Y:S01]  /*32550*/  LDL.LU R18, [R1+0x558] ;  /* 0x0005580001127983 */ /* 0x002ee20000300800 */
[----:B----4-:R-:W3:Y:S02]  /*32560*/  LDL.LU R19, [R1+0x55c] ;  /* 0x00055c0001137983 */ /* 0x010ee40000300800 */
[----:B------:R0:W-:Y:S02]  /*32570*/  STL [R1+0x2d7c], R9 ;  /* 0x002d7c0901007387 */ /* 0x0001e40000100800 */
[----:B------:R1:W-:Y:S01]  /*32580*/  STL [R1+0x2d78], R8 ;  /* 0x002d780801007387 */ /* 0x0003e20000100800 */
[----:B--2---:R-:W-:Y:S01]  /*32590*/  HMMA.16816.F32 R12, R20, R26, R12 ;  /* 0x0000001a140c723c */ /* 0x004fe2000000180c */
[----:B0-----:R-:W-:-:S02]  /*325a0*/  IMAD.MOV.U32 R9, RZ, RZ, R26 ;  /* 0x000000ffff097224 */ /* 0x001fc400078e001a */
[----:B-1----:R-:W-:Y:S11]  /*325b0*/  IMAD.MOV.U32 R8, RZ, RZ, R27 ;  /* 0x000000ffff087224 */ /* 0x002ff600078e001b */
[----:B------:R-:W-:Y:S09]  /*325c0*/  @!UPT UIADD3 URZ, URZ, URZ, URZ ;  /* 0x0000003f3f3ff290 */ /* 0x000ff2000fffe03f */
[----:B------:R-:W-:Y:S01]  /*325d0*/  STL.64 [R1+0xd10], R12 ;  /* 0x000d100c01007387 */ /* 0x000fe20000100a00 */
[----:B------:R0:W-:Y:S03]  /*325e0*/  STL.64 [R1+0xd18], R14 ;  /* 0x000d180e01007387 */ /* 0x0001e60000100a00 */
[----:B0-----:R-:W2:Y:S01]  /*325f0*/  LDL.LU.64 R14, [R1+0x3570] ;  /* 0x00357000010e7983 */ /* 0x001ea20000300a00 */
[----:B------:R-:W3:Y:S02]  /*32600*/  LDL.LU.64 R26, [R1+0x3568] ;  /* 0x00356800011a7983 */ /* 0x000ee40000300a00 */
[----:B------:R0:W-:Y:S02]  /*32610*/  STL [R1+0x3484], R8 ;  /* 0x0034840801007387 */ /* 0x0001e40000100800 */
[----:B------:R1:W-:Y:S01]  /*32620*/  STL [R1+0x3480], R9 ;  /* 0x0034800901007387 */ /* 0x0003e20000100800 */
[----:B------:R4:W-:Y:S04]  /*32630*/  STL.64 [R1+0x3548], R10 ;  /* 0x0035480a01007387 */ /* 0x0009e80000100a00 */
[----:B0-----:R-:W2:Y:S01]  /*32640*/  LDL.LU R8, [R1+0x8c0] ;  /* 0x0008c00001087983 */ /* 0x001ea20000300800 */
[----:B-1----:R-:W2:Y:S03]  /*32650*/  LDL.LU R9, [R1+0x8c4] ;  /* 0x0008c40001097983 */ /* 0x002ea60000300800 */
[----:B----4-:R-:W2:Y:S01]  /*32660*/  LDL.LU R10, [R1+0x8c8] ;  /* 0x0008c800010a7983 */ /* 0x010ea20000300800 */
[----:B------:R-:W2:Y:S01]  /*32670*/  LDL.LU R11, [R1+0x8cc] ;  /* 0x0008cc00010b7983 */ /* 0x000ea20000300800 */
[----:B---3--:R-:W-:Y:S11]  /*32680*/  HMMA.16816.F32 R16, R20, R26, R16 ;  /* 0x0000001a1410723c */ /* 0x008ff60000001810 */
[----:B------:R-:W-:Y:S11]  /*32690*/  @!UPT UIADD3 URZ, URZ, URZ, URZ ;  /* 0x0000003f3f3ff290 */ /* 0x000ff6000fffe03f */
[----:B------:R-:W-:Y:S01]  /*326a0*/  @!UPT UIADD3 URZ, URZ, URZ, URZ ;  /* 0x0000003f3f3ff290 */ /* 0x000fe2000fffe03f */
[----:B------:R0:W-:Y:S01]  /*326b0*/  STL.64 [R1+0xd00], R16 ;  /* 0x000d001001007387 */ /* 0x0001e20000100a00 */
[----:B------:R-:W-:Y:S02]  /*326c0*/  STL.64 [R1+0xd08], R18 ;  /* 0x000d081201007387 */ /* 0x000fe40000100a00 */
[----:B0-----:R-:W-:Y:S02]  /*326d0*/  IMAD.MOV.U32 R16, RZ, RZ, R27 ;  /* 0x000000ffff107224 */ /* 0x001fe400078e001b */
[----:B------:R-:W-:Y:S02]  /*326e0*/  IMAD.MOV.U32 R17, RZ, RZ, R26 ;  /* 0x000000ffff117224 */ /* 0x000fe400078e001a */
[----:B------:R-:W3:Y:S01]  /*326f0*/  LDL.LU.64 R26, [R1+0x3560] ;  /* 0x00356000011a7983 */ /* 0x000ee20000300a00 */
[----:B------:R0:W-:Y:S02]  /*32700*/  STL [R1+0x348c], R16 ;  /* 0x00348c1001007387 */ /* 0x0001e40000100800 */
[----:B------:R1:W-:Y:S01]  /*32710*/  STL [R1+0x3488], R17 ;  /* 0x0034881101007387 */ /* 0x0003e20000100800 */
[----:B0-----:R-:W3:Y:S01]  /*32720*/  LDL.LU R16, [R1+0x540] ;  /* 0x0005400001107983 */ /* 0x001ee20000300800 */
[----:B-1----:R-:W3:Y:S02]  /*32730*/  LDL.LU R17, [R1+0x544] ;  /* 0x0005440001117983 */ /* 0x002ee40000300800 */
[----:B------:R-:W-:-:S02]  /*32740*/  IMAD.MOV.U32 R18, RZ, RZ, R6 ;  /* 0x000000ffff127224 */ /* 0x000fc400078e0006 */
[----:B------:R-:W-:Y:S01]  /*32750*/  IMAD.MOV.U32 R19, RZ, RZ, R7 ;  /* 0x000000ffff137224 */ /* 0x000fe200078e0007 */
[----:B------:R-:W4:Y:S01]  /*32760*/  LDL.LU R6, [R1+0x3558] ;  /* 0x0035580001067983 */ /* 0x000f220000300800 */
[----:B------:R-:W4:Y:S05]  /*32770*/  LDL.LU R7, [R1+0x3554] ;  /* 0x0035540001077983 */ /* 0x000f2a0000300800 */
[C---:B---3--:R-:W-:Y:S11]  /*32780*/  HMMA.16816.F32 R16, R20.reuse, R26, R16 ;  /* 0x0000001a1410723c */ /* 0x048ff60000001810 */
[----:B------:R-:W-:Y:S11]  /*32790*/  @!UPT UIADD3 URZ, URZ, URZ, URZ ;  /* 0x0000003f3f3ff290 */ /* 0x000ff6000fffe03f */
[----:B------:R-:W-:Y:S01]  /*327a0*/  @!UPT UIADD3 URZ, URZ, URZ, URZ ;  /* 0x0000003f3f3ff290 */ /* 0x000fe2000fffe03f */
[----:B------:R-:W-:Y:S01]  /*327b0*/  STL.64 [R1+0xcf0], R16 ;  /* 0x000cf01001007387 */ /* 0x000fe20000100a00 */
[----:B------:R0:W-:Y:S02]  /*327c0*/  STL.64 [R1+0xcf8], R18 ;  /* 0x000cf81201007387 */ /* 0x0001e40000100a00 */
[----:B0-----:R-:W-:Y:S02]  /*327d0*/  IMAD.MOV.U32 R18, RZ, RZ, R26 ;  /* 0x000000ffff127224 */ /* 0x001fe400078e001a */
[----:B------:R-:W-:Y:S02]  /*327e0*/  IMAD.MOV.U32 R19, RZ, RZ, R27 ;  /* 0x000000ffff137224 */ /* 0x000fe400078e001b */
[----:B------:R-:W0:Y:S04]  /*327f0*/  LDSM.16.MT88.4 R24, [R2+0x11000] ;  /* 0x011000000218783b */ /* 0x000e280000004200 */
[----:B------:R-:W-:Y:S04]  /*32800*/  STL.64 [R1+0x3528], R18 ;  /* 0x0035281201007387 */ /* 0x000fe80000100a00 */
[----:B0-----:R0:W-:Y:S01]  /*32810*/  STL.64 [R1+0x3330], R26 ;  /* 0x0033301a01007387 */ /* 0x0011e20000100a00 */
[----:B------:R-:W-:Y:S03]  /*32820*/  STL.64 [R1+0x3328], R24 ;  /* 0x0033281801007387 */ /* 0x000fe60000100a00 */
[----:B0-----:R-:W3:Y:S01]  /*32830*/  LDL.64 R26, [R1+0x18] ;  /* 0x00001800011a7983 */ /* 0x001ee20000100a00 */
[----:B--2---:R-:W-:Y:S01]  /*32840*/  HMMA.16816.F32 R8, R20, R14, R8 ;  /* 0x0000000e1408723c */ /* 0x004fe20000001808 */
[----:B------:R-:W-:-:S02]  /*32850*/  IMAD.MOV.U32 R5, RZ, RZ, R14 ;  /* 0x000000ffff057224 */ /* 0x000fc400078e000e */
[----:B------:R-:W-:Y:S01]  /*32860*/  IMAD.MOV.U32 R4, RZ, RZ, R15 ;  /* 0x000000ffff047224 */ /* 0x000fe200078e000f */
[----:B---3--:R-:W-:Y:S11]  /*32870*/  STL.64 [R1+0x34e8], R26 ;  /* 0x0034e81a01007387 */ /* 0x008ff60000100a00 */
[----:B------:R-:W-:Y:S08]  /*32880*/  @!UPT UIADD3 URZ, URZ, URZ, URZ ;  /* 0x0000003f3f3ff290 */ /* 0x000ff0000fffe03f */
[----:B------:R-:W-:Y:S02]  /*32890*/  STL.64 [R1+0x8c0], R8 ;  /* 0x0008c00801007387 */ /* 0x000fe40000100a00 */
[----:B------:R-:W-:Y:S02]  /*328a0*/  STL.64 [R1+0x8c8], R10 ;  /* 0x0008c80a01007387 */ /* 0x000fe40000100a00 */
[----:B----4-:R-:W-:Y:S01]  /*328b0*/  STL.64 [R1+0x34a8], R6 ;  /* 0x0034a80601007387 */ /* 0x010fe20000100a00 */
[----:B------:R0:W-:Y:S04]  /*328c0*/  STL.64 [R1+0x34a0], R4 ;  /* 0x0034a00401007387 */ /* 0x0001e80000100a00 */
[----:B0-----:R-:W2:Y:S01]  /*328d0*/  LDL.LU R4, [R1+0x840] ;  /* 0x0008400001047983 */ /* 0x001ea20000300800 */
[----:B------:R-:W2:Y:S02]  /*328e0*/  LDL.LU R5, [R1+0x844] ;  /* 0x0008440001057983 */ /* 0x000ea40000300800 */
[----:B------:R-:W3:Y:S02]  /*328f0*/  LDL.LU R6, [R1+0x848] ;  /* 0x0008480001067983 */ /* 0x000ee40000300800 */
[----:B------:R-:W3:Y:S01]  /*32900*/  LDL.LU R7, [R1+0x84c] ;  /* 0x00084c0001077983 */ /* 0x000ee20000300800 */
[----:B------:R-:W4:Y:S01]  /*32910*/  LDL.LU R12, [R1+0x8a0] ;  /* 0x0008a000010c7983 */ /* 0x000f220000300800 */
[----:B------:R-:W4:Y:S02]  /*32920*/  LDL.LU R13, [R1+0x8a4] ;  /* 0x0008a400010d7983 */ /* 0x000f240000300800 */
[----:B------:R-:W2:Y:S02]  /*32930*/  LDL.LU R14, [R1+0x8a8] ;  /* 0x0008a800010e7983 */ /* 0x000ea40000300800 */
[----:B------:R-:W2:Y:S01]  /*32940*/  LDL.LU R15, [R1+0x8ac] ;  /* 0x0008ac00010f7983 */ /* 0x000ea20000300800 */
[----:B------:R-:W3:Y:S01]  /*32950*/  LDL.LU R8, [R1+0x8b0] ;  /* 0x0008b00001087983 */ /* 0x000ee20000300800 */
[----:B------:R-:W3:Y:S02]  /*32960*/  LDL.LU R9, [R1+0x8b4] ;  /* 0x0008b40001097983 */ /* 0x000ee40000300800 */
[----:B------:R-:W3:Y:S02]  /*32970*/  LDL.LU R10, [R1+0x8b8] ;  /* 0x0008b800010a7983 */ /* 0x000ee40000300800 */
[----:B------:R-:W3:Y:S01]  /*32980*/  LDL.LU R11, [R1+0x8bc] ;  /* 0x0008bc00010b7983 */ /* 0x000ee20000300800 */
[----:B--2---:R0:W-:Y:S01]  /*32990*/  STL.64 [R1+0x3540], R14 ;  /* 0x0035400e01007387 */ /* 0x0041e20000100a00 */
[----:B----4-:R-:W-:Y:S02]  /*329a0*/  STL.64 [R1+0x3538], R12 ;  /* 0x0035380c01007387 */ /* 0x010fe40000100a00 */
[----:B------:R-:W2:Y:S02]  /*329b0*/  LDL.64 R26, [R1+0x28] ;  /* 0x00002800011a7983 */ /* 0x000ea40000100a00 */
[----:B------:R-:W4:Y:S01]  /*329c0*/  LDL.64 R18, [R1+0x48] ;  /* 0x0000480001127983 */ /* 0x000f220000100a00 */
[----:B0-----:R-:W3:Y:S04]  /*329d0*/  LDL.64 R14, [R1+0x58] ;  /* 0x00005800010e7983 */ /* 0x001ee80000100a00 */
[----:B--2---:R0:W-:Y:S01]  /*329e0*/  STL.64 [R1+0x3510], R26 ;  /* 0x0035101a01007387 */ /* 0x0041e20000100a00 */
[----:B------:R-:W2:Y:S02]  /*329f0*/  LDL.LU R24, [R1+0x890] ;  /* 0x0008900001187983 */ /* 0x000ea40000300800 */
[----:B------:R-:W2:Y:S01]  /*32a00*/  LDL.LU R25, [R1+0x894] ;  /* 0x0008940001197983 */ /* 0x000ea20000300800 */
[----:B0-----:R-:W2:Y:S01]  /*32a10*/  LDL.LU R26, [R1+0x898] ;  /* 0x00089800011a7983 */ /* 0x001ea20000300800 */
[----:B------:R-:W2:Y:S02]  /*32a20*/  LDL.LU R27, [R1+0x89c] ;  /* 0x00089c00011b7983 */ /* 0x000ea40000300800 */
[----:B---3--:R-:W-:Y:S02]  /*32a30*/  STL.64 [R1+0x34b8], R6 ;  /* 0x0034b80601007387 */ /* 0x008fe40000100a00 */
[----:B------:R0:W-:Y:S02]  /*32a40*/  STL.64 [R1+0x34b0], R4 ;  /* 0x0034b00401007387 */ /* 0x0001e40000100a00 */
[----:B0-----:R-:W3:Y:S01]  /*32a50*/  LDL.LU R4, [R1+0x850] ;  /* 0x0008500001047983 */ /* 0x001ee20000300800 */
[----:B------:R-:W3:Y:S02]  /*32a60*/  LDL.LU R5, [R1+0x854] ;  /* 0x0008540001057983 */ /* 0x000ee40000300800 */
[----:B------:R-:W2:Y:S02]  /*32a70*/  LDL.LU R6, [R1+0x858] ;  /* 0x0008580001067983 */ /* 0x000ea40000300800 */
[----:B------:R-:W-:-:S02]  /*32a80*/  IMAD.MOV.U32 R7, RZ, RZ, R3 ;  /* 0x000000ffff077224 */ /* 0x000fc400078e0003 */
[----:B------:R-:W4:Y:S04]  /*32a90*/  LDL.LU R3, [R1+0x3550] ;  /* 0x0035500001037983 */ /* 0x000f280000300800 */
[----:B--2---:R0:W-:Y:S01]  /*32aa0*/  STL.64 [R1+0x34c8], R6 ;  /* 0x0034c80601007387 */ /* 0x0041e20000100a00 */
[----:B---3--:R1:W-:Y:S03]  /*32ab0*/  STL.64 [R1+0x34c0], R4 ;  /* 0x0034c00401007387 */ /* 0x0083e60000100a00 */
[----:B0-----:R-:W2:Y:S04]  /*32ac0*/  LDL.64 R6, [R1+0x8] ;  /* 0x0000080001067983 */ /* 0x001ea80000100a00 */
[----:B--2---:R0:W-:Y:S01]  /*32ad0*/  STL.64 [R1+0x34e0], R6 ;  /* 0x0034e00601007387 */ /* 0x0041e20000100a00 */
[----:B-1----:R-:W2:Y:S02]  /*32ae0*/  LDL.LU R4, [R1+0x870] ;  /* 0x0008700001047983 */ /* 0x002ea40000300800 */
[----:B------:R-:W2:Y:S01]  /*32af0*/  LDL.LU R5, [R1+0x874] ;  /* 0x0008740001057983 */ /* 0x000ea20000300800 */
[----:B0-----:R-:W3:Y:S01]  /*32b00*/  LDL.LU R6, [R1+0x878] ;  /* 0x0008780001067983 */ /* 0x001ee20000300800 */
[----:B------:R-:W3:Y:S01]  /*32b10*/  LDL.LU R7, [R1+0x87c] ;  /* 0x00087c0001077983 */ /* 0x000ee20000300800 */
[----:B------:R-:W-:Y:S02]  /*32b20*/  HMMA.16816.F32 R8, R20, R14, R8 ;  /* 0x0000000e1408723c */ /* 0x000fe40000001808 */
[----:B---3--:R-:W-:Y:S01]  /*32b30*/  STL.64 [R1+0x34f8], R6 ;  /* 0x0034f80601007387 */ /* 0x008fe20000100a00 */
[----:B--2---:R0:W-:Y:S03]  /*32b40*/  STL.64 [R1+0x34f0], R4 ;  /* 0x0034f00401007387 */ /* 0x0041e60000100a00 */
[----:B0-----:R-:W2:Y:S01]  /*32b50*/  LDL.LU R4, [R1+0x880] ;  /* 0x0008800001047983 */ /* 0x001ea20000300800 */
[----:B------:R-:W2:Y:S02]  /*32b60*/  LDL.LU R5, [R1+0x884] ;  /* 0x0008840001057983 */ /* 0x000ea40000300800 */
[----:B------:R-:W3:Y:S02]  /*32b70*/  LDL.LU R6, [R1+0x888] ;  /* 0x0008880001067983 */ /* 0x000ee40000300800 */
[----:B----4-:R-:W-:-:S05]  /*32b80*/  IMAD.MOV.U32 R7, RZ, RZ, R3 ;  /* 0x000000ffff077224 */ /* 0x010fca00078e0003 */
[----:B---3--:R0:W-:Y:S01]  /*32b90*/  STL.64 [R1+0x3520], R6 ;  /* 0x0035200601007387 */ /* 0x0081e20000100a00 */
[----:B--2---:R-:W-:Y:S03]  /*32ba0*/  STL.64 [R1+0x3518], R4 ;  /* 0x0035180401007387 */ /* 0x004fe60000100a00 */
[----:B0-----:R-:W2:Y:S03]  /*32bb0*/  LDL.64 R6, [R1+0x38] ;  /* 0x0000380001067983 */ /* 0x001ea60000100a00 */
[----:B------:R0:W-:Y:S02]  /*32bc0*/  STL.64 [R1+0x8b0], R8 ;  /* 0x0008b00801007387 */ /* 0x0001e40000100a00 */
[----:B------:R1:W-:Y:S02]  /*32bd0*/  STL.64 [R1+0x8b8], R10 ;  /* 0x0008b80a01007387 */ /* 0x0003e40000100a00 */
[----:B0-----:R-:W-:Y:S01]  /*32be0*/  IMAD.MOV.U32 R8, RZ, RZ, R14 ;  /* 0x000000ffff087224 */ /* 0x001fe200078e000e */
[----:B-1----:R-:W3:Y:S01]  /*32bf0*/  LDL.LU.64 R10, [R1+0x3548] ;  /* 0x00354800010a7983 */ /* 0x002ee20000300a00 */
[----:B------:R-:W-:-:S02]  /*32c00*/  IMAD.MOV.U32 R9, RZ, RZ, R15 ;  /* 0x000000ffff097224 */ /* 0x000fc400078e000f */
[----:B------:R-:W4:Y:S02]  /*32c10*/  LDL.LU.64 R14, [R1+0x3540] ;  /* 0x00354000010e7983 */ /* 0x000f240000300a00 */
[----:B------:R-:W4:Y:S01]  /*32c20*/  LDL.LU.64 R12, [R1+0x3538] ;  /* 0x00353800010c7983 */ /* 0x000f220000300a00 */
[C---:B--2---:R-:W-:Y:S08]  /*32c30*/  HMMA.16816.F32 R24, R20.reuse, R6, R24 ;  /* 0x000000061418723c */ /* 0x044ff00000001818 */
[----:B----4-:R-:W-:Y:S01]  /*32c40*/  HMMA.16816.F32 R12, R20, R18, R12 ;  /* 0x00000012140c723c */ /* 0x010fe2000000180c */
[----:B------:R-:W-:-:S02]  /*32c50*/  IMAD.MOV.U32 R16, RZ, RZ, R6 ;  /* 0x000000ffff107224 */ /* 0x000fc400078e0006 */
[----:B------:R-:W-:Y:S11]  /*32c60*/  IMAD.MOV.U32 R17, RZ, RZ, R7 ;  /* 0x000000ffff117224 */ /* 0x000ff600078e0007 */
[----:B------:R-:W-:Y:S02]  /*32c70*/  @!UPT UIADD3 URZ, URZ, URZ, URZ ;  /* 0x0000003f3f3ff290 */ /* 0x000fe4000fffe03f */
[----:B------:R-:W-:-:S07]  /*32c80*/  IMAD.MOV.U32 R3, RZ, RZ, R27 ;  /* 0x000000ffff037224 */ /* 0x000fce00078e001b */
[----:B------:R0:W-:Y:S01]  /*32c90*/  STL.64 [R1+0x8a0], R12 ;  /* 0x0008a00c01007387 */ /* 0x0001e20000100a00 */
[----:B------:R1:W-:Y:S02]  /*32ca0*/  STL.64 [R1+0x8a8], R14 ;  /* 0x0008a80e01007387 */ /* 0x0003e40000100a00 */
[----:B0-----:R-:W-:Y:S01]  /*32cb0*/  IMAD.MOV.U32 R13, RZ, RZ, R18 ;  /* 0x000000ffff0d7224 */ /* 0x001fe200078e0012 */
[----:B-1----:R-:W2:Y:S01]  /*32cc0*/  LDL.LU.64 R14, [R1+0x3530] ;  /* 0x00353000010e7983 */ /* 0x002ea20000300a00 */
[----:B------:R-:W-:Y:S02]  /*32cd0*/  IMAD.MOV.U32 R12, RZ, RZ, R19 ;  /* 0x000000ffff0c7224 */ /* 0x000fe400078e0013 */
[----:B------:R-:W4:Y:S02]  /*32ce0*/  LDL.LU.64 R18, [R1+0x3528] ;  /* 0x0035280001127983 */ /* 0x000f240000300a00 */
[----:B------:R-:W2:Y:S01]  /*32cf0*/  LDL.LU.64 R6, [R1+0x3520] ;  /* 0x0035200001067983 */ /* 0x000ea20000300a00 */
[----:B------:R-:W2:Y:S01]  /*32d00*/  LDL.LU.64 R4, [R1+0x3518] ;  /* 0x0035180001047983 */ /* 0x000ea20000300a00 */
[----:B------:R-:W-:Y:S02]  /*32d10*/  STL.64 [R1+0x890], R24 ;  /* 0x0008901801007387 */ /* 0x000fe40000100a00 */
[----:B------:R0:W-:Y:S02]  /*32d20*/  STL [R1+0x898], R26 ;  /* 0x0008981a01007387 */ /* 0x0001e40000100800 */
[----:B0-----:R-:W2:Y:S02]  /*32d30*/  LDL.LU.64 R26, [R1+0x3510] ;  /* 0x00351000011a7983 */ /* 0x001ea40000300a00 */
[----:B--2---:R-:W-:Y:S02]  /*32d40*/  HMMA.16816.F32 R4, R20, R26, R4 ;  /* 0x0000001a1404723c */ /* 0x004fe40000001804 */
[----:B----4-:R-:W-:Y:S01]  /*32d50*/  STL.64 [R1+0x3498], R18 ;  /* 0x0034981201007387 */ /* 0x010fe20000100a00 */
[----:B------:R3:W-:Y:S02]  /*32d60*/  STL.64 [R1+0x3490], R16 ;  /* 0x0034901001007387 */ /* 0x0007e40000100a00 */
[----:B------:R-:W-:-:S02]  /*32d70*/  IMAD.MOV.U32 R29, RZ, RZ, R26 ;  /* 0x000000ffff1d7224 */ /* 0x000fc400078e001a */
[----:B------:R-:W-:Y:S02]  /*32d80*/  IMAD.MOV.U32 R0, RZ, RZ, R27 ;  /* 0x000000ffff007224 */ /* 0x000fe400078e001b */
[----:B---3--:R-:W-:Y:S02]  /*32d90*/  IMAD.MOV.U32 R16, RZ, RZ, R11 ;  /* 0x000000ffff107224 */ /* 0x008fe400078e000b */
[----:B------:R-:W-:Y:S01]  /*32da0*/  IMAD.MOV.U32 R17, RZ, RZ, R15 ;  /* 0x000000ffff117224 */ /* 0x000fe200078e000f */
[----:B------:R-:W2:Y:S01]  /*32db0*/  LDL.LU R11, [R1+0x350c] ;  /* 0x00350c00010b7983 */ /* 0x000ea20000300800 */
[----:B------:R-:W3:Y:S02]  /*32dc0*/  LDL.LU R15, [R1+0x3508] ;  /* 0x00350800010f7983 */ /* 0x000ee40000300800 */
[----:B------:R-:W-:Y:S02]  /*32dd0*/  IMAD.MOV.U32 R18, RZ, RZ, R14 ;  /* 0x000000ffff127224 */ /* 0x000fe400078e000e */
[----:B------:R-:W-:Y:S01]  /*32de0*/  IMAD.MOV.U32 R19, RZ, RZ, R10 ;  /* 0x000000ffff137224 */ /* 0x000fe200078e000a */
[----:B------:R-:W4:Y:S01]  /*32df0*/  LDL.LU R14, [R1+0x3504] ;  /* 0x00350400010e7983 */ /* 0x000f220000300800 */
[----:B------:R-:W2:Y:S02]  /*32e00*/  LDL.LU R10, [R1+0x3500] ;  /* 0x00350000010a7983 */ /* 0x000ea40000300800 */
[----:B------:R-:W-:Y:S02]  /*32e10*/  STL [R1+0x2b50], R3 ;  /* 0x002b500301007387 */ /* 0x000fe40000100800 */
[----:B------:R-:W-:Y:S01]  /*32e20*/  STL.64 [R1+0x880], R4 ;  /* 0x0008800401007387 */ /* 0x000fe20000100a00 */
[----:B------:R0:W-:Y:S04]  /*32e30*/  STL.64 [R1+0x888], R6 ;  /* 0x0008880601007387 */ /* 0x0001e80000100a00 */
[----:B0-----:R-:W2:Y:S01]  /*32e40*/  LDL.LU.64 R6, [R1+0x34f8] ;  /* 0x0034f80001067983 */ /* 0x001ea20000300a00 */
[----:B------:R-:W2:Y:S02]  /*32e50*/  LDL.LU.64 R4, [R1+0x34f0] ;  /* 0x0034f00001047983 */ /* 0x000ea40000300a00 */
[----:B------:R-:W2:Y:S02]  /*32e60*/  LDL.LU.64 R26, [R1+0x34e8] ;  /* 0x0034e800011a7983 */ /* 0x000ea40000300a00 */
[----:B--2---:R-:W-:Y:S11]  /*32e70*/  HMMA.16816.F32 R4, R20, R26, R4 ;  /* 0x0000001a1404723c */ /* 0x004ff60000001804 */
[----:B------:R-:W-:Y:S11]  /*32e80*/  @!UPT UIADD3 URZ, URZ, URZ, URZ ;  /* 0x0000003f3f3ff290 */ /* 0x000ff6000fffe03f */
[----:B------:R-:W-:Y:S01]  /*32e90*/  @!UPT UIADD3 URZ, URZ, URZ, URZ ;  /* 0x0000003f3f3ff290 */ /* 0x000fe2000fffe03f */
[----:B------:R-:W-:Y:S01]  /*32ea0*/  STL.64 [R1+0x870], R4 ;  /* 0x0008700401007387 */ /* 0x000fe20000100a00 */
[----:B------:R0:W-:Y:S02]  /*32eb0*/  STL [R1+0x878], R6 ;  /* 0x0008780601007387 */ /* 0x0001e40000100800 */
[----:B------:R-:W-:Y:S02]  /*32ec0*/  IMAD.MOV.U32 R3, RZ, RZ, R7 ;  /* 0x000000ffff037224 */ /* 0x000fe400078e0007 */
[----:B0-----:R-:W2:Y:S01]  /*32ed0*/  LDL.LU.64 R6, [R1+0x34e0] ;  /* 0x0034e00001067983 */ /* 0x001ea20000300a00 */
[----:B------:R3:W-:Y:S02]  /*32ee0*/  STL.64 [R1+0x3360], R26 ;  /* 0x0033601a01007387 */ /* 0x0007e40000100a00 */
[----:B------:R-:W-:Y:S02]  /*32ef0*/  IMAD.MOV.U32 R24, RZ, RZ, R10 ;  /* 0x000000ffff187224 */ /* 0x000fe400078e000a */
[----:B----4-:R-:W-:Y:S01]  /*32f00*/  IMAD.MOV.U32 R25, RZ, RZ, R14 ;  /* 0x000000ffff197224 */ /* 0x010fe200078e000e */
[----:B------:R-:W4:Y:S01]  /*32f10*/  LDL.LU R10, [R1+0x34dc] ;  /* 0x0034dc00010a7983 */ /* 0x000f220000300800 */
[----:B------:R-:W4:Y:S02]  /*32f20*/  LDL.LU R14, [R1+0x34d8] ;  /* 0x0034d800010e7983 */ /* 0x000f240000300800 */
[----:B---3--:R-:W-:-:S02]  /*32f30*/  IMAD.MOV.U32 R26, RZ, RZ, R15 ;  /* 0x000000ffff1a7224 */ /* 0x008fc400078e000f */
[----:B------:R-:W-:Y:S01]  /*32f40*/  IMAD.MOV.U32 R27, RZ, RZ, R11 ;  /* 0x000000ffff1b7224 */ /* 0x000fe200078e000b */
[----:B------:R-:W4:Y:S01]  /*32f50*/  LDL.LU R15, [R1+0x34d4] ;  /* 0x0034d400010f7983 */ /* 0x000f220000300800 */
[----:B------:R-:W3:Y:S02]  /*32f60*/  LDL.LU R11, [R1+0x34d0] ;  /* 0x0034d000010b7983 */ /* 0x000ee40000300800 */
[----:B------:R-:W3:Y:S02]  /*32f70*/  LDL R28, [R1+0x1778] ;  /* 0x00177800011c7983 */ /* 0x000ee40000100800 */
[----:B------:R-:W-:Y:S01]  /*32f80*/  STL [R1+0x2b54], R3 ;  /* 0x002b540301007387 */ /* 0x000fe20000100800 */
[C---:B--2---:R-:W-:Y:S11]  /*32f90*/  HMMA.16816.F32 R24, R20.reuse, R6, R24 ;  /* 0x000000061418723c */ /* 0x044ff60000001818 */
[----:B------:R-:W-:Y:S11]  /*32fa0*/  @!UPT UIADD3 URZ, URZ, URZ, URZ ;  /* 0x0000003f3f3ff290 */ /* 0x000ff6000fffe03f */
[----:B------:R-:W-:Y:S01]  /*32fb0*/  @!UPT UIADD3 URZ, URZ, URZ, URZ ;  /* 0x0000003f3f3ff290 */ /* 0x000fe2000fffe03f */
[----:B------:R0:W-:Y:S01]  /*32fc0*/  STL.64 [R1+0x860], R24 ;  /* 0x0008601801007387 */ /* 0x0001e20000100a00 */
[----:B------:R-:W-:Y:S02]  /*32fd0*/  STL.64 [R1+0x868], R26 ;  /* 0x0008681a01007387 */ /* 0x000fe40000100a00 */
[----:B0-----:R-:W-:Y:S02]  /*32fe0*/  IMAD.MOV.U32 R25, RZ, RZ, R6 ;  /* 0x000000ffff197224 */ /* 0x001fe400078e0006 */
[----:B------:R-:W-:Y:S02]  /*32ff0*/  IMAD.MOV.U32 R24, RZ, RZ, R7 ;  /* 0x000000ffff187224 */ /* 0x000fe400078e0007 */
[----:B------:R-:W4:Y:S01]  /*33000*/  LDL.LU.64 R6, [R1+0x34c8] ;  /* 0x0034c80001067983 */ /* 0x000f220000300a00 */
[----:B------:R-:W4:Y:S02]  /*33010*/  LDL.LU.64 R4, [R1+0x34c0] ;  /* 0x0034c00001047983 */ /* 0x000f240000300a00 */
[C---:B----4-:R-:W-:Y:S11]  /*33020*/  HMMA.16816.F32 R4, R20.reuse, R14, R4 ;  /* 0x0000000e1404723c */ /* 0x050ff60000001804 */
[----:B------:R-:W-:Y:S11]  /*33030*/  @!UPT UIADD3 URZ, URZ, URZ, URZ ;  /* 0x0000003f3f3ff290 */ /* 0x000ff6000fffe03f */
[----:B------:R-:W-:Y:S01]  /*33040*/  @!UPT UIADD3 URZ, URZ, URZ, URZ ;  /* 0x0000003f3f3ff290 */ /* 0x000fe2000fffe03f */
[----:B------:R-:W-:Y:S01]  /*33050*/  STL.64 [R1+0x850], R4 ;  /* 0x0008500401007387 */ /* 0x000fe20000100a00 */
[----:B------:R0:W-:Y:S03]  /*33060*/  STL.64 [R1+0x858], R6 ;  /* 0x0008580601007387 */ /* 0x0001e60000100a00 */
[----:B0-----:R-:W3:Y:S01]  /*33070*/  LDL.LU.64 R6, [R1+0x34b8] ;  /* 0x0034b80001067983 */ /* 0x001ee20000300a00 */
[----:B------:R-:W3:Y:S02]  /*33080*/  LDL.LU.64 R4, [R1+0x34b0] ;  /* 0x0034b00001047983 */ /* 0x000ee40000300a00 */
[----:B------:R-:W-:Y:S01]  /*33090*/  STL.64 [R1+0x3348], R14 ;  /* 0x0033480e01007387 */ /* 0x000fe20000100a00 */
[----:B---3--:R-:W-:Y:S11]  /*330a0*/  HMMA.16816.F32 R4, R20, R10, R4 ;  /* 0x0000000a1404723c */ /* 0x008ff60000001804 */
[----:B------:R-:W-:Y:S11]  /*330b0*/  @!UPT UIADD3 URZ, URZ, URZ, URZ ;  /* 0x0000003f3f3ff290 */ /* 0x000ff6000fffe03f */
[----:B------:R-:W-:Y:S01]  /*330c0*/  @!UPT UIADD3 URZ, URZ, URZ, URZ ;  /* 0x0000003f3f3ff290 */ /* 0x000fe2000fffe03f */
[----:B------:R-:W-:Y:S01]  /*330d0*/  STL.64 [R1+0x840], R4 ;  /* 0x0008400401007387 */ /* 0x000fe20000100a00 */
[----:B------:R0:W-:Y:S02]  /*330e0*/  STL [R1+0x848], R6 ;  /* 0x0008480601007387 */ /* 0x0001e40000100800 */
[----:B------:R-:W-:Y:S02]  /*330f0*/  IMAD.MOV.U32 R3, RZ, RZ, R7 ;  /* 0x000000ffff037224 */ /* 0x000fe400078e0007 */
[----:B0-----:R-:W2:Y:S01]  /*33100*/  LDL.LU.64 R6, [R1+0x34a8] ;  /* 0x0034a80001067983 */ /* 0x001ea20000300a00 */
[----:B------:R-:W3:Y:S02]  /*33110*/  LDL.LU.64 R4, [R1+0x34a0] ;  /* 0x0034a00001047983 */ /* 0x000ee40000300a00 */
[----:B------:R-:W-:Y:S02]  /*33120*/  STL.64 [R1+0x3350], R10 ;  /* 0x0033500a01007387 */ /* 0x000fe40000100a00 */
[----:B------:R-:W-:Y:S02]  /*33130*/  STL [R1+0x2b58], R3 ;  /* 0x002b580301007387 */ /* 0x000fe40000100800 */
[----:B------:R-:W-:-:S02]  /*33140*/  IMAD.MOV.U32 R15, RZ, RZ, R24 ;  /* 0x000000ffff0f7224 */ /* 0x000fc400078e0018 */
[----:B------:R-:W-:Y:S01]  /*33150*/  IMAD.MOV.U32 R14, RZ, RZ, R25 ;  /* 0x000000ffff0e7224 */ /* 0x000fe200078e0019 */
[----:B--2---:R-:W-:Y:S01]  /*33160*/  HMMA.16816.F32 R20, R20, R6, R16 ;  /* 0x000000061414723c */ /* 0x004fe20000001810 */
[----:B------:R-:W2:Y:S01]  /*33170*/  LDL.LU.64 R18, [R1+0x3498] ;  /* 0x0034980001127983 */ /* 0x000ea20000300a00 */
[----:B------:R-:W4:Y:S11]  /*33180*/  LDL.LU.64 R16, [R1+0x3490] ;  /* 0x0034900001107983 */ /* 0x000f360000300a00 */
[----:B------:R-:W-:Y:S10]  /*33190*/  @!UPT UIADD3 URZ, URZ, URZ, URZ ;  /* 0x0000003f3f3ff290 */ /* 0x000ff4000fffe03f */
[----:B------:R-:W-:Y:S01]  /*331a0*/  STL.64 [R1+0xb20], R20 ;  /* 0x000b201401007387 */ /* 0x000fe20000100a00 */
[----:B------:R-:W-:Y:S02]  /*331b0*/  STL.64 [R1+0xb28], R22 ;  /* 0x000b281601007387 */ /* 0x000fe40000100a00 */
[----:B------:R-:W2:Y:S02]  /*331c0*/  LDL.LU R24, [R1+0x6e0] ;  /* 0x0006e00001187983 */ /* 0x000ea40000300800 */
[----:B------:R-:W2:Y:S01]  /*331d0*/  LDL.LU R25, [R1+0x6e4] ;  /* 0x0006e40001197983 */ /* 0x000ea20000300800 */
[----:B------:R-:W2:Y:S01]  /*331e0*/  LDL.LU R26, [R1+0x6e8] ;  /* 0x0006e800011a7983 */ /* 0x000ea20000300800 */
[----:B------:R-:W2:Y:S03]  /*331f0*/  LDL.LU R27, [R1+0x6ec] ;  /* 0x0006ec00011b7983 */ /* 0x000ea60000300800 */
[----:B--2---:R4:W-:Y:S01]  /*33200*/  STL.64 [R1+0x3370], R26 ;  /* 0x0033701a01007387 */ /* 0x0049e20000100a00 */
[----:B------:R-:W-:Y:S02]  /*33210*/  STL.64 [R1+0x3368], R24 ;  /* 0x0033681801007387 */ /* 0x000fe40000100a00 */
[----:B----4-:R-:W-:-:S02]  /*33220*/  IMAD.MOV.U32 R26, RZ, RZ, R16 ;  /* 0x000000ffff1a7224 */ /* 0x010fc400078e0010 */
[----:B------:R-:W-:Y:S01]  /*33230*/  IMAD.MOV.U32 R27, RZ, RZ, R17 ;  /* 0x000000ffff1b7224 */ /* 0x000fe200078e0011 */
[----:B------:R-:W2:Y:S01]  /*33240*/  LDL.LU R16, [R1+0x348c] ;  /* 0x00348c0001107983 */ /* 0x000ea20000300800 */
[----:B------:R-:W4:Y:S03]  /*33250*/  LDL.LU R17, [R1+0x3488] ;  /* 0x0034880001117983 */ /* 0x000f260000300800 */
[----:B------:R0:W-:Y:S02]  /*33260*/  STL.64 [R1+0x3388], R26 ;  /* 0x0033881a01007387 */ /* 0x0001e40000100a00 */
[----:B0-----:R-:W-:Y:S02]  /*33270*/  IMAD.MOV.U32 R26, RZ, RZ, R13 ;  /* 0x000000ffff1a7224 */ /* 0x001fe400078e000d */
[----:B------:R-:W-:-:S05]  /*33280*/  IMAD.MOV.U32 R27, RZ, RZ, R12 ;  /* 0x000000ffff1b7224 */ /* 0x000fca00078e000c */
[----:B------:R-:W-:Y:S01]  /*33290*/  STL.64 [R1+0x33a0], R26 ;  /* 0x0033a01a01007387 */ /* 0x000fe20000100a00 */
[----:B------:R0:W-:Y:S02]  /*332a0*/  STL.64 [R1+0x3358], R14 ;  /* 0x0033580e01007387 */ /* 0x0001e40000100a00 */
[----:B------:R-:W2:Y:S02]  /*332b0*/  LDL.LU R12, [R1+0x6d0] ;  /* 0x0006d000010c7983 */ /* 0x000ea40000300800 */
[----:B------:R-:W2:Y:S01]  /*332c0*/  LDL.LU R13, [R1+0x6d4] ;  /* 0x0006d400010d7983 */ /* 0x000ea20000300800 */
[----:B0-----:R-:W2:Y:S01]  /*332d0*/  LDL.LU R14, [R1+0x6d8] ;  /* 0x0006d800010e7983 */ /* 0x001ea20000300800 */
[----:B------:R-:W2:Y:S02]  /*332e0*/  LDL.LU R15, [R1+0x6dc] ;  /* 0x0006dc00010f7983 */ /* 0x000ea40000300800 */
[----:B------:R-:W-:Y:S02]  /*332f0*/  IMAD.MOV.U32 R26, RZ, RZ, R8 ;  /* 0x000000ffff1a7224 */ /* 0x000fe400078e0008 */
[----:B------:R-:W-:Y:S01]  /*33300*/  IMAD.MOV.U32 R27, RZ, RZ, R9 ;  /* 0x000000ffff1b7224 */ /* 0x000fe200078e0009 */
[----:B------:R-:W4:Y:S01]  /*33310*/  LDL.LU R8, [R1+0x3484] ;  /* 0x0034840001087983 */ /* 0x000f220000300800 */
[----:B------:R-:W4:Y:S03]  /*33320*/  LDL.LU R9, [R1+0x3480] ;  /* 0x0034800001097983 */ /* 0x000f260000300800 */
[----:B------:R3:W-:Y:S01]  /*33330*/  STL.64 [R1+0x33b8], R26 ;  /* 0x0033b81a01007387 */ /* 0x0007e20000100a00 */
[----:B------:R-:W-:-:S02]  /*33340*/  IMAD.MOV.U32 R22, RZ, RZ, R18 ;  /* 0x000000ffff167224 */ /* 0x000fc400078e0012 */
[----:B------:R-:W-:Y:S02]  /*33350*/  IMAD.MOV.U32 R23, RZ, RZ, R19 ;  /* 0x000000ffff177224 */ /* 0x000fe400078e0013 */
[----:B---3--:R-:W-:Y:S02]  /*33360*/  IMAD.MOV.U32 R26, RZ, RZ, R5 ;  /* 0x000000ffff1a7224 */ /* 0x008fe400078e0005 */
[----:B------:R-:W-:Y:S01]  /*33370*/  IMAD.MOV.U32 R27, RZ, RZ, R4 ;  /* 0x000000ffff1b7224 */ /* 0x000fe200078e0004 */
[----:B--2---:R-:W-:Y:S01]  /*33380*/  STL.64 [R1+0x3380], R14 ;  /* 0x0033800e01007387 */ /* 0x004fe20000100a00 */
[----:B------:R0:W-:Y:S03]  /*33390*/  STL.64 [R1+0x3378], R12 ;  /* 0x0033780c01007387 */ /* 0x0001e60000100a00 */
[----:B0-----:R-:W2:Y:S01]  /*333a0*/  LDL.LU R12, [R1+0x6f0] ;  /* 0x0006f000010c7983 */ /* 0x001ea20000300800 */
[----:B------:R-:W2:Y:S02]  /*333b0*/  LDL.LU R13, [R1+0x6f4] ;  /* 0x0006f400010d7983 */ /* 0x000ea40000300800 */
[----:B------:R-:W3:Y:S02]  /*333c0*/  LDL.LU R14, [R1+0x6f8] ;  /* 0x0006f800010e7983 */ /* 0x000ee40000300800 */
[----:B------:R-:W3:Y:S01]  /*333d0*/  LDL.LU R15, [R1+0x6fc] ;  /* 0x0006fc00010f7983 */ /* 0x000ee20000300800 */
[----:B------:R-:W2:Y:S01]  /*333e0*/  LDL.LU R5, [R1+0x347c] ;  /* 0x00347c0001057983 */ /* 0x000ea20000300800 */
[----:B------:R-:W2:Y:S02]  /*333f0*/  LDL.LU R4, [R1+0x3478] ;  /* 0x0034780001047983 */ /* 0x000ea40000300800 */
[----:B------:R0:W-:Y:S02]  /*33400*/  STL.64 [R1+0x33d0], R26 ;  /* 0x0033d01a01007387 */ /* 0x0001e40000100a00 */
[----:B------:R-:W2:Y:S01]  /*33410*/  LDL.LU R18, [R1+0x3474] ;  /* 0x0034740001127983 */ /* 0x000ea20000300800 */
[----:B------:R-:W2:Y:S01]  /*33420*/  LDL.LU R19, [R1+0x3470] ;  /* 0x0034700001137983 */ /* 0x000ea20000300800 */
[----:B------:R4:W-:Y:S02]  /*33430*/  STL.64 [R1+0x33d8], R22 ;  /* 0x0033d81601007387 */ /* 0x0009e40000100a00 */
[----:B------:R-:W2:Y:S02]  /*33440*/  LDL.LU R24, [R1+0x2f0] ;  /* 0x0002f00001187983 */ /* 0x000ea40000300800 */
[----:B------:R-:W2:Y:S01]  /*33450*/  LDL.LU R25, [R1+0x2f4] ;  /* 0x0002f40001197983 */ /* 0x000ea20000300800 */
[----:B0-----:R-:W2:Y:S01]  /*33460*/  LDL.LU R26, [R1+0x2f8] ;  /* 0x0002f800011a7983 */ /* 0x001ea20000300800 */
[----:B------:R-:W2:Y:S02]  /*33470*/  LDL.LU R27, [R1+0x2fc] ;  /* 0x0002fc00011b7983 */ /* 0x000ea40000300800 */
[----:B----4-:R-:W-:-:S02]  /*33480*/  IMAD.MOV.U32 R22, RZ, RZ, R17 ;  /* 0x000000ffff167224 */ /* 0x010fc400078e0011 */
[----:B------:R-:W-:Y:S01]  /*33490*/  IMAD.MOV.U32 R23, RZ, RZ, R16 ;  /* 0x000000ffff177224 */ /* 0x000fe200078e0010 */
[----:B--2---:R-:W-:Y:S01]  /*334a0*/  STL.64 [R1+0x33e8], R26 ;  /* 0x0033e81a01007387 */ /* 0x004fe20000100a00 */
[----:B------:R-:W-:Y:S02]  /*334b0*/  STL.64 [R1+0x33e0], R24 ;  /* 0x0033e01801007387 */ /* 0x000fe40000100a00 */
[----:B------:R-:W2:Y:S02]  /*334c0*/  LDL.LU R17, [R1+0x346c] ;  /* 0x00346c0001117983 */ /* 0x000ea40000300800 */
[----:B------:R-:W4:Y:S01]  /*334d0*/  LDL.LU R16, [R1+0x3468] ;  /* 0x0034680001107983 */ /* 0x000f220000300800 */
[----:B------:R0:W-:Y:S02]  /*334e0*/  STL.64 [R1+0x33f0], R22 ;  /* 0x0033f01601007387 */ /* 0x0001e40000100a00 */
[----:B0-----:R-:W-:Y:S02]  /*334f0*/  IMAD.MOV.U32 R22, RZ, RZ, R9 ;  /* 0x000000ffff167224 */ /* 0x001fe400078e0009 */
[----:B------:R-:W-:-:S05]  /*33500*/  IMAD.MOV.U32 R23, RZ, RZ, R8 ;  /* 0x000000ffff177224 */ /* 0x000fca00078e0008 */
[----:B------:R0:W-:Y:S01]  /*33510*/  STL.64 [R1+0x3408], R22 ;  /* 0x0034081601007387 */ /* 0x0001e20000100a00 */
[----:B------:R-:W2:Y:S02]  /*33520*/  LDL.LU R24, [R1+0x300] ;  /* 0x0003000001187983 */ /* 0x000ea40000300800 */
[----:B------:R-:W2:Y:S02]  /*33530*/  LDL.LU R25, [R1+0x304] ;  /* 0x0003040001197983 */ /* 0x000ea40000300800 */
[----:B------:R-:W2:Y:S01]  /*33540*/  LDL.LU R26, [R1+0x308] ;  /* 0x00030800011a7983 */ /* 0x000ea20000300800 */
[----:B------:R-:W2:Y:S01]  /*33550*/  LDL.LU R27, [R1+0x30c] ;  /* 0x00030c00011b7983 */ /* 0x000ea20000300800 */
[----:B0-----:R-:W-:Y:S02]  /*33560*/  IMAD.MOV.U32 R22, RZ, RZ, R19 ;  /* 0x000000ffff167224 */ /* 0x001fe400078e0013 */
[----:B------:R-:W-:Y:S01]  /*33570*/  IMAD.MOV.U32 R23, RZ, RZ, R18 ;  /* 0x000000ffff177224 */ /* 0x000fe200078e0012 */
[----:B------:R-:W3:Y:S01]  /*33580*/  LDL.LU R19, [R1+0x3464] ;  /* 0x0034640001137983 */ /* 0x000ee20000300800 */
[----:B------:R-:W3:Y:S03]  /*33590*/  LDL.LU R18, [R1+0x3460] ;  /* 0x0034600001127983 */ /* 0x000ee60000300800 */
[----:B------:R-:W-:Y:S04]  /*335a0*/  STL.64 [R1+0x3420], R22 ;  /* 0x0034201601007387 */ /* 0x000fe80000100a00 */
[----:B--2---:R-:W-:Y:S01]  /*335b0*/  STL.64 [R1+0x3400], R26 ;  /* 0x0034001a01007387 */ /* 0x004fe20000100a00 */
[----:B------:R0:W-:Y:S03]  /*335c0*/  STL.64 [R1+0x33f8], R24 ;  /* 0x0033f81801007387 */ /* 0x0001e60000100a00 */
[----:B0-----:R-:W2:Y:S01]  /*335d0*/  LDL.LU R24, [R1+0x310] ;  /* 0x0003100001187983 */ /* 0x001ea20000300800 */
[----:B------:R-:W2:Y:S02]  /*335e0*/  LDL.LU R25, [R1+0x314] ;  /* 0x0003140001197983 */ /* 0x000ea40000300800 */
[----:B------:R-:W2:Y:S02]  /*335f0*/  LDL.LU R26, [R1+0x318] ;  /* 0x00031800011a7983 */ /* 0x000ea40000300800 */
[----:B------:R-:W2:Y:S02]  /*33600*/  LDL.LU R27, [R1+0x31c] ;  /* 0x00031c00011b7983 */ /* 0x000ea40000300800 */
[----:B----4-:R-:W-:-:S02]  /*33610*/  IMAD.MOV.U32 R22, RZ, RZ, R16 ;  /* 0x000000ffff167224 */ /* 0x010fc400078e0010 */
[----:B------:R-:W-:Y:S01]  /*33620*/  IMAD.MOV.U32 R23, RZ, RZ, R17 ;  /* 0x000000ffff177224 */ /* 0x000fe200078e0011 */
[----:B------:R-:W4:Y:S01]  /*33630*/  LDL.LU R16, [R1+0x345c] ;  /* 0x00345c0001107983 */ /* 0x000f220000300800 */
[----:B------:R-:W4:Y:S03]  /*33640*/  LDL.LU R17, [R1+0x3458] ;  /* 0x0034580001117983 */ /* 0x000f260000300800 */
[----:B------:R-:W-:Y:S04]  /*33650*/  STL.64 [R1+0x3438], R22 ;  /* 0x0034381601007387 */ /* 0x000fe80000100a00 */
[----:B--2---:R-:W-:Y:S01]  /*33660*/  STL.64 [R1+0x3418], R26 ;  /* 0x0034181a01007387 */ /* 0x004fe20000100a00 */
[----:B------:R0:W-:Y:S03]  /*33670*/  STL.64 [R1+0x3410], R24 ;  /* 0x0034101801007387 */ /* 0x0001e60000100a00 */
[----:B0-----:R-:W2:Y:S01]  /*33680*/  LDL.LU R24, [R1+0x320] ;  /* 0x0003200001187983 */ /* 0x001ea20000300800 */
[----:B------:R-:W2:Y:S02]  /*33690*/  LDL.LU R25, [R1+0x324] ;  /* 0x0003240001197983 */ /* 0x000ea40000300800 */
[----:B------:R-:W2:Y:S02]  /*336a0*/  LDL.LU R26, [R1+0x328] ;  /* 0x00032800011a7983 */ /* 0x000ea40000300800 */
[----:B------:R-:W2:Y:S02]  /*336b0*/  LDL.LU R27, [R1+0x32c] ;  /* 0x00032c00011b7983 */ /* 0x000ea40000300800 */
[----:B---3--:R-:W-:-:S02]  /*336c0*/  IMAD.MOV.U32 R22, RZ, RZ, R18 ;  /* 0x000000ffff167224 */ /* 0x008fc400078e0012 */
[----:B------:R-:W-:Y:S01]  /*336d0*/  IMAD.MOV.U32 R23, RZ, RZ, R19 ;  /* 0x000000ffff177224 */ /* 0x000fe200078e0013 */
[----:B------:R-:W4:Y:S01]  /*336e0*/  LDL.LU R18, [R1+0x3454] ;  /* 0x0034540001127983 */ /* 0x000f220000300800 */
[----:B------:R-:W4:Y:S03]  /*336f0*/  LDL.LU R19, [R1+0x3450] ;  /* 0x0034500001137983 */ /* 0x000f260000300800 */
[----:B--2---:R-:W-:Y:S01]  /*33700*/  STL.64 [R1+0x3430], R26 ;  /* 0x0034301a01007387 */ /* 0x004fe20000100a00 */
[----:B------:R0:W-:Y:S03]  /*33710*/  STL.64 [R1+0x3428], R24 ;  /* 0x0034281801007387 */ /* 0x0001e60000100a00 */
[----:B0-----:R-:W2:Y:S01]  /*33720*/  LDL.LU R24, [R1+0x330] ;  /* 0x0003300001187983 */ /* 0x001ea20000300800 */
[----:B------:R-:W2:Y:S02]  /*33730*/  LDL.LU R25, [R1+0x334] ;  /* 0x0003340001197983 */ /* 0x000ea40000300800 */
[----:B------:R-:W3:Y:S02]  /*33740*/  LDL.LU R26, [R1+0x338] ;  /* 0x00033800011a7983 */ /* 0x000ee40000300800 */
[----:B------:R-:W3:Y:S02]  /*33750*/  LDL.LU R27, [R1+0x33c] ;  /* 0x00033c00011b7983 */ /* 0x000ee40000300800 */
[----:B---3--:R-:W-:Y:S01]  /*33760*/  STL.64 [R1+0x3448], R26 ;  /* 0x0034481a01007387 */ /* 0x008fe20000100a00 */
[----:B--2---:R0:W-:Y:S03]  /*33770*/  STL.64 [R1+0x3440], R24 ;  /* 0x0034401801007387 */ /* 0x0041e60000100a00 */
[----:B0-----:R-:W4:Y:S01]  /*33780*/  LDL.LU R24, [R1+0x340] ;  /* 0x0003400001187983 */ /* 0x001f220000300800 */
[----:B------:R-:W4:Y:S02]  /*33790*/  LDL.LU R25, [R1+0x344] ;  /* 0x0003440001197983 */ /* 0x000f240000300800 */
[----:B------:R-:W4:Y:S02]  /*337a0*/  LDL.LU R26, [R1+0x348] ;  /* 0x00034800011a7983 */ /* 0x000f240000300800 */
[----:B------:R-:W4:Y:S01]  /*337b0*/  LDL.LU R27, [R1+0x34c] ;  /* 0x00034c00011b7983 */ /* 0x000f220000300800 */
[----:B------:R-:W-:Y:S01]  /*337c0*/  STL.64 [R1+0x3398], R14 ;  /* 0x0033980e01007387 */ /* 0x000fe20000100a00 */
[----:B------:R0:W-:Y:S03]  /*337d0*/  STL.64 [R1+0x3390], R12 ;  /* 0x0033900c01007387 */ /* 0x0001e60000100a00 */
[----:B0-----:R-:W2:Y:S01]  /*337e0*/  LDL.LU R12, [R1+0x700] ;  /* 0x00070000010c7983 */ /* 0x001ea20000300800 */
[----:B------:R-:W2:Y:S02]  /*337f0*/  LDL.LU R13, [R1+0x704] ;  /* 0x00070400010d7983 */ /* 0x000ea40000300800 */
[----:B------:R-:W3:Y:S02]  /*33800*/  LDL.LU R14, [R1+0x708] ;  /* 0x00070800010e7983 */ /* 0x000ee40000300800 */
[----:B------:R-:W3:Y:S02]  /*33810*/  LDL.LU R15, [R1+0x70c] ;  /* 0x00070c00010f7983 */ /* 0x000ee40000300800 */
[----:B---3--:R-:W-:Y:S01]  /*33820*/  STL.64 [R1+0x33b0], R14 ;  /* 0x0033b00e01007387 */ /* 0x008fe20000100a00 */
[----:B--2---:R0:W-:Y:S03]  /*33830*/  STL.64 [R1+0x33a8], R12 ;  /* 0x0033a80c01007387 */ /* 0x0041e60000100a00 */
[----:B0-----:R-:W2:Y:S01]  /*33840*/  LDL.LU R12, [R1+0x710] ;  /* 0x00071000010c7983 */ /* 0x001ea20000300800 */
[----:B------:R-:W2:Y:S02]  /*33850*/  LDL.LU R13, [R1+0x714] ;  /* 0x00071400010d7983 */ /* 0x000ea40000300800 */
[----:B------:R-:W3:Y:S02]  /*33860*/  LDL.LU R14, [R1+0x718] ;  /* 0x00071800010e7983 */ /* 0x000ee40000300800 */
[----:B------:R-:W3:Y:S01]  /*33870*/  LDL.LU R15, [R1+0x71c] ;  /* 0x00071c00010f7983 */ /* 0x000ee20000300800 */
[C---:B----4-:R-:W-:Y:S01]  /*33880*/  HMMA.16816.F32 R20, R16.reuse, R22, R24 ;  /* 0x000000161014723c */ /* 0x050fe20000001818 */
[----:B---3--:R-:W-:Y:S01]  /*33890*/  STL.64 [R1+0x33c8], R14 ;  /* 0x0033c80e01007387 */ /* 0x008fe20000100a00 */
[----:B--2---:R0:W-:Y:S03]  /*338a0*/  STL.64 [R1+0x33c0], R12 ;  /* 0x0033c00c01007387 */ /* 0x0041e60000100a00 */
[----:B0-----:R-:W2:Y:S01]  /*338b0*/  LDL.LU R12, [R1+0x720] ;  /* 0x00072000010c7983 */ /* 0x001ea20000300800 */
[----:B------:R-:W2:Y:S02]  /*338c0*/  LDL.LU R13, [R1+0x724] ;  /* 0x00072400010d7983 */ /* 0x000ea40000300800 */
[----:B------:R-:W2:Y:S02]  /*338d0*/  LDL.LU R14, [R1+0x728] ;  /* 0x00072800010e7983 */ /* 0x000ea40000300800 */
[----:B------:R-:W2:Y:S01]  /*338e0*/  LDL.LU R15, [R1+0x72c] ;  /* 0x00072c00010f7983 */ /* 0x000ea20000300800 */
[----:B------:R-:W3:Y:S01]  /*338f0*/  LDL.LU R8, [R1+0x6c0] ;  /* 0x0006c00001087983 */ /* 0x000ee20000300800 */
[----:B------:R-:W3:Y:S02]  /*33900*/  LDL.LU R9, [R1+0x6c4] ;  /* 0x0006c40001097983 */ /* 0x000ee40000300800 */
[----:B------:R-:W3:Y:S02]  /*33910*/  LDL.LU R10, [R1+0x6c8] ;  /* 0x0006c800010a7983 */ /* 0x000ee40000300800 */
[----:B------:R-:W3:Y:S01]  /*33920*/  LDL.LU R11, [R1+0x6cc] ;  /* 0x0006cc00010b7983 */ /* 0x000ee20000300800 */
[----:B------:R-:W-:Y:S01]  /*33930*/  STL.64 [R1+0x3340], R6 ;  /* 0x0033400601007387 */ /* 0x000fe20000100a00 */
[----:B------:R-:W-:Y:S02]  /*33940*/  STL.64 [R1+0x3338], R4 ;  /* 0x0033380401007387 */ /* 0x000fe40000100a00 */
[----:B------:R-:W4:Y:S02]  /*33950*/  LDL.LU.64 R26, [R1+0x3448] ;  /* 0x00344800011a7983 */ /* 0x000f240000300a00 */
[----:B------:R-:W4:Y:S01]  /*33960*/  LDL.LU.64 R24, [R1+0x3440] ;  /* 0x0034400001187983 */ /* 0x000f220000300a00 */
[----:B------:R-:W-:Y:S01]  /*33970*/  STL.64 [R1+0xae0], R20 ;  /* 0x000ae01401007387 */ /* 0x000fe20000100a00 */
[----:B------:R0:W-:Y:S03]  /*33980*/  STL.64 [R1+0xae8], R22 ;  /* 0x000ae81601007387 */ /* 0x0001e60000100a00 */
[----:B0-----:R-:W4:Y:S02]  /*33990*/  LDL.LU.64 R22, [R1+0x3438] ;  /* 0x0034380001167983 */ /* 0x001f240000300a00 */
[C---:B----4-:R-:W-:Y:S02]  /*339a0*/  HMMA.16816.F32 R20, R16.reuse, R22, R24 ;  /* 0x000000161014723c */ /* 0x050fe40000001818 */
[----:B------:R-:W4:Y:S01]  /*339b0*/  LDL.LU.64 R26, [R1+0x3430] ;  /* 0x00343000011a7983 */ /* 0x000f220000300a00 */
[----:B------:R-:W4:Y:S11]  /*339c0*/  LDL.LU.64 R24, [R1+0x3428] ;  /* 0x0034280001187983 */ /* 0x000f360000300a00 */
[----:B------:R-:W-:Y:S09]  /*339d0*/  @!UPT UIADD3 URZ, URZ, URZ, URZ ;  /* 0x0000003f3f3ff290 */ /* 0x000ff2000fffe03f */
        /* <DEDUP_REMOVED lines=25> */
[----:B------:R-:W2:Y:S11]  /*33b70*/  LDL.LU.64 R26, [R1+0x33d0] ;  /* 0x0033d000011a7983 */ /* 0x000eb60000300a00 */
[----:B------:R-:W-:Y:S10]  /*33b80*/  @!UPT UIADD3 URZ, URZ, URZ, URZ ;  /* 0x0000003f3f3ff290 */ /* 0x000ff4000fffe03f */
[----:B------:R-:W-:Y:S01]  /*33b90*/  STL.64 [R1+0xa90], R20 ;  /* 0x000a901401007387 */ /* 0x000fe20000100a00 */
[----:B------:R-:W-:Y:S02]  /*33ba0*/  STL.64 [R1+0xa98], R22 ;  /* 0x000a981601007387 */ /* 0x000fe40000100a00 */
[----:B------:R-:W0:Y:S02]  /*33bb0*/  LDSM.16.MT88.4 R20, [R2+0x11080] ;  /* 0x011080000214783b */ /* 0x000e240000004200 */
[----:B0-----:R-:W-:Y:S02]  /*33bc0*/  STL.64 [R1+0x3218], R22 ;  /* 0x0032181601007387 */ /* 0x001fe40000100a00 */
[----:B------:R0:W-:Y:S02]  /*33bd0*/  STL.64 [R1+0x3210], R20 ;  /* 0x0032101401007387 */ /* 0x0001e40000100a00 */
[----:B0-----:R-:W4:Y:S01]  /*33be0*/  LDL.LU R20, [R1+0x6b0] ;  /* 0x0006b00001147983 */ /* 0x001f220000300800 */
[----:B------:R-:W4:Y:S02]  /*33bf0*/  LDL.LU R21, [R1+0x6b4] ;  /* 0x0006b40001157983 */ /* 0x000f240000300800 */
[----:B------:R-:W4:Y:S02]  /*33c00*/  LDL.LU R22, [R1+0x6b8] ;  /* 0x0006b80001167983 */ /* 0x000f240000300800 */
[----:B------:R-:W4:Y:S01]  /*33c10*/  LDL.LU R23, [R1+0x6bc] ;  /* 0x0006bc0001177983 */ /* 0x000f220000300800 */
[C---:B--2---:R-:W-:Y:S01]  /*33c20*/  HMMA.16816.F32 R24, R16.reuse, R26, R12 ;  /* 0x0000001a1018723c */ /* 0x044fe2000000180c */
[----:B------:R-:W2:Y:S01]  /*33c30*/  LDL.LU.64 R14, [R1+0x33c8] ;  /* 0x0033c800010e7983 */ /* 0x000ea20000300a00 */
[----:B------:R-:W2:Y:S11]  /*33c40*/  LDL.LU.64 R12, [R1+0x33c0] ;  /* 0x0033c000010c7983 */ /* 0x000eb60000300a00 */
[----:B------:R-:W-:Y:S10]  /*33c50*/  @!UPT UIADD3 URZ, URZ, URZ, URZ ;  /* 0x0000003f3f3ff290 */ /* 0x000ff4000fffe03f */
[----:B------:R-:W-:Y:S01]  /*33c60*/  STL.64 [R1+0x720], R24 ;  /* 0x0007201801007387 */ /* 0x000fe20000100a00 */
[----:B------:R0:W-:Y:S03]  /*33c70*/  STL.64 [R1+0x728], R26 ;  /* 0x0007281a01007387 */ /* 0x0001e60000100a00 */
[----:B0-----:R-:W2:Y:S02]  /*33c80*/  LDL.LU.64 R26, [R1+0x33b8] ;  /* 0x0033b800011a7983 */ /* 0x001ea40000300a00 */
[C---:B--2---:R-:W-:Y:S02]  /*33c90*/  HMMA.16816.F32 R24, R16.reuse, R26, R12 ;  /* 0x0000001a1018723c */ /* 0x044fe4000000180c */
[----:B------:R-:W2:Y:S01]  /*33ca0*/  LDL.LU.64 R14, [R1+0x33b0] ;  /* 0x0033b000010e7983 */ /* 0x000ea20000300a00 */
[----:B------:R-:W2:Y:S11]  /*33cb0*/  LDL.LU.64 R12, [R1+0x33a8] ;  /* 0x0033a800010c7983 */ /* 0x000eb60000300a00 */
[----:B------:R-:W-:Y:S09]  /*33cc0*/  @!UPT UIADD3 URZ, URZ, URZ, URZ ;  /* 0x0000003f3f3ff290 */ /* 0x000ff2000fffe03f */
        /* <DEDUP_REMOVED lines=10> */
[----:B--2---:R-:W-:Y:S02]  /*33d70*/  HMMA.16816.F32 R24, R16, R26, R12 ;  /* 0x0000001a1018723c */ /* 0x004fe4000000180c */
[----:B------:R-:W2:Y:S01]  /*33d80*/  LDL.LU.64 R14, [R1+0x3380] ;  /* 0x00338000010e7983 */ /* 0x000ea20000300a00 */
[----:B------:R-:W2:Y:S11]  /*33d90*/  LDL.LU.64 R12, [R1+0x3378] ;  /* 0x00337800010c7983 */ /* 0x000eb60000300a00 */
[----:B------:R-:W-:Y:S09]  /*33da0*/  @!UPT UIADD3 URZ, URZ, URZ, URZ ;  /* 0x0000003f3f3ff290 */ /* 0x000ff2000fffe03f */
[----:B------:R-:W-:Y:S01]  /*33db0*/  STL.64 [R1+0x6f0], R24 ;  /* 0x0006f01801007387 */ /* 0x000fe20000100a00 */
[----:B------:R0:W-:Y:S03]  /*33dc0*/  STL.64 [R1+0x6f8], R26 ;  /* 0x0006f81a01007387 */ /* 0x0001e60000100a00 */
[----:B0-----:R-:W2:Y:S01]  /*33dd0*/  LDL.LU.64 R26, [R1+0x3370] ;  /* 0x00337000011a7983 */ /* 0x001ea20000300a00 */
[----:B------:R-:W2:Y:S02]  /*33de0*/  LDL.LU.64 R24, [R1+0x3368] ;  /* 0x0033680001187983 */ /* 0x000ea40000300a00 */
[----:B------:R-:W-:Y:S02]  /*33df0*/  IMAD.MOV.U32 R6, RZ, RZ, R29 ;  /* 0x000000ffff067224 */ /* 0x000fe400078e001d */
[----:B------:R-:W-:-:S07]  /*33e00*/  IMAD.MOV.U32 R7, RZ, RZ, R0 ;  /* 0x000000ffff077224 */ /* 0x000fce00078e0000 */
[C---:B--2---:R-:W-:Y:S01]  /*33e10*/  HMMA.16816.F32 R4, R16.reuse, R6, R24 ;  /* 0x000000061004723c */ /* 0x044fe20000001818 */
[----:B------:R-:W2:Y:S11]  /*33e20*/  LDL.LU.64 R26, [R1+0x3360] ;  /* 0x00336000011a7983 */ /* 0x000eb60000300a00 */
[----:B------:R-:W-:Y:S11]  /*33e30*/  @!UPT UIADD3 URZ, URZ, URZ, URZ ;  /* 0x0000003f3f3ff290 */ /* 0x000ff6000fffe03f */
[----:B------:R0:W-:Y:S01]  /*33e40*/  STL.64 [R1+0x6e0], R4 ;  /* 0x0006e00401007387 */ /* 0x0001e20000100a00 */
[----:B------:R1:W-:Y:S03]  /*33e50*/  STL.64 [R1+0x6e8], R6 ;  /* 0x0006e80601007387 */ /* 0x0003e60000100a00 */
[----:B0-----:R-:W3:Y:S01]  /*33e60*/  LDL.LU R4, [R1+0x6a0] ;  /* 0x0006a00001047983 */ /* 0x001ee20000300800 */
[----:B------:R-:W3:Y:S02]  /*33e70*/  LDL.LU R5, [R1+0x6a4] ;  /* 0x0006a40001057983 */ /* 0x000ee40000300800 */
[----:B-1----:R-:W3:Y:S02]  /*33e80*/  LDL.LU R6, [R1+0x6a8] ;  /* 0x0006a80001067983 */ /* 0x002ee40000300800 */
[----:B------:R-:W3:Y:S01]  /*33e90*/  LDL.LU R7, [R1+0x6ac] ;  /* 0x0006ac0001077983 */ /* 0x000ee20000300800 */
[C---:B--2---:R-:W-:Y:S11]  /*33ea0*/  HMMA.16816.F32 R12, R16.reuse, R26, R12 ;  /* 0x0000001a100c723c */ /* 0x044ff6000000180c */
[----:B------:R-:W-:Y:S11]  /*33eb0*/  @!UPT UIADD3 URZ, URZ, URZ, URZ ;  /* 0x0000003f3f3ff290 */ /* 0x000ff6000fffe03f */
[----:B------:R-:W-:Y:S01]  /*33ec0*/  @!UPT UIADD3 URZ, URZ, URZ, URZ ;  /* 0x0000003f3f3ff290 */ /* 0x000fe2000fffe03f */
[----:B------:R-:W-:Y:S01]  /*33ed0*/  STL.64 [R1+0x6d0], R12 ;  /* 0x0006d00c01007387 */ /* 0x000fe20000100a00 */
[----:B------:R0:W-:Y:S03]  /*33ee0*/  STL.64 [R1+0x6d8], R14 ;  /* 0x0006d80e01007387 */ /* 0x0001e60000100a00 */
[----:B0-----:R-:W3:Y:S01]  /*33ef0*/  LDL.LU.64 R14, [R1+0x3358] ;  /* 0x00335800010e7983 */ /* 0x001ee20000300a00 */
[----:B------:R-:W2:Y:S02]  /*33f00*/  LDL.LU R24, [R1+0x2e0] ;  /* 0x0002e00001187983 */ /* 0x000ea40000300800 */
[----:B------:R-:W-:Y:S02]  /*33f10*/  IMAD.MOV.U32 R2, RZ, RZ, R26 ;  /* 0x000000ffff027224 */ /* 0x000fe400078e001a */
[----:B------:R-:W2:Y:S02]  /*33f20*/  LDL.LU R25, [R1+0x2e4] ;  /* 0x0002e40001197983 */ /* 0x000ea40000300800 */
[----:B------:R-:W-:Y:S01]  /*33f30*/  IMAD.MOV.U32 R0, RZ, RZ, R27 ;  /* 0x000000ffff007224 */ /* 0x000fe200078e001b */
[----:B------:R-:W2:Y:S01]  /*33f40*/  LDL.LU R26, [R1+0x2e8] ;  /* 0x0002e800011a7983 */ /* 0x000ea20000300800 */
[----:B------:R-:W2:Y:S01]  /*33f50*/  LDL.LU R27, [R1+0x2ec] ;  /* 0x0002ec00011b7983 */ /* 0x000ea20000300800 */
[C---:B---3--:R-:W-:Y:S02]  /*33f60*/  HMMA.16816.F32 R12, R16.reuse, R14, R8 ;  /* 0x0000000e100c723c */ /* 0x048fe40000001808 */
[----:B------:R-:W3:Y:S11]  /*33f70*/  LDL.LU.64 R10, [R1+0x3350] ;  /* 0x00335000010a7983 */ /* 0x000ef60000300a00 */
[----:B------:R-:W-:Y:S10]  /*33f80*/  @!UPT UIADD3 URZ, URZ, URZ, URZ ;  /* 0x0000003f3f3ff290 */ /* 0x000ff4000fffe03f */
[----:B------:R-:W-:Y:S01]  /*33f90*/  STL.64 [R1+0x6c0], R12 ;  /* 0x0006c00c01007387 */ /* 0x000fe20000100a00 */
[----:B------:R0:W-:Y:S03]  /*33fa0*/  STL.64 [R1+0x6c8], R14 ;  /* 0x0006c80e01007387 */ /* 0x0001e60000100a00 */
[----:B0-----:R-:W4:Y:S02]  /*33fb0*/  LDL.LU.64 R14, [R1+0x3348] ;  /* 0x00334800010e7983 */ /* 0x001f240000300a00 */
[C---:B----4-:R-:W-:Y:S11]  /*33fc0*/  HMMA.16816.F32 R20, R16.reuse, R14, R20 ;  /* 0x0000000e1014723c */ /* 0x050ff60000001814 */
[----:B------:R-:W-:Y:S11]  /*33fd0*/  @!UPT UIADD3 URZ, URZ, URZ, URZ ;  /* 0x0000003f3f3ff290 */ /* 0x000ff6000fffe03f */
[----:B------:R-:W-:Y:S01]  /*33fe0*/  @!UPT UIADD3 URZ, URZ, URZ, URZ ;  /* 0x0000003f3f3ff290 */ /* 0x000fe2000fffe03f */
[----:B------:R0:W-:Y:S01]  /*33ff0*/  STL.64 [R1+0x6b0], R20 ;  /* 0x0006b01401007387 */ /* 0x0001e20000100a00 */
[----:B------:R1:W-:Y:S03]  /*34000*/  STL.64 [R1+0x6b8], R22 ;  /* 0x0006b81601007387 */ /* 0x0003e60000100a00 */
[----:B0-----:R-:W4:Y:S01]  /*34010*/  LDL.LU R20, [R1+0x4f0] ;  /* 0x0004f00001147983 */ /* 0x001f220000300800 */
[----:B------:R-:W4:Y:S02]  /*34020*/  LDL.LU R21, [R1+0x4f4] ;  /* 0x0004f40001157983 */ /* 0x000f240000300800 */
[----:B-1----:R-:W2:Y:S02]  /*34030*/  LDL.LU R22, [R1+0x4f8] ;  /* 0x0004f80001167983 */ /* 0x002ea40000300800 */
[----:B------:R-:W2:Y:S02]  /*34040*/  LDL.LU R23, [R1+0x4fc] ;  /* 0x0004fc0001177983 */ /* 0x000ea40000300800 */
[----:B--2---:R0:W-:Y:S01]  /*34050*/  STL.64 [R1+0x3310], R22 ;  /* 0x0033101601007387 */ /* 0x0041e20000100a00 */
[----:B----4-:R-:W-:Y:S03]  /*34060*/  STL.64 [R1+0x3308], R20 ;  /* 0x0033081401007387 */ /* 0x010fe60000100a00 */
[----:B0-----:R-:W2:Y:S04]  /*34070*/  LDL.64 R22, [R1+0xa8] ;  /* 0x0000a80001167983 */ /* 0x001ea80000100a00 */
[----:B--2---:R0:W-:Y:S04]  /*34080*/  STL.64 [R1+0x3318], R22 ;  /* 0x0033181601007387 */ /* 0x0041e80000100a00 */
[----:B0-----:R-:W2:Y:S04]  /*34090*/  LDL.64 R22, [R1+0xb8] ;  /* 0x0000b80001167983 */ /* 0x001ea80000100a00 */
[----:B--2---:R0:W-:Y:S04]  /*340a0*/  STL.64 [R1+0x3320], R22 ;  /* 0x0033201601007387 */ /* 0x0041e80000100a00 */
[----:B0-----:R-:W2:Y:S01]  /*340b0*/  LDL.64 R22, [R1+0xc8] ;  /* 0x0000c80001167983 */ /* 0x001ea20000100a00 */
[----:B------:R0:W-:Y:S03]  /*340c0*/  STL.64 [R1+0x32a8], R14 ;  /* 0x0032a80e01007387 */ /* 0x0001e60000100a00 */
[----:B0-----:R-:W4:Y:S01]  /*340d0*/  LDL.64 R14, [R1+0x78] ;  /* 0x00007800010e7983 */ /* 0x001f220000100a00 */
[C---:B---3--:R-:W-:Y:S03]  /*340e0*/  HMMA.16816.F32 R4, R16.reuse, R10, R4 ;  /* 0x0000000a1004723c */ /* 0x048fe60000001804 */
[----:B----4-:R0:W-:Y:S01]  /*340f0*/  STL.64 [R1+0x32f0], R14 ;  /* 0x0032f00e01007387 */ /* 0x0101e20000100a00 */
[----:B------:R-:W3:Y:S02]  /*34100*/  LDL.LU R12, [R1+0x4e0] ;  /* 0x0004e000010c7983 */ /* 0x000ee40000300800 */
[----:B------:R-:W3:Y:S01]  /*34110*/  LDL.LU R13, [R1+0x4e4] ;  /* 0x0004e400010d7983 */ /* 0x000ee20000300800 */
[----:B0-----:R-:W4:Y:S01]  /*34120*/  LDL.LU R14, [R1+0x4e8] ;  /* 0x0004e800010e7983 */ /* 0x001f220000300800 */
[----:B------:R-:W4:Y:S03]  /*34130*/  LDL.LU R15, [R1+0x4ec] ;  /* 0x0004ec00010f7983 */ /* 0x000f260000300800 */
[----:B----4-:R0:W-:Y:S01]  /*34140*/  STL.64 [R1+0x3300], R14 ;  /* 0x0033000e01007387 */ /* 0x0101e20000100a00 */
[----:B---3--:R-:W-:Y:S03]  /*34150*/  STL.64 [R1+0x32f8], R12 ;  /* 0x0032f80c01007387 */ /* 0x008fe60000100a00 */
[----:B0-----:R-:W3:Y:S08]  /*34160*/  LDL.64 R14, [R1+0x98] ;  /* 0x00009800010e7983 */ /* 0x001ef00000100a00 */
[----:B------:R-:W-:Y:S02]  /*34170*/  STL.64 [R1+0x6a0], R4 ;  /* 0x0006a00401007387 */ /* 0x000fe40000100a00 */
[----:B------:R0:W-:Y:S02]  /*34180*/  STL.64 [R1+0x6a8], R6 ;  /* 0x0006a80601007387 */ /* 0x0001e40000100a00 */
[----:B0-----:R-:W4:Y:S01]  /*34190*/  LDL.LU.64 R6, [R1+0x3340] ;  /* 0x0033400001067983 */ /* 0x001f220000300a00 */
[----:B------:R-:W2:Y:S02]  /*341a0*/  LDL.LU.64 R4, [R1+0x3338] ;  /* 0x0033380001047983 */ /* 0x000ea40000300a00 */
[----:B------:R0:W-:Y:S02]  /*341b0*/  STL [R1+0x3234], R10 ;  /* 0x0032340a01007387 */ /* 0x0001e40000100800 */
[----:B------:R1:W-:Y:S01]  /*341c0*/  STL [R1+0x3230], R11 ;  /* 0x0032300b01007387 */ /* 0x0003e20000100800 */
[----:B------:R-:W2:Y:S01]  /*341d0*/  LDL.LU R8, [R1+0x500] ;  /* 0x0005000001087983 */ /* 0x000ea20000300800 */
[----:B------:R-:W2:Y:S03]  /*341e0*/  LDL.LU R9, [R1+0x504] ;  /* 0x0005040001097983 */ /* 0x000ea60000300800 */
[----:B0-----:R-:W2:Y:S01]  /*341f0*/  LDL.LU R10, [R1+0x508] ;  /* 0x00050800010a7983 */ /* 0x001ea20000300800 */
[----:B-1----:R-:W2:Y:S01]  /*34200*/  LDL.LU R11, [R1+0x50c] ;  /* 0x00050c00010b7983 */ /* 0x002ea20000300800 */
[----:B----4-:R-:W-:Y:S02]  /*34210*/  HMMA.16816.F32 R16, R16, R6, R24 ;  /* 0x000000061010723c */ /* 0x010fe40000001818 */
[----:B------:R-:W4:Y:S01]  /*34220*/  LDL.LU.64 R26, [R1+0x3330] ;  /* 0x00333000011a7983 */ /* 0x000f220000300a00 */
[----:B------:R-:W4:Y:S11]  /*34230*/  LDL.LU.64 R24, [R1+0x3328] ;  /* 0x0033280001187983 */ /* 0x000f360000300a00 */
[----:B------:R-:W-:Y:S09]  /*34240*/  @!UPT UIADD3 URZ, URZ, URZ, URZ ;  /* 0x0000003f3f3ff290 */ /* 0x000ff2000fffe03f */
[----:B------:R0:W-:Y:S01]  /*34250*/  STL.64 [R1+0x9a0], R16 ;  /* 0x0009a01001007387 */ /* 0x0001e20000100a00 */
[----:B------:R1:W-:Y:S03]  /*34260*/  STL.64 [R1+0x9a8], R18 ;  /* 0x0009a81201007387 */ /* 0x0003e60000100a00 */
[----:B0-----:R-:W3:Y:S01]  /*34270*/  LDL.LU R16, [R1+0x4d0] ;  /* 0x0004d00001107983 */ /* 0x001ee20000300800 */
[----:B------:R-:W3:Y:S02]  /*34280*/  LDL.LU R17, [R1+0x4d4] ;  /* 0x0004d40001117983 */ /* 0x000ee40000300800 */
[----:B-1----:R-:W3:Y:S02]  /*34290*/  LDL.LU R18, [R1+0x4d8] ;  /* 0x0004d80001127983 */ /* 0x002ee40000300800 */
[----:B------:R-:W3:Y:S01]  /*342a0*/  LDL.LU R19, [R1+0x4dc] ;  /* 0x0004dc0001137983 */ /* 0x000ee20000300800 */
[----:B------:R-:W-:Y:S01]  /*342b0*/  STL.64 [R1+0x3228], R6 ;  /* 0x0032280601007387 */ /* 0x000fe20000100a00 */
[----:B--2---:R0:W-:Y:S03]  /*342c0*/  STL.64 [R1+0x3220], R4 ;  /* 0x0032200401007387 */ /* 0x0041e60000100a00 */
[----:B0-----:R-:W4:Y:S01]  /*342d0*/  LDL.LU R4, [R1+0x520] ;  /* 0x0005200001047983 */ /* 0x001f220000300800 */
[----:B------:R-:W4:Y:S02]  /*342e0*/  LDL.LU R5, [R1+0x524] ;  /* 0x0005240001057983 */ /* 0x000f240000300800 */
[----:B------:R-:W4:Y:S02]  /*342f0*/  LDL.LU R6, [R1+0x528] ;  /* 0x0005280001067983 */ /* 0x000f240000300800 */
[----:B------:R-:W4:Y:S02]  /*34300*/  LDL.LU R7, [R1+0x52c] ;  /* 0x00052c0001077983 */ /* 0x000f240000300800 */
[C---:B----4-:R-:W-:Y:S11]  /*34310*/  HMMA.16816.F32 R4, R24.reuse, R22, R4 ;  /* 0x000000161804723c */ /* 0x050ff60000001804 */
[----:B------:R-:W-:Y:S11]  /*34320*/  @!UPT UIADD3 URZ, URZ, URZ, URZ ;  /* 0x0000003f3f3ff290 */ /* 0x000ff6000fffe03f */
[----:B------:R-:W-:Y:S01]  /*34330*/  @!UPT UIADD3 URZ, URZ, URZ, URZ ;  /* 0x0000003f3f3ff290 */ /* 0x000fe2000fffe03f */
[----:B------:R0:W-:Y:S01]  /*34340*/  STL.64 [R1+0xce0], R4 ;  /* 0x000ce00401007387 */ /* 0x0001e20000100a00 */
[----:B------:R-:W-:Y:S02]  /*34350*/  STL.64 [R1+0xce8], R6 ;  /* 0x000ce80601007387 */ /* 0x000fe40000100a00 */
[----:B0-----:R-:W-:Y:S02]  /*34360*/  IMAD.MOV.U32 R4, RZ, RZ, R23 ;  /* 0x000000ffff047224 */ /* 0x001fe400078e0017 */
[----:B------:R-:W-:Y:S02]  /*34370*/  IMAD.MOV.U32 R5, RZ, RZ, R22 ;  /* 0x000000ffff057224 */ /* 0x000fe400078e0016 */
[----:B------:R-:W2:Y:S01]  /*34380*/  LDL.LU.64 R22, [R1+0x3320] ;  /* 0x0033200001167983 */ /* 0x000ea20000300a00 */
[----:B------:R0:W-:Y:S02]  /*34390*/  STL [R1+0x323c], R4 ;  /* 0x00323c0401007387 */ /* 0x0001e40000100800 */
[----:B------:R1:W-:Y:S01]  /*343a0*/  STL [R1+0x3238], R5 ;  /* 0x0032380501007387 */ /* 0x0003e20000100800 */
[----:B0-----:R-:W2:Y:S01]  /*343b0*/  LDL.LU R4, [R1+0x510] ;  /* 0x0005100001047983 */ /* 0x001ea20000300800 */
[----:B-1----:R-:W2:Y:S02]  /*343c0*/  LDL.LU R5, [R1+0x514] ;  /* 0x0005140001057983 */ /* 0x002ea40000300800 */
[----:B------:R-:W2:Y:S02]  /*343d0*/  LDL.LU R6, [R1+0x518] ;  /* 0x0005180001067983 */ /* 0x000ea40000300800 */
[----:B------:R-:W2:Y:S02]  /*343e0*/  LDL.LU R7, [R1+0x51c] ;  /* 0x00051c0001077983 */ /* 0x000ea40000300800 */
[C---:B--2---:R-:W-:Y:S11]  /*343f0*/  HMMA.16816.F32 R4, R24.reuse, R22, R4 ;  /* 0x000000161804723c */ /* 0x044ff60000001804 */
[----:B------:R-:W-:Y:S11]  /*34400*/  @!UPT UIADD3 URZ, URZ, URZ, URZ ;  /* 0x0000003f3f3ff290 */ /* 0x000ff6000fffe03f */
[----:B------:R-:W-:Y:S01]  /*34410*/  @!UPT UIADD3 URZ, URZ, URZ, URZ ;  /* 0x0000003f3f3ff290 */ /* 0x000fe2000fffe03f */
[----:B------:R-:W-:Y:S01]  /*34420*/  STL.64 [R1+0xcd0], R4 ;  /* 0x000cd00401007387 */ /* 0x000fe20000100a00 */
[----:B------:R0:W-:Y:S02]  /*34430*/  STL.64 [R1+0xcd8], R6 ;  /* 0x000cd80601007387 */ /* 0x0001e40000100a00 */
[----:B0-----:R-:W-:Y:S02]  /*34440*/  IMAD.MOV.U32 R7, RZ, RZ, R22 ;  /* 0x000000ffff077224 */ /* 0x001fe400078e0016 */
[----:B------:R-:W-:Y:S02]  /*34450*/  IMAD.MOV.U32 R6, RZ, RZ, R23 ;  /* 0x000000ffff067224 */ /* 0x000fe400078e0017 */
[----:B------:R-:W2:Y:S01]  /*34460*/  LDL.LU.64 R22, [R1+0x3318] ;  /* 0x0033180001167983 */ /* 0x000ea20000300a00 */
[----:B------:R-:W-:Y:S02]  /*34470*/  STL [R1+0x3240], R7 ;  /* 0x0032400701007387 */ /* 0x000fe40000100800 */
[----:B------:R0:W-:Y:S02]  /*34480*/  STL [R1+0x32d4], R6 ;  /* 0x0032d40601007387 */ /* 0x0001e40000100800 */
[----:B0-----:R-:W4:Y:S01]  /*34490*/  LDL.64 R6, [R1+0x88] ;  /* 0x0000880001067983 */ /* 0x001f220000100a00 */
[C---:B--2---:R-:W-:Y:S11]  /*344a0*/  HMMA.16816.F32 R8, R24.reuse, R22, R8 ;  /* 0x000000161808723c */ /* 0x044ff60000001808 */
[----:B------:R-:W-:Y:S11]  /*344b0*/  @!UPT UIADD3 URZ, URZ, URZ, URZ ;  /* 0x0000003f3f3ff290 */ /* 0x000ff6000fffe03f */
[----:B------:R-:W-:Y:S01]  /*344c0*/  @!UPT UIADD3 URZ, URZ, URZ, URZ ;  /* 0x0000003f3f3ff290 */ /* 0x000fe2000fffe03f */
[----:B------:R0:W-:Y:S01]  /*344d0*/  STL.64 [R1+0xcc0], R8 ;  /* 0x000cc00801007387 */ /* 0x0001e20000100a00 */
[----:B------:R-:W-:Y:S02]  /*344e0*/  STL.64 [R1+0xcc8], R10 ;  /* 0x000cc80a01007387 */ /* 0x000fe40000100a00 */
[----:B0-----:R-:W-:Y:S02]  /*344f0*/  IMAD.MOV.U32 R9, RZ, RZ, R22 ;  /* 0x000000ffff097224 */ /* 0x001fe400078e0016 */
[----:B------:R-:W-:Y:S02]  /*34500*/  IMAD.MOV.U32 R8, RZ, RZ, R23 ;  /* 0x000000ffff087224 */ /* 0x000fe400078e0017 */
[----:B------:R-:W3:Y:S01]  /*34510*/  LDL.LU.64 R22, [R1+0x3310] ;  /* 0x0033100001167983 */ /* 0x000ee20000300a00 */
        /* <DEDUP_REMOVED lines=10> */
[----:B----4-:R-:W-:Y:S11]  /*345c0*/  HMMA.16816.F32 R12, R24, R6, R12 ;  /* 0x00000006180c723c */ /* 0x010ff6000000180c */
[----:B------:R-:W-:Y:S11]  /*345d0*/  @!UPT UIADD3 URZ, URZ, URZ, URZ ;  /* 0x0000003f3f3ff290 */ /* 0x000ff6000fffe03f */
[----:B------:R-:W-:Y:S01]  /*345e0*/  @!UPT UIADD3 URZ, URZ, URZ, URZ ;  /* 0x0000003f3f3ff290 */ /* 0x000fe2000fffe03f */
[----:B------:R-:W-:Y:S01]  /*345f0*/  STL.64 [R1+0xca0], R12 ;  /* 0x000ca00c01007387 */ /* 0x000fe20000100a00 */
[----:B------:R0:W-:Y:S03]  /*34600*/  STL.64 [R1+0xca8], R14 ;  /* 0x000ca80e01007387 */ /* 0x0001e60000100a00 */
[----:B0-----:R-:W2:Y:S01]  /*34610*/  LDL.LU.64 R14, [R1+0x32f0] ;  /* 0x0032f000010e7983 */ /* 0x001ea20000300a00 */
[----:B------:R-:W-:Y:S02]  /*34620*/  IMAD.MOV.U32 R23, RZ, RZ, R6 ;  /* 0x000000ffff177224 */ /* 0x000fe400078e0006 */
[----:B------:R-:W-:-:S05]  /*34630*/  IMAD.MOV.U32 R22, RZ, RZ, R7 ;  /* 0x000000ffff167224 */ /* 0x000fca00078e0007 */
[----:B------:R-:W-:Y:S01]  /*34640*/  STL.64 [R1+0x3250], R22 ;  /* 0x0032501601007387 */ /* 0x000fe20000100a00 */
[----:B------:R0:W-:Y:S01]  /*34650*/  STL.64 [R1+0x3248], R20 ;  /* 0x0032481401007387 */ /* 0x0001e20000100a00 */
[C---:B--2---:R-:W-:Y:S01]  /*34660*/  HMMA.16816.F32 R4, R24.reuse, R14, R16 ;  /* 0x0000000e1804723c */ /* 0x044fe20000001810 */
[----:B------:R-:W-:Y:S02]  /*34670*/  IMAD.MOV.U32 R11, RZ, RZ, R14 ;  /* 0x000000ffff0b7224 */ /* 0x000fe400078e000e */
[----:B------:R-:W-:Y:S01]  /*34680*/  IMAD.MOV.U32 R29, RZ, RZ, R15 ;  /* 0x000000ffff1d7224 */ /* 0x000fe200078e000f */
[----:B------:R-:W1:Y:S11]  /*34690*/  LDSM.16.MT88.4 R16, [R28+0x11000] ;  /* 0x011000001c10783b */ /* 0x000e760000004200 */
[----:B------:R-:W-:Y:S08]  /*346a0*/  @!UPT UIADD3 URZ, URZ, URZ, URZ ;  /* 0x0000003f3f3ff290 */ /* 0x000ff0000fffe03f */
[----:B------:R-:W-:Y:S01]  /*346b0*/  STL.64 [R1+0xc90], R4 ;  /* 0x000c900401007387 */ /* 0x000fe20000100a00 */
[----:B------:R-:W-:Y:S02]  /*346c0*/  STL.64 [R1+0xc98], R6 ;  /* 0x000c980601007387 */ /* 0x000fe40000100a00 */
[----:B------:R-:W-:Y:S02]  /*346d0*/  STL [R1+0x32d0], R11 ;  /* 0x0032d00b01007387 */ /* 0x000fe40000100800 */
[----:B------:R-:W-:Y:S01]  /*346e0*/  STL.64 [R1+0x32c8], R8 ;  /* 0x0032c80801007387 */ /* 0x000fe20000100a00 */
[----:B0-----:R-:W2:Y:S01]  /*346f0*/  LDL.LU R20, [R1+0x7c0] ;  /* 0x0007c00001147983 */ /* 0x001ea20000300800 */
[----:B------:R-:W2:Y:S02]  /*34700*/  LDL.LU R21, [R1+0x7c4] ;  /* 0x0007c40001157983 */ /* 0x000ea40000300800 */
[----:B------:R-:W3:Y:S02]  /*34710*/  LDL.LU R22, [R1+0x7c8] ;  /* 0x0007c80001167983 */ /* 0x000ee40000300800 */
[----:B------:R-:W3:Y:S02]  /*34720*/  LDL.LU R23, [R1+0x7cc] ;  /* 0x0007cc0001177983 */ /* 0x000ee40000300800 */
[----:B---3--:R0:W-:Y:S01]  /*34730*/  STL.64 [R1+0x3260], R22 ;  /* 0x0032601601007387 */ /* 0x0081e20000100a00 */
[----:B--2---:R2:W-:Y:S03]  /*34740*/  STL.64 [R1+0x3258], R20 ;  /* 0x0032581401007387 */ /* 0x0045e60000100a00 */
[----:B0-----:R-:W3:Y:S04]  /*34750*/  LDL.64 R22, [R1+0x8] ;  /* 0x0000080001167983 */ /* 0x001ee80000100a00 */
[----:B---3--:R0:W-:Y:S01]  /*34760*/  STL.64 [R1+0x3278], R22 ;  /* 0x0032781601007387 */ /* 0x0081e20000100a00 */
[----:B--2---:R-:W2:Y:S02]  /*34770*/  LDL.LU R20, [R1+0x7e0] ;  /* 0x0007e00001147983 */ /* 0x004ea40000300800 */
[----:B------:R-:W2:Y:S01]  /*34780*/  LDL.LU R21, [R1+0x7e4] ;  /* 0x0007e40001157983 */ /* 0x000ea20000300800 */
[----:B0-----:R-:W3:Y:S01]  /*34790*/  LDL.LU R22, [R1+0x7e8] ;  /* 0x0007e80001167983 */ /* 0x001ee20000300800 */
[----:B------:R-:W3:Y:S02]  /*347a0*/  LDL.LU R23, [R1+0x7ec] ;  /* 0x0007ec0001177983 */ /* 0x000ee40000300800 */
[----:B------:R-:W4:Y:S02]  /*347b0*/  LDL.LU R12, [R1+0x800] ;  /* 0x00080000010c7983 */ /* 0x000f240000300800 */
[----:B------:R-:W4:Y:S01]  /*347c0*/  LDL.LU R13, [R1+0x804] ;  /* 0x00080400010d7983 */ /* 0x000f220000300800 */
[----:B------:R-:W2:Y:S01]  /*347d0*/  LDL.LU R14, [R1+0x808] ;  /* 0x00080800010e7983 */ /* 0x000ea20000300800 */
[----:B------:R-:W2:Y:S02]  /*347e0*/  LDL.LU R15, [R1+0x80c] ;  /* 0x00080c00010f7983 */ /* 0x000ea40000300800 */
[----:B------:R-:W2:Y:S02]  /*347f0*/  LDL.LU R4, [R1+0x820] ;  /* 0x0008200001047983 */ /* 0x000ea40000300800 */
[----:B------:R-:W2:Y:S01]  /*34800*/  LDL.LU R5, [R1+0x824] ;  /* 0x0008240001057983 */ /* 0x000ea20000300800 */
[----:B------:R-:W2:Y:S01]  /*34810*/  LDL.LU R6, [R1+0x828] ;  /* 0x0008280001067983 */ /* 0x000ea20000300800 */
[----:B------:R-:W2:Y:S03]  /*34820*/  LDL.LU R7, [R1+0x82c] ;  /* 0x00082c0001077983 */ /* 0x000ea60000300800 */
[----:B--2---:R0:W-:Y:S01]  /*34830*/  STL.64 [R1+0x32e0], R6 ;  /* 0x0032e00601007387 */ /* 0x0041e20000100a00 */
[----:B------:R-:W-:Y:S02]  /*34840*/  STL.64 [R1+0x32d8], R4 ;  /* 0x0032d80401007387 */ /* 0x000fe40000100a00 */
[----:B------:R-:W2:Y:S01]  /*34850*/  LDL.64 R10, [R1+0x58] ;  /* 0x00005800010a7983 */ /* 0x000ea20000100a00 */
[----:B0-----:R-:W3:Y:S04]  /*34860*/  LDL.64 R6, [R1+0x68] ;  /* 0x0000680001067983 */ /* 0x001ee80000100a00 */
[----:B--2---:R0:W-:Y:S01]  /*34870*/  STL.64 [R1+0x32e8], R10 ;  /* 0x0032e80a01007387 */ /* 0x0041e20000100a00 */
[----:B------:R-:W2:Y:S02]  /*34880*/  LDL.LU R8, [R1+0x830] ;  /* 0x0008300001087983 */ /* 0x000ea40000300800 */
[----:B------:R-:W2:Y:S01]  /*34890*/  LDL.LU R9, [R1+0x834] ;  /* 0x0008340001097983 */ /* 0x000ea20000300800 */
[----:B0-----:R-:W2:Y:S01]  /*348a0*/  LDL.LU R10, [R1+0x838] ;  /* 0x00083800010a7983 */ /* 0x001ea20000300800 */
[----:B------:R-:W2:Y:S02]  /*348b0*/  LDL.LU R11, [R1+0x83c] ;  /* 0x00083c00010b7983 */ /* 0x000ea40000300800 */
[----:B------:R0:W-:Y:S02]  /*348c0*/  STL.64 [R1+0x32b8], R14 ;  /* 0x0032b80e01007387 */ /* 0x0001e40000100a00 */
[----:B----4-:R-:W-:Y:S01]  /*348d0*/  STL.64 [R1+0x32b0], R12 ;  /* 0x0032b00c01007387 */ /* 0x010fe20000100a00 */
[----:B0-----:R-:W4:Y:S01]  /*348e0*/  LDL.64 R14, [R1+0x48] ;  /* 0x00004800010e7983 */ /* 0x001f220000100a00 */
[----:B---3--:R0:W-:Y:S02]  /*348f0*/  STL.64 [R1+0x3288], R22 ;  /* 0x0032881601007387 */ /* 0x0081e40000100a00 */
[----:B------:R-:W-:Y:S01]  /*34900*/  STL.64 [R1+0x3280], R20 ;  /* 0x0032801401007387 */ /* 0x000fe20000100a00 */
[----:B0-----:R-:W3:Y:S04]  /*34910*/  LDL.64 R22, [R1+0x28] ;  /* 0x0000280001167983 */ /* 0x001ee80000100a00 */
[----:B---3--:R0:W-:Y:S04]  /*34920*/  STL.64 [R1+0x32a0], R22 ;  /* 0x0032a01601007387 */ /* 0x0081e80000100a00 */
[----:B0-----:R-:W3:Y:S01]  /*34930*/  LDL.64 R22, [R1+0x38] ;  /* 0x0000380001167983 */ /* 0x001ee20000100a00 */
[----:B--2---:R-:W-:Y:S03]  /*34940*/  HMMA.16816.F32 R8, R24, R6, R8 ;  /* 0x000000061808723c */ /* 0x004fe60000001808 */
[----:B---3--:R0:W-:Y:S01]  /*34950*/  STL.64 [R1+0x32c0], R22 ;  /* 0x0032c01601007387 */ /* 0x0081e20000100a00 */
[----:B------:R-:W4:Y:S02]  /*34960*/  LDL.LU R20, [R1+0x810] ;  /* 0x0008100001147983 */ /* 0x000f240000300800 */
[----:B------:R-:W4:Y:S01]  /*34970*/  LDL.LU R21, [R1+0x814] ;  /* 0x0008140001157983 */ /* 0x000f220000300800 */
[----:B0-----:R-:W4:Y:S01]  /*34980*/  LDL.LU R22, [R1+0x818] ;  /* 0x0008180001167983 */ /* 0x001f220000300800 */
[----:B------:R-:W4:Y:S02]  /*34990*/  LDL.LU R23, [R1+0x81c] ;  /* 0x00081c0001177983 */ /* 0x000f240000300800 */
[----:B-1----:R-:W-:Y:S02]  /*349a0*/  STL.64 [R1+0x30d8], R18 ;  /* 0x0030d81201007387 */ /* 0x002fe40000100a00 */
[----:B------:R0:W-:Y:S02]  /*349b0*/  STL.64 [R1+0x30d0], R16 ;  /* 0x0030d01001007387 */ /* 0x0001e40000100a00 */
[----:B0-----:R-:W2:Y:S01]  /*349c0*/  LDL.LU R16, [R1+0x200] ;  /* 0x0002000001107983 */ /* 0x001ea20000300800 */
[----:B------:R-:W2:Y:S02]  /*349d0*/  LDL.LU R17, [R1+0x204] ;  /* 0x0002040001117983 */ /* 0x000ea40000300800 */
[----:B------:R-:W3:Y:S02]  /*349e0*/  LDL.LU R18, [R1+0x208] ;  /* 0x0002080001127983 */ /* 0x000ee40000300800 */
[----:B------:R-:W3:Y:S02]  /*349f0*/  LDL.LU R19, [R1+0x20c] ;  /* 0x00020c0001137983 */ /* 0x000ee40000300800 */
[----:B---3--:R-:W-:Y:S01]  /*34a00*/  STL.64 [R1+0x30f8], R18 ;  /* 0x0030f81201007387 */ /* 0x008fe20000100a00 */
[----:B--2---:R0:W-:Y:S02]  /*34a10*/  STL.64 [R1+0x30f0], R16 ;  /* 0x0030f01001007387 */ /* 0x0041e40000100a00 */
[----:B------:R-:W-:Y:S02]  /*34a20*/  STL.64 [R1+0x830], R8 ;  /* 0x0008300801007387 */ /* 0x000fe40000100a00 */
[----:B------:R1:W-:Y:S02]  /*34a30*/  STL.64 [R1+0x838], R10 ;  /* 0x0008380a01007387 */ /* 0x0003e40000100a00 */
[----:B0-----:R-:W-:-:S02]  /*34a40*/  IMAD.MOV.U32 R17, RZ, RZ, R6 ;  /* 0x000000ffff117224 */ /* 0x001fc400078e0006 */
[----:B------:R-:W-:Y:S01]  /*34a50*/  IMAD.MOV.U32 R16, RZ, RZ, R7 ;  /* 0x000000ffff107224 */ /* 0x000fe200078e0007 */
[----:B-1----:R-:W2:Y:S01]  /*34a60*/  LDL.LU.64 R10, [R1+0x32e8] ;  /* 0x0032e800010a7983 */ /* 0x002ea20000300a00 */
[----:B------:R-:W2:Y:S02]  /*34a70*/  LDL.LU.64 R6, [R1+0x32e0] ;  /* 0x0032e00001067983 */ /* 0x000ea40000300a00 */
[----:B------:R-:W2:Y:S02]  /*34a80*/  LDL.LU.64 R4, [R1+0x32d8] ;  /* 0x0032d80001047983 */ /* 0x000ea40000300a00 */
[----:B------:R-:W-:Y:S02]  /*34a90*/  IMAD.MOV.U32 R18, RZ, RZ, R2 ;  /* 0x000000ffff127224 */ /* 0x000fe400078e0002 */
[----:B------:R-:W-:-:S05]  /*34aa0*/  IMAD.MOV.U32 R19, RZ, RZ, R0 ;  /* 0x000000ffff137224 */ /* 0x000fca00078e0000 */
[----:B------:R-:W-:Y:S01]  /*34ab0*/  STL.64 [R1+0x3298], R18 ;  /* 0x0032981201007387 */ /* 0x000fe20000100a00 */
[----:B------:R0:W-:Y:S03]  /*34ac0*/  STL.64 [R1+0x3290], R16 ;  /* 0x0032901001007387 */ /* 0x0001e60000100a00 */
[----:B0-----:R-:W3:Y:S01]  /*34ad0*/  LDL.LU R16, [R1+0x7f0] ;  /* 0x0007f00001107983 */ /* 0x001ee20000300800 */
[----:B------:R-:W3:Y:S02]  /*34ae0*/  LDL.LU R17, [R1+0x7f4] ;  /* 0x0007f40001117983 */ /* 0x000ee40000300800 */
[----:B------:R-:W3:Y:S02]  /*34af0*/  LDL.LU R18, [R1+0x7f8] ;  /* 0x0007f80001127983 */ /* 0x000ee40000300800 */
[----:B------:R-:W3:Y:S01]  /*34b00*/  LDL.LU R19, [R1+0x7fc] ;  /* 0x0007fc0001137983 */ /* 0x000ee20000300800 */
[C---:B--2---:R-:W-:Y:S11]  /*34b10*/  HMMA.16816.F32 R4, R24.reuse, R10, R4 ;  /* 0x0000000a1804723c */ /* 0x044ff60000001804 */
[----:B------:R-:W-:Y:S11]  /*34b20*/  @!UPT UIADD3 URZ, URZ, URZ, URZ ;  /* 0x0000003f3f3ff290 */ /* 0x000ff6000fffe03f */
[----:B------:R-:W-:Y:S01]  /*34b30*/  @!UPT UIADD3 URZ, URZ, URZ, URZ ;  /* 0x0000003f3f3ff290 */ /* 0x000fe2000fffe03f */
[----:B------:R0:W-:Y:S01]  /*34b40*/  STL.64 [R1+0x820], R4 ;  /* 0x0008200401007387 */ /* 0x0001e20000100a00 */
[----:B------:R1:W-:Y:S02]  /*34b50*/  STL.64 [R1+0x828], R6 ;  /* 0x0008280601007387 */ /* 0x0003e40000100a00 */
[----:B0-----:R-:W-:Y:S01]  /*34b60*/  IMAD.MOV.U32 R5, RZ, RZ, R10 ;  /* 0x000000ffff057224 */ /* 0x001fe200078e000a */
[----:B-1----:R-:W2:Y:S01]  /*34b70*/  LDL.LU R6, [R1+0x32d4] ;  /* 0x0032d40001067983 */ /* 0x002ea20000300800 */
[----:B------:R-:W-:Y:S02]  /*34b80*/  IMAD.MOV.U32 R10, RZ, RZ, R11 ;  /* 0x000000ffff0a7224 */ /* 0x000fe400078e000b */
[----:B------:R-:W2:Y:S02]  /*34b90*/  LDL.LU R11, [R1+0x32d0] ;  /* 0x0032d000010b7983 */ /* 0x000ea40000300800 */
[----:B------:R-:W3:Y:S01]  /*34ba0*/  LDL.LU.64 R8, [R1+0x32c8] ;  /* 0x0032c80001087983 */ /* 0x000ee20000300a00 */
[----:B----4-:R-:W-:Y:S01]  /*34bb0*/  HMMA.16816.F32 R20, R24, R14, R20 ;  /* 0x0000000e1814723c */ /* 0x010fe20000001814 */
[----:B------:R-:W-:-:S02]  /*34bc0*/  IMAD.MOV.U32 R7, RZ, RZ, R14 ;  /* 0x000000ffff077224 */ /* 0x000fc400078e000e */
[----:B------:R-:W-:Y:S01]  /*34bd0*/  IMAD.MOV.U32 R4, RZ, RZ, R15 ;  /* 0x000000ffff047224 */ /* 0x000fe200078e000f */
[----:B--2---:R-:W-:Y:S01]  /*34be0*/  STL.64 [R1+0x3270], R10 ;  /* 0x0032700a01007387 */ /* 0x004fe20000100a00 */
[----:B---3--:R0:W-:Y:S03]  /*34bf0*/  STL.64 [R1+0x3268], R8 ;  /* 0x0032680801007387 */ /* 0x0081e60000100a00 */
[----:B0-----:R-:W2:Y:S01]  /*34c00*/  LDL.LU R8, [R1+0x7d0] ;  /* 0x0007d00001087983 */ /* 0x001ea20000300800 */
[----:B------:R-:W2:Y:S02]  /*34c10*/  LDL.LU R9, [R1+0x7d4] ;  /* 0x0007d40001097983 */ /* 0x000ea40000300800 */
[----:B------:R-:W2:Y:S02]  /*34c20*/  LDL.LU R10, [R1+0x7d8] ;  /* 0x0007d800010a7983 */ /* 0x000ea40000300800 */
[----:B------:R-:W2:Y:S10]  /*34c30*/  LDL.LU R11, [R1+0x7dc] ;  /* 0x0007dc00010b7983 */ /* 0x000eb40000300800 */
[----:B------:R-:W-:Y:S01]  /*34c40*/  STL.64 [R1+0x810], R20 ;  /* 0x0008101401007387 */ /* 0x000fe20000100a00 */
[----:B------:R0:W-:Y:S03]  /*34c50*/  STL.64 [R1+0x818], R22 ;  /* 0x0008181601007387 */ /* 0x0001e60000100a00 */
[----:B0-----:R-:W3:Y:S01]  /*34c60*/  LDL.LU.64 R22, [R1+0x32c0] ;  /* 0x0032c00001167983 */ /* 0x001ee20000300a00 */
[----:B------:R-:W3:Y:S02]  /*34c70*/  LDL.LU.64 R14, [R1+0x32b8] ;  /* 0x0032b800010e7983 */ /* 0x000ee40000300a00 */
[----:B------:R-:W3:Y:S02]  /*34c80*/  LDL.LU.64 R12, [R1+0x32b0] ;  /* 0x0032b000010c7983 */ /* 0x000ee40000300a00 */
[C---:B---3--:R-:W-:Y:S11]  /*34c90*/  HMMA.16816.F32 R12, R24.reuse, R22, R12 ;  /* 0x00000016180c723c */ /* 0x048ff6000000180c */
[----:B------:R-:W-:Y:S11]  /*34ca0*/  @!UPT UIADD3 URZ, URZ, URZ, URZ ;  /* 0x0000003f3f3ff290 */ /* 0x000ff6000fffe03f */
[----:B------:R-:W-:Y:S01]  /*34cb0*/  @!UPT UIADD3 URZ, URZ, URZ, URZ ;  /* 0x0000003f3f3ff290 */ /* 0x000fe2000fffe03f */
[----:B------:R0:W-:Y:S01]  /*34cc0*/  STL.64 [R1+0x800], R12 ;  /* 0x0008000c01007387 */ /* 0x0001e20000100a00 */
[----:B------:R1:W-:Y:S02]  /*34cd0*/  STL.64 [R1+0x808], R14 ;  /* 0x0008080e01007387 */ /* 0x0003e40000100a00 */
[----:B0-----:R-:W-:Y:S01]  /*34ce0*/  IMAD.MOV.U32 R13, RZ, RZ, R22 ;  /* 0x000000ffff0d7224 */ /* 0x001fe200078e0016 */
[----:B-1----:R-:W3:Y:S01]  /*34cf0*/  LDL.LU.64 R14, [R1+0x32a8] ;  /* 0x0032a800010e7983 */ /* 0x002ee20000300a00 */
[----:B------:R-:W-:Y:S02]  /*34d00*/  IMAD.MOV.U32 R12, RZ, RZ, R23 ;  /* 0x000000ffff0c7224 */ /* 0x000fe400078e0017 */
[----:B------:R-:W4:Y:S02]  /*34d10*/  LDL.LU.64 R22, [R1+0x32a0] ;  /* 0x0032a00001167983 */ /* 0x000f240000300a00 */
[----:B------:R-:W2:Y:S01]  /*34d20*/  LDL R2, [R1+0x1774] ;  /* 0x0017740001027983 */ /* 0x000ea20000100800 */
        /* <DEDUP_REMOVED lines=8> */
[----:B------:R-:W4:Y:S02]  /*34db0*/  LDL.LU.64 R22, [R1+0x3288] ;  /* 0x0032880001167983 */ /* 0x000f240000300a00 */
[----:B------:R-:W4:Y:S02]  /*34dc0*/  LDL.LU.64 R20, [R1+0x3280] ;  /* 0x0032800001147983 */ /* 0x000f240000300a00 */
[----:B----4-:R-:W-:Y:S11]  /*34dd0*/  HMMA.16816.F32 R20, R24, R18, R20 ;  /* 0x000000121814723c */ /* 0x010ff60000001814 */
[----:B------:R-:W-:Y:S11]  /*34de0*/  @!UPT UIADD3 URZ, URZ, URZ, URZ ;  /* 0x0000003f3f3ff290 */ /* 0x000ff6000fffe03f */
[----:B------:R-:W-:Y:S01]  /*34df0*/  @!UPT UIADD3 URZ, URZ, URZ, URZ ;  /* 0x0000003f3f3ff290 */ /* 0x000fe2000fffe03f */
[----:B------:R-:W-:Y:S01]  /*34e00*/  STL.64 [R1+0x7e0], R20 ;  /* 0x0007e01401007387 */ /* 0x000fe20000100a00 */
[----:B------:R0:W-:Y:S03]  /*34e10*/  STL.64 [R1+0x7e8], R22 ;  /* 0x0007e81601007387 */ /* 0x0001e60000100a00 */
[----:B0-----:R-:W2:Y:S01]  /*34e20*/  LDL.LU.64 R22, [R1+0x3278] ;  /* 0x0032780001167983 */ /* 0x001ea20000300a00 */
[----:B------:R0:W-:Y:S02]  /*34e30*/  STL.64 [R1+0x3108], R18 ;  /* 0x0031081201007387 */ /* 0x0001e40000100a00 */
[----:B0-----:R-:W-:Y:S02]  /*34e40*/  IMAD.MOV.U32 R18, RZ, RZ, R3 ;  /* 0x000000ffff127224 */ /* 0x001fe400078e0003 */
[----:B------:R-:W-:-:S05]  /*34e50*/  IMAD.MOV.U32 R19, RZ, RZ, R0 ;  /* 0x000000ffff137224 */ /* 0x000fca00078e0000 */
[----:B------:R-:W-:Y:S01]  /*34e60*/  STL.64 [R1+0x3120], R18 ;  /* 0x0031201201007387 */ /* 0x000fe20000100a00 */
[----:B--2---:R-:W-:Y:S01]  /*34e70*/  HMMA.16816.F32 R8, R24, R22, R8 ;  /* 0x000000161808723c */ /* 0x004fe20000001808 */
[----:B------:R-:W-:Y:S02]  /*34e80*/  IMAD.MOV.U32 R3, RZ, RZ, R22 ;  /* 0x000000ffff037224 */ /* 0x000fe400078e0016 */
[----:B------:R-:W-:Y:S11]  /*34e90*/  IMAD.MOV.U32 R0, RZ, RZ, R23 ;  /* 0x000000ffff007224 */ /* 0x000ff600078e0017 */
[----:B------:R-:W-:Y:S09]  /*34ea0*/  @!UPT UIADD3 URZ, URZ, URZ, URZ ;  /* 0x0000003f3f3ff290 */ /* 0x000ff2000fffe03f */
[----:B------:R-:W-:Y:S01]  /*34eb0*/  STL.64 [R1+0x7d0], R8 ;  /* 0x0007d00801007387 */ /* 0x000fe20000100a00 */
[----:B------:R0:W-:Y:S03]  /*34ec0*/  STL.64 [R1+0x7d8], R10 ;  /* 0x0007d80a01007387 */ /* 0x0001e60000100a00 */
[----:B0-----:R-:W2:Y:S01]  /*34ed0*/  LDL.LU.64 R10, [R1+0x3270] ;  /* 0x00327000010a7983 */ /* 0x001ea20000300a00 */
[----:B------:R-:W4:Y:S02]  /*34ee0*/  LDL.LU.64 R8, [R1+0x3268] ;  /* 0x0032680001087983 */ /* 0x000f240000300a00 */
[----:B------:R-:W3:Y:S02]  /*34ef0*/  LDL.LU.64 R22, [R1+0x3260] ;  /* 0x0032600001167983 */ /* 0x000ee40000300a00 */
[----:B------:R-:W3:Y:S02]  /*34f00*/  LDL.LU.64 R20, [R1+0x3258] ;  /* 0x0032580001147983 */ /* 0x000ee40000300a00 */
[----:B------:R-:W-:-:S02]  /*34f10*/  IMAD.MOV.U32 R18, RZ, RZ, R13 ;  /* 0x000000ffff127224 */ /* 0x000fc400078e000d */
[----:B------:R-:W-:Y:S01]  /*34f20*/  IMAD.MOV.U32 R19, RZ, RZ, R12 ;  /* 0x000000ffff137224 */ /* 0x000fe200078e000c */
[----:B---3--:R-:W-:Y:S11]  /*34f30*/  HMMA.16816.F32 R20, R24, R14, R20 ;  /* 0x0000000e1814723c */ /* 0x008ff60000001814 */
[----:B------:R-:W-:Y:S11]  /*34f40*/  @!UPT UIADD3 URZ, URZ, URZ, URZ ;  /* 0x0000003f3f3ff290 */ /* 0x000ff6000fffe03f */
[----:B------:R-:W-:Y:S01]  /*34f50*/  @!UPT UIADD3 URZ, URZ, URZ, URZ ;  /* 0x0000003f3f3ff290 */ /* 0x000fe2000fffe03f */
[----:B------:R-:W-:Y:S01]  /*34f60*/  STL.64 [R1+0x7c0], R20 ;  /* 0x0007c01401007387 */ /* 0x000fe20000100a00 */
[----:B------:R0:W-:Y:S03]  /*34f70*/  STL.64 [R1+0x7c8], R22 ;  /* 0x0007c81601007387 */ /* 0x0001e60000100a00 */
[----:B0-----:R-:W3:Y:S01]  /*34f80*/  LDL.LU.64 R22, [R1+0x3250] ;  /* 0x0032500001167983 */ /* 0x001ee20000300a00 */
[----:B------:R-:W3:Y:S02]  /*34f90*/  LDL.LU.64 R20, [R1+0x3248] ;  /* 0x0032480001147983 */ /* 0x000ee40000300a00 */
[----:B------:R-:W-:Y:S02]  /*34fa0*/  STL.64 [R1+0x3138], R18 ;  /* 0x0031381201007387 */ /* 0x000fe40000100a00 */
[----:B------:R0:W-:Y:S01]  /*34fb0*/  STL.64 [R1+0x3100], R14 ;  /* 0x0031000e01007387 */ /* 0x0001e20000100a00 */
[----:B------:R-:W3:Y:S01]  /*34fc0*/  LDL.LU R12, [R1+0x220] ;  /* 0x00022000010c7983 */ /* 0x000ee20000300800 */
[----:B------:R-:W3:Y:S03]  /*34fd0*/  LDL.LU R13, [R1+0x224] ;  /* 0x00022400010d7983 */ /* 0x000ee60000300800 */
[----:B0-----:R-:W3:Y:S01]  /*34fe0*/  LDL.LU R14, [R1+0x228] ;  /* 0x00022800010e7983 */ /* 0x001ee20000300800 */
[----:B------:R-:W3:Y:S02]  /*34ff0*/  LDL.LU R15, [R1+0x22c] ;  /* 0x00022c00010f7983 */ /* 0x000ee40000300800 */
[----:B------:R-:W-:-:S02]  /*35000*/  IMAD.MOV.U32 R18, RZ, RZ, R7 ;  /* 0x000000ffff127224 */ /* 0x000fc400078e0007 */
[----:B------:R-:W-:Y:S01]  /*35010*/  IMAD.MOV.U32 R19, RZ, RZ, R4 ;  /* 0x000000ffff137224 */ /* 0x000fe200078e0004 */
[----:B------:R-:W4:Y:S01]  /*35020*/  LDL.LU R7, [R1+0x3240] ;  /* 0x0032400001077983 */ /* 0x000f220000300800 */
[----:B------:R-:W4:Y:S03]  /*35030*/  LDL.LU R4, [R1+0x323c] ;  /* 0x00323c0001047983 */ /* 0x000f260000300800 */
[----:B------:R0:W-:Y:S02]  /*35040*/  STL.64 [R1+0x3150], R18 ;  /* 0x0031501201007387 */ /* 0x0001e40000100a00 */
[----:B0-----:R-:W-:Y:S02]  /*35050*/  IMAD.MOV.U32 R18, RZ, RZ, R5 ;  /* 0x000000ffff127224 */ /* 0x001fe400078e0005 */
[----:B--2---:R-:W-:Y:S01]  /*35060*/  IMAD.MOV.U32 R19, RZ, RZ, R10 ;  /* 0x000000ffff137224 */ /* 0x004fe200078e000a */
[----:B------:R-:W2:Y:S01]  /*35070*/  LDL.LU R5, [R1+0x3238] ;  /* 0x0032380001057983 */ /* 0x000ea20000300800 */
[----:B------:R-:W2:Y:S03]  /*35080*/  LDL.LU R10, [R1+0x3234] ;  /* 0x00323400010a7983 */ /* 0x000ea60000300800 */
[----:B------:R-:W-:Y:S04]  /*35090*/  STL.64 [R1+0x3168], R18 ;  /* 0x0031681201007387 */ /* 0x000fe80000100a00 */
[----:B---3--:R-:W-:Y:S01]  /*350a0*/  STL.64 [R1+0x3118], R14 ;  /* 0x0031180e01007387 */ /* 0x008fe20000100a00 */
[----:B------:R0:W-:Y:S03]  /*350b0*/  STL.64 [R1+0x3110], R12 ;  /* 0x0031100c01007387 */ /* 0x0001e60000100a00 */
[----:B0-----:R-:W3:Y:S01]  /*350c0*/  LDL.LU R12, [R1+0x230] ;  /* 0x00023000010c7983 */ /* 0x001ee20000300800 */
[----:B------:R-:W3:Y:S02]  /*350d0*/  LDL.LU R13, [R1+0x234] ;  /* 0x00023400010d7983 */ /* 0x000ee40000300800 */
[----:B------:R-:W2:Y:S02]  /*350e0*/  LDL.LU R14, [R1+0x238] ;  /* 0x00023800010e7983 */ /* 0x000ea40000300800 */
[----:B------:R-:W2:Y:S02]  /*350f0*/  LDL.LU R15, [R1+0x23c] ;  /* 0x00023c00010f7983 */ /* 0x000ea40000300800 */
[----:B------:R-:W-:-:S02]  /*35100*/  IMAD.MOV.U32 R18, RZ, RZ, R17 ;  /* 0x000000ffff127224 */ /* 0x000fc400078e0011 */
[----:B------:R-:W-:-:S05]  /*35110*/  IMAD.MOV.U32 R19, RZ, RZ, R16 ;  /* 0x000000ffff137224 */ /* 0x000fca00078e0010 */
[----:B------:R-:W-:Y:S04]  /*35120*/  STL.64 [R1+0x3180], R18 ;  /* 0x0031801201007387 */ /* 0x000fe80000100a00 */
[----:B--2---:R-:W-:Y:S01]  /*35130*/  STL.64 [R1+0x3130], R14 ;  /* 0x0031300e01007387 */ /* 0x004fe20000100a00 */
[----:B---3--:R0:W-:Y:S03]  /*35140*/  STL.64 [R1+0x3128], R12 ;  /* 0x0031280c01007387 */ /* 0x0081e60000100a00 */
[----:B0-----:R-:W2:Y:S01]  /*35150*/  LDL.LU R12, [R1+0x240] ;  /* 0x00024000010c7983 */ /* 0x001ea20000300800 */
[----:B------:R-:W2:Y:S02]  /*35160*/  LDL.LU R13, [R1+0x244] ;  /* 0x00024400010d7983 */ /* 0x000ea40000300800 */
[----:B------:R-:W3:Y:S02]  /*35170*/  LDL.LU R14, [R1+0x248] ;  /* 0x00024800010e7983 */ /* 0x000ee40000300800 */
[----:B------:R-:W3:Y:S02]  /*35180*/  LDL.LU R15, [R1+0x24c] ;  /* 0x00024c00010f7983 */ /* 0x000ee40000300800 */
[----:B------:R-:W-:-:S02]  /*35190*/  IMAD.MOV.U32 R18, RZ, RZ, R11 ;  /* 0x000000ffff127224 */ /* 0x000fc400078e000b */
[----:B------:R-:W-:Y:S01]  /*351a0*/  IMAD.MOV.U32 R19, RZ, RZ, R29 ;  /* 0x000000ffff137224 */ /* 0x000fe200078e001d */
[----:B------:R-:W4:Y:S04]  /*351b0*/  LDL.LU R11, [R1+0x3230] ;  /* 0x00323000010b7983 */ /* 0x000f280000300800 */
[----:B------:R-:W-:Y:S04]  /*351c0*/  STL.64 [R1+0x3198], R18 ;  /* 0x0031981201007387 */ /* 0x000fe80000100a00 */
[----:B---3--:R-:W-:Y:S01]  /*351d0*/  STL.64 [R1+0x3148], R14 ;  /* 0x0031480e01007387 */ /* 0x008fe20000100a00 */
[----:B--2---:R0:W-:Y:S03]  /*351e0*/  STL.64 [R1+0x3140], R12 ;  /* 0x0031400c01007387 */ /* 0x0041e60000100a00 */
[----:B0-----:R-:W2:Y:S01]  /*351f0*/  LDL.LU R12, [R1+0x250] ;  /* 0x00025000010c7983 */ /* 0x001ea20000300800 */
[----:B------:R-:W2:Y:S02]  /*35200*/  LDL.LU R13, [R1+0x254] ;  /* 0x00025400010d7983 */ /* 0x000ea40000300800 */
[----:B------:R-:W3:Y:S02]  /*35210*/  LDL.LU R14, [R1+0x258] ;  /* 0x00025800010e7983 */ /* 0x000ee40000300800 */
[----:B------:R-:W3:Y:S02]  /*35220*/  LDL.LU R15, [R1+0x25c] ;  /* 0x00025c00010f7983 */ /* 0x000ee40000300800 */
[----:B------:R-:W-:-:S02]  /*35230*/  IMAD.MOV.U32 R18, RZ, RZ, R23 ;  /* 0x000000ffff127224 */ /* 0x000fc400078e0017 */
[----:B------:R-:W-:-:S05]  /*35240*/  IMAD.MOV.U32 R19, RZ, RZ, R22 ;  /* 0x000000ffff137224 */ /* 0x000fca00078e0016 */
        /* <DEDUP_REMOVED lines=16> */
[----:B----4-:R-:W-:-:S02]  /*35350*/  IMAD.MOV.U32 R18, RZ, RZ, R9 ;  /* 0x000000ffff127224 */ /* 0x010fc400078e0009 */
[----:B------:R-:W-:-:S05]  /*35360*/  IMAD.MOV.U32 R19, RZ, RZ, R8 ;  /* 0x000000ffff137224 */ /* 0x000fca00078e0008 */
[----:B------:R0:W-:Y:S02]  /*35370*/  STL.64 [R1+0x31e0], R18 ;  /* 0x0031e01201007387 */ /* 0x0001e40000100a00 */
[----:B0-----:R-:W-:Y:S02]  /*35380*/  IMAD.MOV.U32 R18, RZ, RZ, R7 ;  /* 0x000000ffff127224 */ /* 0x001fe400078e0007 */
[----:B------:R-:W-:-:S05]  /*35390*/  IMAD.MOV.U32 R19, RZ, RZ, R6 ;  /* 0x000000ffff137224 */ /* 0x000fca00078e0006 */
[----:B------:R-:W-:Y:S04]  /*353a0*/  STL.64 [R1+0x31f8], R18 ;  /* 0x0031f81201007387 */ /* 0x000fe80000100a00 */
[----:B---3--:R-:W-:Y:S01]  /*353b0*/  STL.64 [R1+0x3190], R14 ;  /* 0x0031900e01007387 */ /* 0x008fe20000100a00 */
[----:B--2---:R0:W-:Y:S03]  /*353c0*/  STL.64 [R1+0x3188], R12 ;  /* 0x0031880c01007387 */ /* 0x0041e60000100a00 */
[----:B0-----:R-:W2:Y:S01]  /*353d0*/  LDL.LU R12, [R1+0x280] ;  /* 0x00028000010c7983 */ /* 0x001ea20000300800 */
[----:B------:R-:W2:Y:S02]  /*353e0*/  LDL.LU R13, [R1+0x284] ;  /* 0x00028400010d7983 */ /* 0x000ea40000300800 */
[----:B------:R-:W3:Y:S02]  /*353f0*/  LDL.LU R14, [R1+0x288] ;  /* 0x00028800010e7983 */ /* 0x000ee40000300800 */
[----:B------:R-:W3:Y:S01]  /*35400*/  LDL.LU R15, [R1+0x28c] ;  /* 0x00028c00010f7983 */ /* 0x000ee20000300800 */
[----:B------:R-:W4:Y:S01]  /*35410*/  LDL.LU R20, [R1+0x4c0] ;  /* 0x0004c00001147983 */ /* 0x000f220000300800 */
[----:B------:R-:W4:Y:S02]  /*35420*/  LDL.LU R21, [R1+0x4c4] ;  /* 0x0004c40001157983 */ /* 0x000f240000300800 */
[----:B------:R-:W4:Y:S02]  /*35430*/  LDL.LU R22, [R1+0x4c8] ;  /* 0x0004c80001167983 */ /* 0x000f240000300800 */
[----:B------:R-:W-:Y:S01]  /*35440*/  IMAD.MOV.U32 R19, RZ, RZ, R4 ;  /* 0x000000ffff137224 */ /* 0x000fe200078e0004 */
[----:B------:R-:W4:Y:S01]  /*35450*/  LDL.LU R23, [R1+0x4cc] ;  /* 0x0004cc0001177983 */ /* 0x000f220000300800 */
[----:B------:R-:W-:-:S02]  /*35460*/  IMAD.MOV.U32 R18, RZ, RZ, R5 ;  /* 0x000000ffff127224 */ /* 0x000fc400078e0005 */
[----:B------:R-:W4:Y:S02]  /*35470*/  LDL.LU R4, [R1+0x7b0] ;  /* 0x0007b00001047983 */ /* 0x000f240000300800 */
[----:B------:R-:W4:Y:S01]  /*35480*/  LDL.LU R5, [R1+0x7b4] ;  /* 0x0007b40001057983 */ /* 0x000f220000300800 */
[----:B------:R-:W4:Y:S01]  /*35490*/  LDL.LU R6, [R1+0x7b8] ;  /* 0x0007b80001067983 */ /* 0x000f220000300800 */
[----:B------:R-:W4:Y:S03]  /*354a0*/  LDL.LU R7, [R1+0x7bc] ;  /* 0x0007bc0001077983 */ /* 0x000f260000300800 */
[----:B---3--:R-:W-:Y:S01]  /*354b0*/  STL.64 [R1+0x31a8], R14 ;  /* 0x0031a80e01007387 */ /* 0x008fe20000100a00 */
[----:B--2---:R0:W-:Y:S03]  /*354c0*/  STL.64 [R1+0x31a0], R12 ;  /* 0x0031a00c01007387 */ /* 0x0041e60000100a00 */
        /* <DEDUP_REMOVED lines=27> */
[----:B------:R-:W2:Y:S02]  /*35680*/  LDL.LU R14, [R1+0x2d8] ;  /* 0x0002d800010e7983 */ /* 0x000ea40000300800 */
[----:B------:R-:W2:Y:S02]  /*35690*/  LDL.LU R15, [R1+0x2dc] ;  /* 0x0002dc00010f7983 */ /* 0x000ea40000300800 */
[----:B------:R-:W-:Y:S01]  /*356a0*/  STL.64 [R1+0x7b0], R4 ;  /* 0x0007b00401007387 */ /* 0x000fe20000100a00 */
[----:B------:R0:W-:Y:S03]  /*356b0*/  STL.64 [R1+0x7b8], R6 ;  /* 0x0007b80601007387 */ /* 0x0001e60000100a00 */
[----:B0-----:R-:W3:Y:S01]  /*356c0*/  LDL.LU.64 R6, [R1+0x3228] ;  /* 0x0032280001067983 */ /* 0x001ee20000300a00 */
[----:B------:R-:W4:Y:S01]  /*356d0*/  LDL.LU.64 R4, [R1+0x3220] ;  /* 0x0032200001047983 */ /* 0x000f220000300a00 */
[----:B---3--:R-:W-:Y:S02]  /*356e0*/  HMMA.16816.F32 R24, R24, R6, R20 ;  /* 0x000000061818723c */ /* 0x008fe40000001814 */
[----:B------:R-:W2:Y:S01]  /*356f0*/  LDL.LU.64 R22, [R1+0x3218] ;  /* 0x0032180001167983 */ /* 0x000ea20000300a00 */
[----:B------:R-:W2:Y:S11]  /*35700*/  LDL.LU.64 R20, [R1+0x3210] ;  /* 0x0032100001147983 */ /* 0x000eb60000300a00 */
[----:B------:R-:W-:Y:S09]  /*35710*/  @!UPT UIADD3 URZ, URZ, URZ, URZ ;  /* 0x0000003f3f3ff290 */ /* 0x000ff2000fffe03f */
[----:B------:R-:W-:Y:S01]  /*35720*/  STL.64 [R1+0xb10], R24 ;  /* 0x000b101801007387 */ /* 0x000fe20000100a00 */
[----:B------:R-:W-:Y:S02]  /*35730*/  STL.64 [R1+0xb18], R26 ;  /* 0x000b181a01007387 */ /* 0x000fe40000100a00 */
[----:B------:R-:W-:Y:S02]  /*35740*/  STL.64 [R1+0x30e8], R6 ;  /* 0x0030e80601007387 */ /* 0x000fe40000100a00 */
[----:B----4-:R0:W-:Y:S02]  /*35750*/  STL.64 [R1+0x30e0], R4 ;  /* 0x0030e00401007387 */ /* 0x0101e40000100a00 */
[----:B0-----:R-:W3:Y:S01]  /*35760*/  LDL.LU R4, [R1+0x210] ;  /* 0x0002100001047983 */ /* 0x001ee20000300800 */
[----:B------:R-:W3:Y:S02]  /*35770*/  LDL.LU R5, [R1+0x214] ;  /* 0x0002140001057983 */ /* 0x000ee40000300800 */
[----:B------:R-:W3:Y:S02]  /*35780*/  LDL.LU R6, [R1+0x218] ;  /* 0x0002180001067983 */ /* 0x000ee40000300800 */
[----:B------:R-:W3:Y:S01]  /*35790*/  LDL.LU R7, [R1+0x21c] ;  /* 0x00021c0001077983 */ /* 0x000ee20000300800 */
        /* <DEDUP_REMOVED lines=78> */
[----:B------:R-:W2:Y:S11]  /*35c80*/  LDL.LU.64 R14, [R1+0x3100] ;  /* 0x00310000010e7983 */ /* 0x000eb60000300a00 */
[----:B------:R-:W-:Y:S10]  /*35c90*/  @!UPT UIADD3 URZ, URZ, URZ, URZ ;  /* 0x0000003f3f3ff290 */ /* 0x000ff4000fffe03f */
[----:B------:R-:W-:Y:S01]  /*35ca0*/  STL.64 [R1+0x9d0], R16 ;  /* 0x0009d01001007387 */ /* 0x000fe20000100a00 */
[----:B------:R0:W-:Y:S03]  /*35cb0*/  STL.64 [R1+0x9d8], R18 ;  /* 0x0009d81201007387 */ /* 0x0001e60000100a00 */
[----:B0-----:R-:W2:Y:S01]  /*35cc0*/  LDL.LU.64 R18, [R1+0x30f8] ;  /* 0x0030f80001127983 */ /* 0x001ea20000300a00 */
[----:B------:R-:W2:Y:S02]  /*35cd0*/  LDL.LU.64 R16, [R1+0x30f0] ;  /* 0x0030f00001107983 */ /* 0x000ea40000300a00 */
[----:B------:R-:W-:Y:S02]  /*35ce0*/  IMAD.MOV.U32 R26, RZ, RZ, R3 ;  /* 0x000000ffff1a7224 */ /* 0x000fe400078e0003 */
[----:B------:R-:W-:-:S07]  /*35cf0*/  IMAD.MOV.U32 R27, RZ, RZ, R0 ;  /* 0x000000ffff1b7224 */ /* 0x000fce00078e0000 */
[C---:B---3--:R-:W-:Y:S01]  /*35d00*/  HMMA.16816.F32 R24, R20.reuse, R26, R4 ;  /* 0x0000001a1418723c */ /* 0x048fe20000001804 */
[----:B------:R-:W3:Y:S11]  /*35d10*/  LDL.LU R4, [R1+0x690] ;  /* 0x0006900001047983 */ /* 0x000ef60000300800 */
[----:B------:R-:W-:Y:S11]  /*35d20*/  @!UPT UIADD3 URZ, URZ, URZ, URZ ;  /* 0x0000003f3f3ff290 */ /* 0x000ff6000fffe03f */
[----:B------:R-:W-:Y:S01]  /*35d30*/  STL.64 [R1+0x9c0], R24 ;  /* 0x0009c01801007387 */ /* 0x000fe20000100a00 */
[----:B------:R-:W-:Y:S02]  /*35d40*/  STL.64 [R1+0x9c8], R26 ;  /* 0x0009c81a01007387 */ /* 0x000fe40000100a00 */
[----:B------:R-:W0:Y:S01]  /*35d50*/  LDSM.16.MT88.4 R24, [R28+0x11080] ;  /* 0x011080001c18783b */ /* 0x000e220000004200 */
[C---:B--2---:R-:W-:Y:S11]  /*35d60*/  HMMA.16816.F32 R16, R20.reuse, R14, R16 ;  /* 0x0000000e1410723c */ /* 0x044ff60000001810 */
[----:B------:R-:W-:Y:S11]  /*35d70*/  @!UPT UIADD3 URZ, URZ, URZ, URZ ;  /* 0x0000003f3f3ff290 */ /* 0x000ff6000fffe03f */
[----:B------:R-:W-:Y:S01]  /*35d80*/  @!UPT UIADD3 URZ, URZ, URZ, URZ ;  /* 0x0000003f3f3ff290 */ /* 0x000fe2000fffe03f */
[----:B------:R-:W-:Y:S01]  /*35d90*/  STL.64 [R1+0x9b0], R16 ;  /* 0x0009b01001007387 */ /* 0x000fe20000100a00 */
[----:B------:R-:W-:Y:S02]  /*35da0*/  STL.64 [R1+0x9b8], R18 ;  /* 0x0009b81201007387 */ /* 0x000fe40000100a00 */
[----:B------:R-:W3:Y:S02]  /*35db0*/  LDL.LU R5, [R1+0x694] ;  /* 0x0006940001057983 */ /* 0x000ee40000300800 */
[----:B------:R-:W3:Y:S01]  /*35dc0*/  LDL.LU R6, [R1+0x698] ;  /* 0x0006980001067983 */ /* 0x000ee20000300800 */
[----:B------:R-:W3:Y:S01]  /*35dd0*/  LDL.LU R7, [R1+0x69c] ;  /* 0x00069c0001077983 */ /* 0x000ee20000300800 */
[----:B------:R1:W-:Y:S03]  /*35de0*/  STL.64 [R1+0x3048], R14 ;  /* 0x0030480e01007387 */ /* 0x0003e60000100a00 */
[----:B-1----:R-:W2:Y:S04]  /*35df0*/  LDL.64 R14, [R1+0x78] ;  /* 0x00007800010e7983 */ /* 0x002ea80000100a00 */
[----:B--2---:R1:W-:Y:S01]  /*35e00*/  STL.64 [R1+0x3090], R14 ;  /* 0x0030900e01007387 */ /* 0x0043e20000100a00 */
[----:B------:R-:W2:Y:S02]  /*35e10*/  LDL.LU R16, [R1+0x1f0] ;  /* 0x0001f00001107983 */ /* 0x000ea40000300800 */
[----:B------:R-:W2:Y:S02]  /*35e20*/  LDL.LU R17, [R1+0x1f4] ;  /* 0x0001f40001117983 */ /* 0x000ea40000300800 */
[----:B------:R-:W2:Y:S01]  /*35e30*/  LDL.LU R18, [R1+0x1f8] ;  /* 0x0001f80001127983 */ /* 0x000ea20000300800 */
[----:B------:R-:W2:Y:S04]  /*35e40*/  LDL.LU R19, [R1+0x1fc] ;  /* 0x0001fc0001137983 */ /* 0x000ea80000300800 */
[----:B-1----:R-:W4:Y:S04]  /*35e50*/  LDL.64 R14, [R1+0x98] ;  /* 0x00009800010e7983 */ /* 0x002f280000100a00 */
[----:B----4-:R1:W-:Y:S04]  /*35e60*/  STL.64 [R1+0x3098], R14 ;  /* 0x0030980e01007387 */ /* 0x0103e80000100a00 */
[----:B-1----:R-:W4:Y:S04]  /*35e70*/  LDL.64 R14, [R1+0xa8] ;  /* 0x0000a800010e7983 */ /* 0x002f280000100a00 */
[----:B----4-:R1:W-:Y:S04]  /*35e80*/  STL.64 [R1+0x30b0], R14 ;  /* 0x0030b00e01007387 */ /* 0x0103e80000100a00 */
[----:B-1----:R-:W4:Y:S04]  /*35e90*/  LDL.64 R14, [R1+0xb8] ;  /* 0x0000b800010e7983 */ /* 0x002f280000100a00 */
[----:B----4-:R1:W-:Y:S04]  /*35ea0*/  STL.64 [R1+0x30b8], R14 ;  /* 0x0030b80e01007387 */ /* 0x0103e80000100a00 */
[----:B-1----:R-:W4:Y:S01]  /*35eb0*/  LDL.64 R14, [R1+0xc8] ;  /* 0x0000c800010e7983 */ /* 0x002f220000100a00 */
[----:B0-----:R-:W-:Y:S02]  /*35ec0*/  STL.64 [R1+0x2fd0], R26 ;  /* 0x002fd01a01007387 */ /* 0x001fe40000100a00 */
[----:B------:R0:W-:Y:S02]  /*35ed0*/  STL.64 [R1+0x2fc8], R24 ;  /* 0x002fc81801007387 */ /* 0x0001e40000100a00 */
[----:B0-----:R-:W2:Y:S01]  /*35ee0*/  LDL.LU R24, [R1+0x470] ;  /* 0x0004700001187983 */ /* 0x001ea20000300800 */
[----:B------:R-:W2:Y:S02]  /*35ef0*/  LDL.LU R25, [R1+0x474] ;  /* 0x0004740001197983 */ /* 0x000ea40000300800 */
[----:B------:R-:W2:Y:S02]  /*35f00*/  LDL.LU R26, [R1+0x478] ;  /* 0x00047800011a7983 */ /* 0x000ea40000300800 */
[----:B------:R-:W2:Y:S01]  /*35f10*/  LDL.LU R27, [R1+0x47c] ;  /* 0x00047c00011b7983 */ /* 0x000ea20000300800 */
[C---:B---3--:R-:W-:Y:S01]  /*35f20*/  HMMA.16816.F32 R4, R20.reuse, R10, R4 ;  /* 0x0000000a1404723c */ /* 0x048fe20000001804 */
        /* <DEDUP_REMOVED lines=15> */
[----:B------:R-:W2:Y:S02]  /*36020*/  LDL.LU.64 R4, [R1+0x30e0] ;  /* 0x0030e00001047983 */ /* 0x000ea40000300a00 */
[----:B------:R0:W-:Y:S02]  /*36030*/  STL [R1+0x2fec], R10 ;  /* 0x002fec0a01007387 */ /* 0x0001e40000100800 */
[----:B------:R1:W-:Y:S01]  /*36040*/  STL [R1+0x2fe8], R11 ;  /* 0x002fe80b01007387 */ /* 0x0003e20000100800 */
[----:B------:R-:W2:Y:S01]  /*36050*/  LDL.LU R8, [R1+0x480] ;  /* 0x0004800001087983 */ /* 0x000ea20000300800 */
[----:B------:R-:W2:Y:S03]  /*36060*/  LDL.LU R9, [R1+0x484] ;  /* 0x0004840001097983 */ /* 0x000ea60000300800 */
[----:B0-----:R-:W2:Y:S01]  /*36070*/  LDL.LU R10, [R1+0x488] ;  /* 0x00048800010a7983 */ /* 0x001ea20000300800 */
[----:B-1----:R-:W2:Y:S01]  /*36080*/  LDL.LU R11, [R1+0x48c] ;  /* 0x00048c00010b7983 */ /* 0x002ea20000300800 */
[----:B---3--:R-:W-:Y:S02]  /*36090*/  HMMA.16816.F32 R20, R20, R6, R16 ;  /* 0x000000061414723c */ /* 0x008fe40000001810 */
[----:B------:R-:W3:Y:S01]  /*360a0*/  LDL.LU.64 R18, [R1+0x30d8] ;  /* 0x0030d80001127983 */ /* 0x000ee20000300a00 */
[----:B------:R-:W3:Y:S02]  /*360b0*/  LDL.LU.64 R16, [R1+0x30d0] ;  /* 0x0030d00001107983 */ /* 0x000ee40000300a00 */
[----:B----4-:R-:W-:-:S02]  /*360c0*/  IMAD.MOV.U32 R3, RZ, RZ, R14 ;  /* 0x000000ffff037224 */ /* 0x010fc400078e000e */
[----:B------:R-:W-:Y:S11]  /*360d0*/  IMAD.MOV.U32 R0, RZ, RZ, R15 ;  /* 0x000000ffff007224 */ /* 0x000ff600078e000f */
[----:B------:R-:W-:Y:S05]  /*360e0*/  @!UPT UIADD3 URZ, URZ, URZ, URZ ;  /* 0x0000003f3f3ff290 */ /* 0x000fea000fffe03f */
[----:B------:R0:W-:Y:S01]  /*360f0*/  STL.64 [R1+0x340], R20 ;  /* 0x0003401401007387 */ /* 0x0001e20000100a00 */
[----:B------:R1:W-:Y:S03]  /*36100*/  STL.64 [R1+0x348], R22 ;  /* 0x0003481601007387 */ /* 0x0003e60000100a00 */
[----:B0-----:R-:W4:Y:S01]  /*36110*/  LDL.LU R20, [R1+0x460] ;  /* 0x0004600001147983 */ /* 0x001f220000300800 */
[----:B------:R-:W4:Y:S02]  /*36120*/  LDL.LU R21, [R1+0x464] ;  /* 0x0004640001157983 */ /* 0x000f240000300800 */
[----:B-1----:R-:W4:Y:S02]  /*36130*/  LDL.LU R22, [R1+0x468] ;  /* 0x0004680001167983 */ /* 0x002f240000300800 */
[----:B------:R-:W4:Y:S01]  /*36140*/  LDL.LU R23, [R1+0x46c] ;  /* 0x00046c0001177983 */ /* 0x000f220000300800 */
[----:B------:R-:W-:Y:S01]  /*36150*/  STL.64 [R1+0x2fe0], R6 ;  /* 0x002fe00601007387 */ /* 0x000fe20000100a00 */
[----:B--2---:R0:W-:Y:S03]  /*36160*/  STL.64 [R1+0x2fd8], R4 ;  /* 0x002fd80401007387 */ /* 0x0041e60000100a00 */
[----:B0-----:R-:W2:Y:S01]  /*36170*/  LDL.LU R4, [R1+0x4a0] ;  /* 0x0004a00001047983 */ /* 0x001ea20000300800 */
[----:B------:R-:W2:Y:S02]  /*36180*/  LDL.LU R5, [R1+0x4a4] ;  /* 0x0004a40001057983 */ /* 0x000ea40000300800 */
[----:B------:R-:W2:Y:S02]  /*36190*/  LDL.LU R6, [R1+0x4a8] ;  /* 0x0004a80001067983 */ /* 0x000ea40000300800 */
[----:B------:R-:W2:Y:S01]  /*361a0*/  LDL.LU R7, [R1+0x4ac] ;  /* 0x0004ac0001077983 */ /* 0x000ea20000300800 */
[C---:B---3--:R-:W-:Y:S11]  /*361b0*/  HMMA.16816.F32 R24, R16.reuse, R14, R24 ;  /* 0x0000000e1018723c */ /* 0x048ff60000001818 */
[----:B------:R-:W-:Y:S11]  /*361c0*/  @!UPT UIADD3 URZ, URZ, URZ, URZ ;  /* 0x0000003f3f3ff290 */ /* 0x000ff6000fffe03f */
[----:B------:R-:W-:Y:S01]  /*361d0*/  @!UPT UIADD3 URZ, URZ, URZ, URZ ;  /* 0x0000003f3f3ff290 */ /* 0x000fe2000fffe03f */
[----:B------:R-:W-:Y:S01]  /*361e0*/  STL.64 [R1+0xc80], R24 ;  /* 0x000c801801007387 */ /* 0x000fe20000100a00 */
[----:B------:R0:W-:Y:S03]  /*361f0*/  STL.64 [R1+0xc88], R26 ;  /* 0x000c881a01007387 */ /* 0x0001e60000100a00 */
[----:B0-----:R-:W3:Y:S01]  /*36200*/  LDL.LU.64 R26, [R1+0x30c8] ;  /* 0x0030c800011a7983 */ /* 0x001ee20000300a00 */
[----:B------:R-:W3:Y:S02]  /*36210*/  LDL.LU.64 R24, [R1+0x30c0] ;  /* 0x0030c00001187983 */ /* 0x000ee40000300a00 */
[----:B------:R-:W2:Y:S02]  /*36220*/  LDL.LU.64 R14, [R1+0x30b8] ;  /* 0x0030b800010e7983 */ /* 0x000ea40000300a00 */
[----:B------:R-:W-:Y:S01]  /*36230*/  STL [R1+0x2ff4], R0 ;  /* 0x002ff40001007387 */ /* 0x000fe20000100800 */
[----:B------:R-:W-:Y:S01]  /*36240*/  STL [R1+0x2ff0], R3 ;  /* 0x002ff00301007387 */ /* 0x000fe20000100800 */
[C---:B--2---:R-:W-:Y:S11]  /*36250*/  HMMA.16816.F32 R4, R16.reuse, R14, R4 ;  /* 0x0000000e1004723c */ /* 0x044ff60000001804 */
[----:B------:R-:W-:Y:S11]  /*36260*/  @!UPT UIADD3 URZ, URZ, URZ, URZ ;  /* 0x0000003f3f3ff290 */ /* 0x000ff6000fffe03f */
[----:B------:R-:W-:Y:S01]  /*36270*/  @!UPT UIADD3 URZ, URZ, URZ, URZ ;  /* 0x0000003f3f3ff290 */ /* 0x000fe2000fffe03f */
[----:B------:R0:W-:Y:S01]  /*36280*/  STL.64 [R1+0xc70], R4 ;  /* 0x000c700401007387 */ /* 0x0001e20000100a00 */
[----:B------:R1:W-:Y:S02]  /*36290*/  STL.64 [R1+0xc78], R6 ;  /* 0x000c780601007387 */ /* 0x0003e40000100a00 */
[----:B0-----:R-:W-:Y:S02]  /*362a0*/  IMAD.MOV.U32 R5, RZ, RZ, R14 ;  /* 0x000000ffff057224 */ /* 0x001fe400078e000e */
[----:B------:R-:W-:Y:S02]  /*362b0*/  IMAD.MOV.U32 R4, RZ, RZ, R15 ;  /* 0x000000ffff047224 */ /* 0x000fe400078e000f */
[----:B------:R-:W3:Y:S02]  /*362c0*/  LDL.LU.64 R14, [R1+0x30b0] ;  /* 0x0030b000010e7983 */ /* 0x000ee40000300a00 */
[----:B---3--:R-:W-:Y:S01]  /*362d0*/  HMMA.16816.F32 R24, R16, R14, R24 ;  /* 0x0000000e1018723c */ /* 0x008fe20000001818 */
[----:B-1----:R-:W-:-:S02]  /*362e0*/  IMAD.MOV.U32 R7, RZ, RZ, R14 ;  /* 0x000000ffff077224 */ /* 0x002fc400078e000e */
[----:B------:R-:W-:Y:S11]  /*362f0*/  IMAD.MOV.U32 R6, RZ, RZ, R15 ;  /* 0x000000ffff067224 */ /* 0x000ff600078e000f */
[----:B------:R-:W-:Y:S09]  /*36300*/  @!UPT UIADD3 URZ, URZ, URZ, URZ ;  /* 0x0000003f3f3ff290 */ /* 0x000ff2000fffe03f */
[----:B------:R-:W-:Y:S01]  /*36310*/  STL.64 [R1+0xc60], R24 ;  /* 0x000c601801007387 */ /* 0x000fe20000100a00 */
[----:B------:R0:W-:Y:S03]  /*36320*/  STL.64 [R1+0xc68], R26 ;  /* 0x000c681a01007387 */ /* 0x0001e60000100a00 */
[----:B0-----:R-:W2:Y:S01]  /*36330*/  LDL.LU.64 R26, [R1+0x30a8] ;  /* 0x0030a800011a7983 */ /* 0x001ea20000300a00 */
[----:B------:R-:W2:Y:S02]  /*36340*/  LDL.LU.64 R24, [R1+0x30a0] ;  /* 0x0030a00001187983 */ /* 0x000ea40000300a00 */
[----:B------:R-:W3:Y:S02]  /*36350*/  LDL.LU.64 R14, [R1+0x3098] ;  /* 0x00309800010e7983 */ /* 0x000ee40000300a00 */
[----:B------:R0:W-:Y:S01]  /*36360*/  STL.64 [R1+0x3000], R6 ;  /* 0x0030000601007387 */ /* 0x0001e20000100a00 */
[----:B------:R-:W-:Y:S04]  /*36370*/  STL.64 [R1+0x2ff8], R4 ;  /* 0x002ff80401007387 */ /* 0x000fe80000100a00 */
[----:B0-----:R-:W2:Y:S01]  /*36380*/  LDL.64 R6, [R1+0x88] ;  /* 0x0000880001067983 */ /* 0x001ea20000100a00 */
[C---:B---3--:R-:W-:Y:S11]  /*36390*/  HMMA.16816.F32 R8, R16.reuse, R14, R8 ;  /* 0x0000000e1008723c */ /* 0x048ff60000001808 */
[----:B------:R-:W-:Y:S11]  /*363a0*/  @!UPT UIADD3 URZ, URZ, URZ, URZ ;  /* 0x0000003f3f3ff290 */ /* 0x000ff6000fffe03f */
[----:B------:R-:W-:Y:S01]  /*363b0*/  @!UPT UIADD3 URZ, URZ, URZ, URZ ;  /* 0x0000003f3f3ff290 */ /* 0x000fe2000fffe03f */
[----:B------:R0:W-:Y:S01]  /*363c0*/  STL.64 [R1+0xc50], R8 ;  /* 0x000c500801007387 */ /* 0x0001e20000100a00 */
[----:B------:R-:W-:Y:S02]  /*363d0*/  STL.64 [R1+0xc58], R10 ;  /* 0x000c580a01007387 */ /* 0x000fe40000100a00 */
[----:B0-----:R-:W-:Y:S02]  /*363e0*/  IMAD.MOV.U32 R9, RZ, RZ, R14 ;  /* 0x000000ffff097224 */ /* 0x001fe400078e000e */
[----:B------:R-:W-:Y:S02]  /*363f0*/  IMAD.MOV.U32 R8, RZ, RZ, R15 ;  /* 0x000000ffff087224 */ /* 0x000fe400078e000f */
[----:B------:R-:W4:Y:S03]  /*36400*/  LDL.LU.64 R14, [R1+0x3090] ;  /* 0x00309000010e7983 */ /* 0x000f260000300a00 */
[----:B------:R-:W-:Y:S02]  /*36410*/  STL [R1+0x300c], R8 ;  /* 0x00300c0801007387 */ /* 0x000fe40000100800 */
[----:B------:R2:W-:Y:S02]  /*36420*/  STL [R1+0x3008], R9 ;  /* 0x0030080901007387 */ /* 0x0005e40000100800 */
[----:B--2---:R-:W-:Y:S07]  /*36430*/  HMMA.16816.F32 R8, R16, R6, R24 ;  /* 0x000000061008723c */ /* 0x004fee0000001818 */
[----:B------:R-:W-:-:S02]  /*36440*/  IMAD.MOV.U32 R25, RZ, RZ, R6 ;  /* 0x000000ffff197224 */ /* 0x000fc400078e0006 */
[----:B------:R-:W-:Y:S11]  /*36450*/  IMAD.MOV.U32 R24, RZ, RZ, R7 ;  /* 0x000000ffff187224 */ /* 0x000ff600078e0007 */
[----:B------:R-:W-:Y:S03]  /*36460*/  @!UPT UIADD3 URZ, URZ, URZ, URZ ;  /* 0x0000003f3f3ff290 */ /* 0x000fe6000fffe03f */
[----:B------:R-:W-:Y:S01]  /*36470*/  STL.64 [R1+0xc40], R8 ;  /* 0x000c400801007387 */ /* 0x000fe20000100a00 */
[----:B------:R-:W-:Y:S01]  /*36480*/  STL.64 [R1+0xc48], R10 ;  /* 0x000c480a01007387 */ /* 0x000fe20000100a00 */
[C---:B----4-:R-:W-:Y:S01]  /*36490*/  HMMA.16816.F32 R4, R16.reuse, R14, R20 ;  /* 0x0000000e1004723c */ /* 0x050fe20000001814 */
[----:B------:R-:W-:Y:S02]  /*364a0*/  IMAD.MOV.U32 R27, RZ, RZ, R14 ;  /* 0x000000ffff1b7224 */ /* 0x000fe400078e000e */
[----:B------:R-:W-:Y:S11]  /*364b0*/  IMAD.MOV.U32 R26, RZ, RZ, R15 ;  /* 0x000000ffff1a7224 */ /* 0x000ff600078e000f */
[----:B------:R-:W-:Y:S09]  /*364c0*/  @!UPT UIADD3 URZ, URZ, URZ, URZ ;  /* 0x0000003f3f3ff290 */ /* 0x000ff2000fffe03f */
[----:B------:R-:W-:Y:S01]  /*364d0*/  STL.64 [R1+0xc30], R4 ;  /* 0x000c300401007387 */ /* 0x000fe20000100a00 */
[----:B------:R-:W-:Y:S02]  /*364e0*/  STL.64 [R1+0xc38], R6 ;  /* 0x000c380601007387 */ /* 0x000fe40000100a00 */
[----:B------:R-:W-:Y:S02]  /*364f0*/  STL.64 [R1+0x3018], R26 ;  /* 0x0030181a01007387 */ /* 0x000fe40000100a00 */
[----:B------:R0:W-:Y:S02]  /*36500*/  STL.64 [R1+0x3010], R24 ;  /* 0x0030101801007387 */ /* 0x0001e40000100a00 */
        /* <DEDUP_REMOVED lines=8> */
[----:B------:R-:W2:Y:S01]  /*36590*/  LDL.LU R8, [R1+0x790] ;  /* 0x0007900001087983 */ /* 0x000ea20000300800 */
[----:B------:R-:W2:Y:S02]  /*365a0*/  LDL.LU R9, [R1+0x794] ;  /* 0x0007940001097983 */ /* 0x000ea40000300800 */
[----:B------:R-:W2:Y:S02]  /*365b0*/  LDL.LU R10, [R1+0x798] ;  /* 0x00079800010a7983 */ /* 0x000ea40000300800 */
[----:B------:R-:W2:Y:S01]  /*365c0*/  LDL.LU R11, [R1+0x79c] ;  /* 0x00079c00010b7983 */ /* 0x000ea20000300800 */
[----:B------:R-:W3:Y:S04]  /*365d0*/  LDL.64 R22, [R1+0x68] ;  /* 0x0000680001167983 */ /* 0x000ee80000100a00 */
[----:B--2---:R0:W-:Y:S01]  /*365e0*/  STL.64 [R1+0x3078], R10 ;  /* 0x0030780a01007387 */ /* 0x0041e20000100a00 */
[----:B------:R1:W-:Y:S03]  /*365f0*/  STL.64 [R1+0x3070], R8 ;  /* 0x0030700801007387 */ /* 0x0003e60000100a00 */
[----:B0-----:R-:W2:Y:S04]  /*36600*/  LDL.64 R10, [R1+0x58] ;  /* 0x00005800010a7983 */ /* 0x001ea80000100a00 */
[----:B--2---:R0:W-:Y:S01]  /*36610*/  STL.64 [R1+0x3088], R10 ;  /* 0x0030880a01007387 */ /* 0x0041e20000100a00 */
[----:B-1----:R-:W2:Y:S02]  /*36620*/  LDL.LU R8, [R1+0x450] ;  /* 0x0004500001087983 */ /* 0x002ea40000300800 */
[----:B------:R-:W2:Y:S01]  /*36630*/  LDL.LU R9, [R1+0x454] ;  /* 0x0004540001097983 */ /* 0x000ea20000300800 */
[----:B0-----:R-:W2:Y:S01]  /*36640*/  LDL.LU R10, [R1+0x458] ;  /* 0x00045800010a7983 */ /* 0x001ea20000300800 */
[----:B------:R-:W2:Y:S02]  /*36650*/  LDL.LU R11, [R1+0x45c] ;  /* 0x00045c00010b7983 */ /* 0x000ea40000300800 */
[----:B------:R0:W-:Y:S02]  /*36660*/  STL.64 [R1+0x3058], R14 ;  /* 0x0030580e01007387 */ /* 0x0001e40000100a00 */
[----:B----4-:R-:W-:Y:S01]  /*36670*/  STL.64 [R1+0x3050], R12 ;  /* 0x0030500c01007387 */ /* 0x010fe20000100a00 */
[----:B0-----:R-:W4:Y:S04]  /*36680*/  LDL.64 R14, [R1+0x38] ;  /* 0x00003800010e7983 */ /* 0x001f280000100a00 */
[----:B----4-:R0:W-:Y:S04]  /*36690*/  STL.64 [R1+0x3068], R14 ;  /* 0x0030680e01007387 */ /* 0x0101e80000100a00 */
[----:B0-----:R-:W4:Y:S04]  /*366a0*/  LDL.64 R14, [R1+0x48] ;  /* 0x00004800010e7983 */ /* 0x001f280000100a00 */
[----:B----4-:R0:W-:Y:S01]  /*366b0*/  STL.64 [R1+0x3080], R14 ;  /* 0x0030800e01007387 */ /* 0x0101e20000100a00 */
[----:B------:R-:W4:Y:S02]  /*366c0*/  LDL.LU R12, [R1+0x7a0] ;  /* 0x0007a000010c7983 */ /* 0x000f240000300800 */
[----:B------:R-:W4:Y:S01]  /*366d0*/  LDL.LU R13, [R1+0x7a4] ;  /* 0x0007a400010d7983 */ /* 0x000f220000300800 */
[----:B0-----:R-:W4:Y:S01]  /*366e0*/  LDL.LU R14, [R1+0x7a8] ;  /* 0x0007a800010e7983 */ /* 0x001f220000300800 */
[----:B------:R-:W4:Y:S02]  /*366f0*/  LDL.LU R15, [R1+0x7ac] ;  /* 0x0007ac00010f7983 */ /* 0x000f240000300800 */
[----:B---3--:R0:W-:Y:S02]  /*36700*/  STL.64 [R1+0x3028], R26 ;  /* 0x0030281a01007387 */ /* 0x0081e40000100a00 */
[----:B------:R-:W-:Y:S01]  /*36710*/  STL.64 [R1+0x3020], R24 ;  /* 0x0030201801007387 */ /* 0x000fe20000100a00 */
[----:B0-----:R-:W3:Y:S04]  /*36720*/  LDL.64 R26, [R1+0x18] ;  /* 0x00001800011a7983 */ /* 0x001ee80000100a00 */
[----:B---3--:R0:W-:Y:S04]  /*36730*/  STL.64 [R1+0x3040], R26 ;  /* 0x0030401a01007387 */ /* 0x0081e80000100a00 */
[----:B0-----:R-:W3:Y:S01]  /*36740*/  LDL.64 R26, [R1+0x28] ;  /* 0x00002800011a7983 */ /* 0x001ee20000100a00 */
[----:B--2---:R-:W-:Y:S01]  /*36750*/  HMMA.16816.F32 R8, R16, R22, R8 ;  /* 0x000000161008723c */ /* 0x004fe20000001808 */
[----:B------:R-:W-:-:S02]  /*36760*/  IMAD.MOV.U32 R29, RZ, RZ, R22 ;  /* 0x000000ffff1d7224 */ /* 0x000fc400078e0016 */
[----:B------:R-:W-:Y:S02]  /*36770*/  IMAD.MOV.U32 R28, RZ, RZ, R23 ;  /* 0x000000ffff1c7224 */ /* 0x000fe400078e0017 */
[----:B------:R-:W0:Y:S04]  /*36780*/  LDSM.16.MT88.4 R20, [R2+0x11000] ;  /* 0x011000000214783b */ /* 0x000e280000004200 */
[----:B---3--:R1:W-:Y:S01]  /*36790*/  STL.64 [R1+0x3060], R26 ;  /* 0x0030601a01007387 */ /* 0x0083e20000100a00 */
[----:B------:R-:W2:Y:S02]  /*367a0*/  LDL.LU R24, [R1+0x780] ;  /* 0x0007800001187983 */ /* 0x000ea40000300800 */
[----:B------:R-:W2:Y:S01]  /*367b0*/  LDL.LU R25, [R1+0x784] ;  /* 0x0007840001197983 */ /* 0x000ea20000300800 */
[----:B-1----:R-:W2:Y:S01]  /*367c0*/  LDL.LU R26, [R1+0x788] ;  /* 0x00078800011a7983 */ /* 0x002ea20000300800 */
[----:B------:R-:W2:Y:S02]  /*367d0*/  LDL.LU R27, [R1+0x78c] ;  /* 0x00078c00011b7983 */ /* 0x000ea40000300800 */
[----:B------:R-:W3:Y:S02]  /*367e0*/  LDL.LU R4, [R1+0x740] ;  /* 0x0007400001047983 */ /* 0x000ee40000300800 */
[----:B------:R-:W3:Y:S01]  /*367f0*/  LDL.LU R5, [R1+0x744] ;  /* 0x0007440001057983 */ /* 0x000ee20000300800 */
[----:B------:R-:W2:Y:S01]  /*36800*/  LDL.LU R6, [R1+0x748] ;  /* 0x0007480001067983 */ /* 0x000ea20000300800 */
[----:B------:R-:W2:Y:S03]  /*36810*/  LDL.LU R7, [R1+0x74c] ;  /* 0x00074c0001077983 */ /* 0x000ea60000300800 */
[----:B--2---:R-:W-:Y:S01]  /*36820*/  STL.64 [R1+0x3038], R6 ;  /* 0x0030380601007387 */ /* 0x004fe20000100a00 */
[----:B---3--:R1:W-:Y:S03]  /*36830*/  STL.64 [R1+0x3030], R4 ;  /* 0x0030300401007387 */ /* 0x0083e60000100a00 */
[----:B-1----:R-:W2:Y:S01]  /*36840*/  LDL.LU R4, [R1+0x760] ;  /* 0x0007600001047983 */ /* 0x002ea20000300800 */
[----:B------:R-:W2:Y:S02]  /*36850*/  LDL.LU R5, [R1+0x764] ;  /* 0x0007640001057983 */ /* 0x000ea40000300800 */
[----:B------:R-:W2:Y:S02]  /*36860*/  LDL.LU R6, [R1+0x768] ;  /* 0x0007680001067983 */ /* 0x000ea40000300800 */
[----:B------:R-:W2:Y:S01]  /*36870*/  LDL.LU R7, [R1+0x76c] ;  /* 0x00076c0001077983 */ /* 0x000ea20000300800 */
[----:B------:R-:W-:Y:S01]  /*36880*/  STL.64 [R1+0xc20], R8 ;  /* 0x000c200801007387 */ /* 0x000fe20000100a00 */
[----:B------:R1:W-:Y:S03]  /*36890*/  STL.64 [R1+0xc28], R10 ;  /* 0x000c280a01007387 */ /* 0x0003e60000100a00 */
[----:B-1----:R-:W4:Y:S01]  /*368a0*/  LDL.LU.64 R10, [R1+0x3088] ;  /* 0x00308800010a7983 */ /* 0x002f220000300a00 */
[----:B0-----:R-:W-:Y:S02]  /*368b0*/  STL.64 [R1+0x2e88], R22 ;  /* 0x002e881601007387 */ /* 0x001fe40000100a00 */
[----:B------:R0:W-:Y:S02]  /*368c0*/  STL.64 [R1+0x2e80], R20 ;  /* 0x002e801401007387 */ /* 0x0001e40000100a00 */
[----:B0-----:R-:W3:Y:S01]  /*368d0*/  LDL.LU R20, [R1+0x5b0] ;  /* 0x0005b00001147983 */ /* 0x001ee20000300800 */
[----:B------:R-:W3:Y:S02]  /*368e0*/  LDL.LU R21, [R1+0x5b4] ;  /* 0x0005b40001157983 */ /* 0x000ee40000300800 */
[----:B------:R-:W2:Y:S02]  /*368f0*/  LDL.LU R22, [R1+0x5b8] ;  /* 0x0005b80001167983 */ /* 0x000ea40000300800 */
[----:B------:R-:W2:Y:S01]  /*36900*/  LDL.LU R23, [R1+0x5bc] ;  /* 0x0005bc0001177983 */ /* 0x000ea20000300800 */
[C---:B----4-:R-:W-:Y:S01]  /*36910*/  HMMA.16816.F32 R12, R16.reuse, R10, R12 ;  /* 0x0000000a100c723c */ /* 0x050fe2000000180c */
[----:B--2---:R0:W-:Y:S01]  /*36920*/  STL.64 [R1+0x2e98], R22 ;  /* 0x002e981601007387 */ /* 0x0041e20000100a00 */
[----:B---3--:R1:W-:Y:S03]  /*36930*/  STL.64 [R1+0x2e90], R20 ;  /* 0x002e901401007387 */ /* 0x0083e60000100a00 */
[----:B0-----:R-:W2:Y:S04]  /*36940*/  LDL R22, [R1+0x8] ;  /* 0x0000080001167983 */ /* 0x001ea80000100800 */
[----:B------:R-:W2:Y:S11]  /*36950*/  LDL R23, [R1+0xc] ;  /* 0x00000c0001177983 */ /* 0x000eb60000100800 */
[----:B------:R-:W-:Y:S03]  /*36960*/  @!UPT UIADD3 URZ, URZ, URZ, URZ ;  /* 0x0000003f3f3ff290 */ /* 0x000fe6000fffe03f */
[----:B------:R-:W-:Y:S02]  /*36970*/  STL.64 [R1+0x7a0], R12 ;  /* 0x0007a00c01007387 */ /* 0x000fe40000100a00 */
[----:B------:R0:W-:Y:S02]  /*36980*/  STL.64 [R1+0x7a8], R14 ;  /* 0x0007a80e01007387 */ /* 0x0001e40000100a00 */
[----:B-1----:R-:W-:Y:S02]  /*36990*/  IMAD.MOV.U32 R21, RZ, RZ, R10 ;  /* 0x000000ffff157224 */ /* 0x002fe400078e000a */
[----:B------:R-:W-:Y:S01]  /*369a0*/  IMAD.MOV.U32 R20, RZ, RZ, R11 ;  /* 0x000000ffff147224 */ /* 0x000fe200078e000b */
[----:B0-----:R-:W3:Y:S01]  /*369b0*/  LDL.LU.64 R14, [R1+0x3080] ;  /* 0x00308000010e7983 */ /* 0x001ee20000300a00 */
[----:B------:R-:W3:Y:S02]  /*369c0*/  LDL.LU.64 R10, [R1+0x3078] ;  /* 0x00307800010a7983 */ /* 0x000ee40000300a00 */
[----:B------:R-:W3:Y:S02]  /*369d0*/  LDL.LU.64 R8, [R1+0x3070] ;  /* 0x0030700001087983 */ /* 0x000ee40000300a00 */
[C---:B---3--:R-:W-:Y:S11]  /*369e0*/  HMMA.16816.F32 R8, R16.reuse, R14, R8 ;  /* 0x0000000e1008723c */ /* 0x048ff60000001808 */
[----:B------:R-:W-:Y:S11]  /*369f0*/  @!UPT UIADD3 URZ, URZ, URZ, URZ ;  /* 0x0000003f3f3ff290 */ /* 0x000ff6000fffe03f */
[----:B------:R-:W-:Y:S01]  /*36a00*/  @!UPT UIADD3 URZ, URZ, URZ, URZ ;  /* 0x0000003f3f3ff290 */ /* 0x000fe2000fffe03f */
[----:B------:R-:W-:Y:S01]  /*36a10*/  STL.64 [R1+0x790], R8 ;  /* 0x0007900801007387 */ /* 0x000fe20000100a00 */
[----:B------:R0:W-:Y:S02]  /*36a20*/  STL.64 [R1+0x798], R10 ;  /* 0x0007980a01007387 */ /* 0x0001e40000100a00 */
[----:B0-----:R-:W-:Y:S02]  /*36a30*/  IMAD.MOV.U32 R10, RZ, RZ, R14 ;  /* 0x000000ffff0a7224 */ /* 0x001fe400078e000e */
[----:B------:R-:W-:Y:S02]  /*36a40*/  IMAD.MOV.U32 R11, RZ, RZ, R15 ;  /* 0x000000ffff0b7224 */ /* 0x000fe400078e000f */
[----:B------:R-:W3:Y:S02]  /*36a50*/  LDL.LU.64 R14, [R1+0x3068] ;  /* 0x00306800010e7983 */ /* 0x000ee40000300a00 */
[----:B---3--:R-:W-:Y:S01]  /*36a60*/  HMMA.16816.F32 R24, R16, R14, R24 ;  /* 0x0000000e1018723c */ /* 0x008fe20000001818 */
[----:B------:R-:W-:-:S02]  /*36a70*/  IMAD.MOV.U32 R0, RZ, RZ, R14 ;  /* 0x000000ffff007224 */ /* 0x000fc400078e000e */
[----:B------:R-:W-:Y:S11]  /*36a80*/  IMAD.MOV.U32 R3, RZ, RZ, R15 ;  /* 0x000000ffff037224 */ /* 0x000ff600078e000f */
[----:B------:R-:W-:Y:S09]  /*36a90*/  @!UPT UIADD3 URZ, URZ, URZ, URZ ;  /* 0x0000003f3f3ff290 */ /* 0x000ff2000fffe03f */
        /* <DEDUP_REMOVED lines=14> */
[----:B----4-:R-:W-:Y:S01]  /*36b80*/  HMMA.16816.F32 R4, R16, R26, R4 ;  /* 0x0000001a1004723c */ /* 0x010fe20000001804 */
[----:B------:R-:W-:-:S02]  /*36b90*/  IMAD.MOV.U32 R8, RZ, RZ, R26 ;  /* 0x000000ffff087224 */ /* 0x000fc400078e001a */
[----:B------:R-:W-:Y:S11]  /*36ba0*/  IMAD.MOV.U32 R9, RZ, RZ, R27 ;  /* 0x000000ffff097224 */ /* 0x000ff600078e001b */
[----:B------:R-:W-:Y:S09]  /*36bb0*/  @!UPT UIADD3 URZ, URZ, URZ, URZ ;  /* 0x0000003f3f3ff290 */ /* 0x000ff2000fffe03f */
[----:B------:R-:W-:Y:S01]  /*36bc0*/  STL.64 [R1+0x760], R4 ;  /* 0x0007600401007387 */ /* 0x000fe20000100a00 */
[----:B------:R0:W-:Y:S03]  /*36bd0*/  STL.64 [R1+0x768], R6 ;  /* 0x0007680601007387 */ /* 0x0001e60000100a00 */
[----:B0-----:R-:W3:Y:S01]  /*36be0*/  LDL.LU.64 R6, [R1+0x3038] ;  /* 0x0030380001067983 */ /* 0x001ee20000300a00 */
[----:B------:R-:W3:Y:S02]  /*36bf0*/  LDL.LU.64 R4, [R1+0x3030] ;  /* 0x0030300001047983 */ /* 0x000ee40000300a00 */
[----:B------:R-:W2:Y:S02]  /*36c00*/  LDL.LU.64 R26, [R1+0x3028] ;  /* 0x00302800011a7983 */ /* 0x000ea40000300a00 */
[----:B------:R-:W2:Y:S02]  /*36c10*/  LDL.LU.64 R24, [R1+0x3020] ;  /* 0x0030200001187983 */ /* 0x000ea40000300a00 */
[C---:B--2---:R-:W-:Y:S08]  /*36c20*/  HMMA.16816.F32 R24, R16.reuse, R22, R24 ;  /* 0x000000161018723c */ /* 0x044ff00000001818 */
[----:B---3--:R-:W-:Y:S11]  /*36c30*/  HMMA.16816.F32 R4, R16, R14, R4 ;  /* 0x0000000e1004723c */ /* 0x008ff60000001804 */
[----:B------:R-:W-:Y:S04]  /*36c40*/  @!UPT UIADD3 URZ, URZ, URZ, URZ ;  /* 0x0000003f3f3ff290 */ /* 0x000fe8000fffe03f */
[----:B------:R-:W-:Y:S01]  /*36c50*/  STL.64 [R1+0x750], R24 ;  /* 0x0007501801007387 */ /* 0x000fe20000100a00 */
[----:B------:R0:W-:Y:S03]  /*36c60*/  STL.64 [R1+0x758], R26 ;  /* 0x0007581a01007387 */ /* 0x0001e60000100a00 */
[----:B0-----:R-:W2:Y:S01]  /*36c70*/  LDL.LU.64 R26, [R1+0x3018] ;  /* 0x00301800011a7983 */ /* 0x001ea20000300a00 */
[----:B------:R-:W3:Y:S02]  /*36c80*/  LDL.LU.64 R24, [R1+0x3010] ;  /* 0x0030100001187983 */ /* 0x000ee40000300a00 */
[----:B------:R0:W-:Y:S02]  /*36c90*/  STL.64 [R1+0x2ea8], R22 ;  /* 0x002ea81601007387 */ /* 0x0001e40000100a00 */
[----:B0-----:R-:W-:Y:S02]  /*36ca0*/  IMAD.MOV.U32 R22, RZ, RZ, R8 ;  /* 0x000000ffff167224 */ /* 0x001fe400078e0008 */
[----:B------:R-:W-:Y:S01]  /*36cb0*/  IMAD.MOV.U32 R23, RZ, RZ, R9 ;  /* 0x000000ffff177224 */ /* 0x000fe200078e0009 */
[----:B------:R-:W4:Y:S01]  /*36cc0*/  LDL.LU R8, [R1+0x300c] ;  /* 0x00300c0001087983 */ /* 0x000f220000300800 */
[----:B------:R-:W2:Y:S03]  /*36cd0*/  LDL.LU R9, [R1+0x3008] ;  /* 0x0030080001097983 */ /* 0x000ea60000300800 */
[----:B------:R0:W-:Y:S01]  /*36ce0*/  STL.64 [R1+0x2ec0], R22 ;  /* 0x002ec01601007387 */ /* 0x0001e20000100a00 */
[----:B------:R-:W-:Y:S02]  /*36cf0*/  STL.64 [R1+0x740], R4 ;  /* 0x0007400401007387 */ /* 0x000fe40000100a00 */
[----:B------:R1:W-:Y:S02]  /*36d00*/  STL.64 [R1+0x748], R6 ;  /* 0x0007480601007387 */ /* 0x0003e40000100a00 */
[----:B0-----:R-:W-:-:S02]  /*36d10*/  IMAD.MOV.U32 R22, RZ, RZ, R13 ;  /* 0x000000ffff167224 */ /* 0x001fc400078e000d */
[----:B------:R-:W-:Y:S01]  /*36d20*/  IMAD.MOV.U32 R23, RZ, RZ, R12 ;  /* 0x000000ffff177224 */ /* 0x000fe200078e000c */
[----:B-1----:R-:W2:Y:S01]  /*36d30*/  LDL.LU.64 R6, [R1+0x3000] ;  /* 0x0030000001067983 */ /* 0x002ea20000300a00 */
[----:B------:R-:W2:Y:S03]  /*36d40*/  LDL.LU.64 R4, [R1+0x2ff8] ;  /* 0x002ff80001047983 */ /* 0x000ea60000300a00 */
[----:B------:R-:W-:Y:S01]  /*36d50*/  STL.64 [R1+0x2ed8], R22 ;  /* 0x002ed81601007387 */ /* 0x000fe20000100a00 */
[----:B------:R0:W-:Y:S02]  /*36d60*/  STL.64 [R1+0x2ea0], R14 ;  /* 0x002ea00e01007387 */ /* 0x0001e40000100a00 */
[----:B------:R-:W2:Y:S02]  /*36d70*/  LDL.LU R12, [R1+0x5c0] ;  /* 0x0005c000010c7983 */ /* 0x000ea40000300800 */
[----:B------:R-:W2:Y:S01]  /*36d80*/  LDL.LU R13, [R1+0x5c4] ;  /* 0x0005c400010d7983 */ /* 0x000ea20000300800 */
[----:B0-----:R-:W2:Y:S01]  /*36d90*/  LDL.LU R14, [R1+0x5c8] ;  /* 0x0005c800010e7983 */ /* 0x001ea20000300800 */
[----:B------:R-:W2:Y:S02]  /*36da0*/  LDL.LU R15, [R1+0x5cc] ;  /* 0x0005cc00010f7983 */ /* 0x000ea40000300800 */
[----:B------:R-:W-:-:S02]  /*36db0*/  IMAD.MOV.U32 R22, RZ, RZ, R0 ;  /* 0x000000ffff167224 */ /* 0x000fc400078e0000 */
[----:B------:R-:W-:Y:S01]  /*36dc0*/  IMAD.MOV.U32 R23, RZ, RZ, R3 ;  /* 0x000000ffff177224 */ /* 0x000fe200078e0003 */
[----:B------:R-:W3:Y:S01]  /*36dd0*/  LDL.LU R0, [R1+0x2ff4] ;  /* 0x002ff40001007983 */ /* 0x000ee20000300800 */
[----:B------:R-:W3:Y:S03]  /*36de0*/  LDL.LU R3, [R1+0x2ff0] ;  /* 0x002ff00001037983 */ /* 0x000ee60000300800 */
[----:B------:R0:W-:Y:S02]  /*36df0*/  STL.64 [R1+0x2ef0], R22 ;  /* 0x002ef01601007387 */ /* 0x0001e40000100a00 */
        /* <DEDUP_REMOVED lines=11> */
[----:B------:R-:W-:-:S02]  /*36eb0*/  IMAD.MOV.U32 R22, RZ, RZ, R21 ;  /* 0x000000ffff167224 */ /* 0x000fc400078e0015 */
[----:B------:R-:W-:-:S05]  /*36ec0*/  IMAD.MOV.U32 R23, RZ, RZ, R20 ;  /* 0x000000ffff177224 */ /* 0x000fca00078e0014 */
        /* <DEDUP_REMOVED lines=26> */
[----:B------:R-:W-:-:S05]  /*37070*/  IMAD.MOV.U32 R23, RZ, RZ, R24 ;  /* 0x000000ffff177224 */ /* 0x000fca00078e0018 */
[----:B------:R-:W-:Y:S04]  /*37080*/  STL.64 [R1+0x2f68], R22 ;  /* 0x002f681601007387 */ /* 0x000fe80000100a00 */
[----:B--2---:R-:W-:Y:S01]  /*37090*/  STL.64 [R1+0x2f18], R14 ;  /* 0x002f180e01007387 */ /* 0x004fe20000100a00 */
[----:B------:R0:W-:Y:S03]  /*370a0*/  STL.64 [R1+0x2f10], R12 ;  /* 0x002f100c01007387 */ /* 0x0001e60000100a00 */
[----:B0-----:R-:W2:Y:S01]  /*370b0*/  LDL.LU R12, [R1+0x610] ;  /* 0x00061000010c7983 */ /* 0x001ea20000300800 */
[----:B------:R-:W2:Y:S02]  /*370c0*/  LDL.LU R13, [R1+0x614] ;  /* 0x00061400010d7983 */ /* 0x000ea40000300800 */
[----:B------:R-:W3:Y:S02]  /*370d0*/  LDL.LU R14, [R1+0x618] ;  /* 0x00061800010e7983 */ /* 0x000ee40000300800 */
[----:B------:R-:W3:Y:S02]  /*370e0*/  LDL.LU R15, [R1+0x61c] ;  /* 0x00061c00010f7983 */ /* 0x000ee40000300800 */
[----:B------:R-:W-:-:S02]  /*370f0*/  IMAD.MOV.U32 R22, RZ, RZ, R9 ;  /* 0x000000ffff167224 */ /* 0x000fc400078e0009 */
[----:B----4-:R-:W-:-:S05]  /*37100*/  IMAD.MOV.U32 R23, RZ, RZ, R8 ;  /* 0x000000ffff177224 */ /* 0x010fca00078e0008 */
        /* <DEDUP_REMOVED lines=45> */
[----:B----4-:R-:W-:Y:S01]  /*373e0*/  HMMA.16816.F32 R4, R16, R10, R4 ;  /* 0x0000000a1004723c */ /* 0x010fe20000001804 */
        /* <DEDUP_REMOVED lines=15> */
[----:B------:R-:W4:Y:S02]  /*374e0*/  LDL.LU.64 R4, [R1+0x2fd8] ;  /* 0x002fd80001047983 */ /* 0x000f240000300a00 */
[----:B------:R-:W-:-:S02]  /*374f0*/  IMAD.MOV.U32 R22, RZ, RZ, R3 ;  /* 0x000000ffff167224 */ /* 0x000fc400078e0003 */
[----:B------:R-:W-:Y:S01]  /*37500*/  IMAD.MOV.U32 R23, RZ, RZ, R0 ;  /* 0x000000ffff177224 */ /* 0x000fe200078e0000 */
[----:B---3--:R-:W-:Y:S01]  /*37510*/  HMMA.16816.F32 R16, R16, R6, R24 ;  /* 0x000000061010723c */ /* 0x008fe20000001818 */
[----:B------:R-:W2:Y:S01]  /*37520*/  LDL.LU.64 R26, [R1+0x2fd0] ;  /* 0x002fd000011a7983 */ /* 0x000ea20000300a00 */
[----:B------:R-:W2:Y:S11]  /*37530*/  LDL.LU.64 R24, [R1+0x2fc8] ;  /* 0x002fc80001187983 */ /* 0x000eb60000300a00 */
[----:B------:R-:W-:Y:S10]  /*37540*/  @!UPT UIADD3 URZ, URZ, URZ, URZ ;  /* 0x0000003f3f3ff290 */ /* 0x000ff4000fffe03f */
[----:B------:R-:W-:Y:S01]  /*37550*/  STL.64 [R1+0xb00], R16 ;  /* 0x000b001001007387 */ /* 0x000fe20000100a00 */
[----:B------:R-:W-:Y:S02]  /*37560*/  STL.64 [R1+0xb08], R18 ;  /* 0x000b081201007387 */ /* 0x000fe40000100a00 */
[----:B------:R-:W0:Y:S02]  /*37570*/  LDSM.16.MT88.4 R16, [R2+0x11080] ;  /* 0x011080000210783b */ /* 0x000e240000004200 */
[----:B0-----:R-:W-:Y:S02]  /*37580*/  STL.64 [R1+0x2d20], R18 ;  /* 0x002d201201007387 */ /* 0x001fe40000100a00 */
[----:B------:R0:W-:Y:S02]  /*37590*/  STL.64 [R1+0x2d18], R16 ;  /* 0x002d181001007387 */ /* 0x0001e40000100a00 */
        /* <DEDUP_REMOVED lines=102> */
[----:B------:R0:W-:Y:S02]  /*37c00*/  STL.64 [R1+0x2de8], R14 ;  /* 0x002de80e01007387 */ /* 0x0001e40000100a00 */
[----:B------:R-:W2:Y:S01]  /*37c10*/  LDL.LU R12, [R1+0x5a0] ;  /* 0x0005a000010c7983 */ /* 0x000ea20000300800 */
[----:B------:R-:W2:Y:S04]  /*37c20*/  LDL.LU R13, [R1+0x5a4] ;  /* 0x0005a400010d7983 */ /* 0x000ea80000300800 */
[----:B0-----:R-:W2:Y:S01]  /*37c30*/  LDL.LU R14, [R1+0x5a8] ;  /* 0x0005a800010e7983 */ /* 0x001ea20000300800 */
[----:B------:R-:W2:Y:S02]  /*37c40*/  LDL.LU R15, [R1+0x5ac] ;  /* 0x0005ac00010f7983 */ /* 0x000ea40000300800 */
[----:B------:R0:W-:Y:S02]  /*37c50*/  STL [R1+0x2d84], R10 ;  /* 0x002d840a01007387 */ /* 0x0001e40000100800 */
[----:B------:R1:W-:Y:S01]  /*37c60*/  STL [R1+0x2d80], R11 ;  /* 0x002d800b01007387 */ /* 0x0003e20000100800 */
[C---:B--2---:R-:W-:Y:S11]  /*37c70*/  HMMA.16816.F32 R12, R24.reuse, R10, R12 ;  /* 0x0000000a180c723c */ /* 0x044ff6000000180c */
[----:B------:R-:W-:Y:S11]  /*37c80*/  @!UPT UIADD3 URZ, URZ, URZ, URZ ;  /* 0x0000003f3f3ff290 */ /* 0x000ff6000fffe03f */
[----:B------:R-:W-:Y:S01]  /*37c90*/  @!UPT UIADD3 URZ, URZ, URZ, URZ ;  /* 0x0000003f3f3ff290 */ /* 0x000fe2000fffe03f */
[----:B------:R-:W-:Y:S01]  /*37ca0*/  STL.64 [R1+0x5a0], R12 ;  /* 0x0005a00c01007387 */ /* 0x000fe20000100a00 */
[----:B------:R-:W-:Y:S02]  /*37cb0*/  STL.64 [R1+0x5a8], R14 ;  /* 0x0005a80e01007387 */ /* 0x000fe40000100a00 */
[----:B------:R-:W2:Y:S02]  /*37cc0*/  LDL.LU R8, [R1+0x3d0] ;  /* 0x0003d00001087983 */ /* 0x000ea40000300800 */
[----:B------:R-:W2:Y:S01]  /*37cd0*/  LDL.LU R9, [R1+0x3d4] ;  /* 0x0003d40001097983 */ /* 0x000ea20000300800 */
[----:B0-----:R-:W2:Y:S01]  /*37ce0*/  LDL.LU R10, [R1+0x3d8] ;  /* 0x0003d800010a7983 */ /* 0x001ea20000300800 */
[----:B-1----:R-:W2:Y:S01]  /*37cf0*/  LDL.LU R11, [R1+0x3dc] ;  /* 0x0003dc00010b7983 */ /* 0x002ea20000300800 */
[----:B---3--:R-:W-:Y:S02]  /*37d00*/  HMMA.16816.F32 R24, R24, R6, R16 ;  /* 0x000000061818723c */ /* 0x008fe40000001810 */
        /* <DEDUP_REMOVED lines=8> */
[----:B------:R-:W2:Y:S02]  /*37d90*/  LDL.LU R18, [R1+0x418] ;  /* 0x0004180001127983 */ /* 0x000ea40000300800 */
[----:B------:R-:W2:Y:S02]  /*37da0*/  LDL.LU R19, [R1+0x41c] ;  /* 0x00041c0001137983 */ /* 0x000ea40000300800 */
[----:B--2---:R0:W-:Y:S01]  /*37db0*/  STL.64 [R1+0x2e70], R18 ;  /* 0x002e701201007387 */ /* 0x0041e20000100a00 */
[----:B------:R-:W-:Y:S03]  /*37dc0*/  STL.64 [R1+0x2e68], R16 ;  /* 0x002e681001007387 */ /* 0x000fe60000100a00 */
[----:B0-----:R-:W2:Y:S04]  /*37dd0*/  LDL.LU.64 R18, [R1+0xb8] ;  /* 0x0000b80001127983 */ /* 0x001ea80000300a00 */
[----:B--2---:R0:W-:Y:S04]  /*37de0*/  STL.64 [R1+0x2e78], R18 ;  /* 0x002e781201007387 */ /* 0x0041e80000100a00 */
[----:B0-----:R-:W2:Y:S01]  /*37df0*/  LDL.LU.64 R18, [R1+0xc8] ;  /* 0x0000c80001127983 */ /* 0x001ea20000300a00 */
[----:B---3--:R0:W-:Y:S02]  /*37e00*/  STL.64 [R1+0x2e38], R10 ;  /* 0x002e380a01007387 */ /* 0x0081e40000100a00 */
[----:B------:R-:W-:Y:S01]  /*37e10*/  STL.64 [R1+0x2e30], R8 ;  /* 0x002e300801007387 */ /* 0x000fe20000100a00 */
[----:B0-----:R-:W3:Y:S04]  /*37e20*/  LDL.LU.64 R10, [R1+0x88] ;  /* 0x00008800010a7983 */ /* 0x001ee80000300a00 */
[----:B---3--:R0:W-:Y:S04]  /*37e30*/  STL.64 [R1+0x2e48], R10 ;  /* 0x002e480a01007387 */ /* 0x0081e80000100a00 */
[----:B0-----:R-:W3:Y:S04]  /*37e40*/  LDL.LU.64 R10, [R1+0x98] ;  /* 0x00009800010a7983 */ /* 0x001ee80000300a00 */
[----:B---3--:R0:W-:Y:S04]  /*37e50*/  STL.64 [R1+0x2e60], R10 ;  /* 0x002e600a01007387 */ /* 0x0081e80000100a00 */
[----:B0-----:R-:W3:Y:S01]  /*37e60*/  LDL.LU.64 R10, [R1+0xa8] ;  /* 0x0000a800010a7983 */ /* 0x001ee20000300a00 */
[----:B------:R-:W2:Y:S03]  /*37e70*/  LDL.LU.64 R14, [R1+0x58] ;  /* 0x00005800010e7983 */ /* 0x000ea60000300a00 */
[----:B--2---:R0:W-:Y:S01]  /*37e80*/  STL.64 [R1+0x2e40], R14 ;  /* 0x002e400e01007387 */ /* 0x0041e20000100a00 */
[----:B------:R-:W2:Y:S02]  /*37e90*/  LDL.LU R12, [R1+0x3f0] ;  /* 0x0003f000010c7983 */ /* 0x000ea40000300800 */
[----:B------:R-:W2:Y:S01]  /*37ea0*/  LDL.LU R13, [R1+0x3f4] ;  /* 0x0003f400010d7983 */ /* 0x000ea20000300800 */
[----:B0-----:R-:W2:Y:S01]  /*37eb0*/  LDL.LU R14, [R1+0x3f8] ;  /* 0x0003f800010e7983 */ /* 0x001ea20000300800 */
[----:B------:R-:W2:Y:S03]  /*37ec0*/  LDL.LU R15, [R1+0x3fc] ;  /* 0x0003fc00010f7983 */ /* 0x000ea60000300800 */
[----:B--2---:R-:W-:Y:S01]  /*37ed0*/  STL.64 [R1+0x2e58], R14 ;  /* 0x002e580e01007387 */ /* 0x004fe20000100a00 */
[----:B------:R0:W-:Y:S03]  /*37ee0*/  STL.64 [R1+0x2e50], R12 ;  /* 0x002e500c01007387 */ /* 0x0001e60000100a00 */
[----:B0-----:R-:W2:Y:S01]  /*37ef0*/  LDL.LU R12, [R1+0x400] ;  /* 0x00040000010c7983 */ /* 0x001ea20000300800 */
[----:B------:R-:W2:Y:S02]  /*37f00*/  LDL.LU R13, [R1+0x404] ;  /* 0x00040400010d7983 */ /* 0x000ea40000300800 */
[----:B------:R-:W2:Y:S02]  /*37f10*/  LDL.LU R14, [R1+0x408] ;  /* 0x00040800010e7983 */ /* 0x000ea40000300800 */
[----:B------:R-:W2:Y:S01]  /*37f20*/  LDL.LU R15, [R1+0x40c] ;  /* 0x00040c00010f7983 */ /* 0x000ea20000300800 */
[----:B------:R-:W-:Y:S01]  /*37f30*/  STL.64 [R1+0x2d30], R6 ;  /* 0x002d300601007387 */ /* 0x000fe20000100a00 */
[----:B----4-:R0:W-:Y:S03]  /*37f40*/  STL.64 [R1+0x2d28], R4 ;  /* 0x002d280401007387 */ /* 0x0101e60000100a00 */
[----:B0-----:R-:W4:Y:S01]  /*37f50*/  LDL.LU R4, [R1+0x430] ;  /* 0x0004300001047983 */ /* 0x001f220000300800 */
[----:B------:R-:W4:Y:S02]  /*37f60*/  LDL.LU R5, [R1+0x434] ;  /* 0x0004340001057983 */ /* 0x000f240000300800 */
[----:B------:R-:W4:Y:S02]  /*37f70*/  LDL.LU R6, [R1+0x438] ;  /* 0x0004380001067983 */ /* 0x000f240000300800 */
[----:B------:R-:W4:Y:S01]  /*37f80*/  LDL.LU R7, [R1+0x43c] ;  /* 0x00043c0001077983 */ /* 0x000f220000300800 */
[----:B------:R-:W-:Y:S01]  /*37f90*/  STL.64 [R1+0x24d0], R26 ;  /* 0x0024d01a01007387 */ /* 0x000fe20000100a00 */
[----:B------:R0:W-:Y:S02]  /*37fa0*/  STL.64 [R1+0x24c8], R24 ;  /* 0x0024c81801007387 */ /* 0x0001e40000100a00 */
[----:B------:R-:W-:Y:S01]  /*37fb0*/  IMAD.MOV.U32 R3, RZ, RZ, R19 ;  /* 0x000000ffff037224 */ /* 0x000fe200078e0013 */
[----:B0-----:R-:W2:Y:S01]  /*37fc0*/  LDL.LU R24, [R1+0x3c0] ;  /* 0x0003c00001187983 */ /* 0x001ea20000300800 */
[----:B------:R-:W2:Y:S02]  /*37fd0*/  LDL.LU R25, [R1+0x3c4] ;  /* 0x0003c40001197983 */ /* 0x000ea40000300800 */
[----:B------:R-:W2:Y:S02]  /*37fe0*/  LDL.LU R26, [R1+0x3c8] ;  /* 0x0003c800011a7983 */ /* 0x000ea40000300800 */
[----:B------:R-:W2:Y:S01]  /*37ff0*/  LDL.LU R27, [R1+0x3cc] ;  /* 0x0003cc00011b7983 */ /* 0x000ea20000300800 */
[C---:B----4-:R-:W-:Y:S11]  /*38000*/  HMMA.16816.F32 R4, R20.reuse, R18, R4 ;  /* 0x000000121404723c */ /* 0x050ff60000001804 */
[----:B------:R-:W-:Y:S11]  /*38010*/  @!UPT UIADD3 URZ, URZ, URZ, URZ ;  /* 0x0000003f3f3ff290 */ /* 0x000ff6000fffe03f */
[----:B------:R-:W-:Y:S01]  /*38020*/  @!UPT UIADD3 URZ, URZ, URZ, URZ ;  /* 0x0000003f3f3ff290 */ /* 0x000fe2000fffe03f */
[----:B------:R0:W-:Y:S01]  /*38030*/  STL.64 [R1+0xc10], R4 ;  /* 0x000c100401007387 */ /* 0x0001e20000100a00 */
[----:B------:R-:W-:Y:S02]  /*38040*/  STL.64 [R1+0xc18], R6 ;  /* 0x000c180601007387 */ /* 0x000fe40000100a00 */
[----:B0-----:R-:W-:Y:S02]  /*38050*/  IMAD.MOV.U32 R4, RZ, RZ, R18 ;  /* 0x000000ffff047224 */ /* 0x001fe400078e0012 */
[----:B------:R-:W4:Y:S01]  /*38060*/  LDL.LU.64 R18, [R1+0x2e78] ;  /* 0x002e780001127983 */ /* 0x000f220000300a00 */
[----:B------:R-:W-:Y:S02]  /*38070*/  STL [R1+0x2da8], R3 ;  /* 0x002da80301007387 */ /* 0x000fe40000100800 */
[----:B------:R0:W-:Y:S02]  /*38080*/  STL [R1+0x2d88], R4 ;  /* 0x002d880401007387 */ /* 0x0001e40000100800 */
        /* <DEDUP_REMOVED lines=8> */
[----:B------:R1:W-:Y:S02]  /*38110*/  STL.64 [R1+0xc08], R6 ;  /* 0x000c080601007387 */ /* 0x0003e40000100a00 */
[----:B0-----:R-:W-:Y:S02]  /*38120*/  IMAD.MOV.U32 R5, RZ, RZ, R19 ;  /* 0x000000ffff057224 */ /* 0x001fe400078e0013 */
[----:B-1----:R-:W-:Y:S02]  /*38130*/  IMAD.MOV.U32 R6, RZ, RZ, R18 ;  /* 0x000000ffff067224 */ /* 0x002fe400078e0012 */
[----:B------:R-:W4:Y:S01]  /*38140*/  LDL.LU.64 R18, [R1+0x2e70] ;  /* 0x002e700001127983 */ /* 0x000f220000300a00 */
[----:B------:R-:W4:Y:S02]  /*38150*/  LDL.LU.64 R16, [R1+0x2e68] ;  /* 0x002e680001107983 */ /* 0x000f240000300a00 */
[----:B------:R-:W-:Y:S02]  /*38160*/  STL [R1+0x2dac], R6 ;  /* 0x002dac0601007387 */ /* 0x000fe40000100800 */
[----:B---3--:R-:W-:Y:S01]  /*38170*/  IMAD.MOV.U32 R7, RZ, RZ, R11 ;  /* 0x000000ffff077224 */ /* 0x008fe200078e000b */
[C---:B----4-:R-:W-:Y:S11]  /*38180*/  HMMA.16816.F32 R16, R20.reuse, R10, R16 ;  /* 0x0000000a1410723c */ /* 0x050ff60000001810 */
[----:B------:R-:W-:Y:S11]  /*38190*/  @!UPT UIADD3 URZ, URZ, URZ, URZ ;  /* 0x0000003f3f3ff290 */ /* 0x000ff6000fffe03f */
[----:B------:R-:W-:Y:S01]  /*381a0*/  @!UPT UIADD3 URZ, URZ, URZ, URZ ;  /* 0x0000003f3f3ff290 */ /* 0x000fe2000fffe03f */
[----:B------:R0:W-:Y:S01]  /*381b0*/  STL.64 [R1+0xbf0], R16 ;  /* 0x000bf01001007387 */ /* 0x0001e20000100a00 */
[----:B------:R-:W-:Y:S02]  /*381c0*/  STL.64 [R1+0xbf8], R18 ;  /* 0x000bf81201007387 */ /* 0x000fe40000100a00 */
[----:B0-----:R-:W-:Y:S02]  /*381d0*/  IMAD.MOV.U32 R16, RZ, RZ, R10 ;  /* 0x000000ffff107224 */ /* 0x001fe400078e000a */
[----:B------:R-:W2:Y:S01]  /*381e0*/  LDL.LU.64 R10, [R1+0x2e60] ;  /* 0x002e6000010a7983 */ /* 0x000ea20000300a00 */
[----:B------:R0:W-:Y:S02]  /*381f0*/  STL [R1+0x2e00], R7 ;  /* 0x002e000701007387 */ /* 0x0001e40000100800 */
[----:B------:R-:W-:Y:S01]  /*38200*/  STL [R1+0x2dfc], R5 ;  /* 0x002dfc0501007387 */ /* 0x000fe20000100800 */
[----:B0-----:R-:W3:Y:S01]  /*38210*/  LDL.LU.64 R6, [R1+0x68] ;  /* 0x0000680001067983 */ /* 0x001ee20000300a00 */
        /* <DEDUP_REMOVED lines=16> */
[----:B------:R-:W4:Y:S02]  /*38320*/  LDL.LU.64 R10, [R1+0x2e38] ;  /* 0x002e3800010a7983 */ /* 0x000f240000300a00 */
[----:B------:R-:W4:Y:S02]  /*38330*/  LDL.LU.64 R8, [R1+0x2e30] ;  /* 0x002e300001087983 */ /* 0x000f240000300a00 */
[----:B------:R0:W-:Y:S01]  /*38340*/  STL.64 [R1+0x2d98], R18 ;  /* 0x002d981201007387 */ /* 0x0001e20000100a00 */
[----:B------:R-:W-:Y:S04]  /*38350*/  STL.64 [R1+0x2d90], R16 ;  /* 0x002d901001007387 */ /* 0x000fe80000100a00 */
[----:B0-----:R-:W4:Y:S02]  /*38360*/  LDL.LU.64 R18, [R1+0x78] ;  /* 0x0000780001127983 */ /* 0x001f240000300a00 */
[C---:B----4-:R-:W-:Y:S11]  /*38370*/  HMMA.16816.F32 R8, R20.reuse, R18, R8 ;  /* 0x000000121408723c */ /* 0x050ff60000001808 */
[----:B------:R-:W-:Y:S11]  /*38380*/  @!UPT UIADD3 URZ, URZ, URZ, URZ ;  /* 0x0000003f3f3ff290 */ /* 0x000ff6000fffe03f */
[----:B------:R-:W-:Y:S01]  /*38390*/  @!UPT UIADD3 URZ, URZ, URZ, URZ ;  /* 0x0000003f3f3ff290 */ /* 0x000fe2000fffe03f */
[----:B------:R-:W-:Y:S01]  /*383a0*/  STL.64 [R1+0xbc0], R8 ;  /* 0x000bc00801007387 */ /* 0x000fe20000100a00 */
[----:B------:R0:W-:Y:S03]  /*383b0*/  STL.64 [R1+0xbc8], R10 ;  /* 0x000bc80a01007387 */ /* 0x0001e60000100a00 */
[----:B0-----:R-:W4:Y:S01]  /*383c0*/  LDL.LU.64 R10, [R1+0x2e28] ;  /* 0x002e2800010a7983 */ /* 0x001f220000300a00 */
[----:B------:R-:W4:Y:S02]  /*383d0*/  LDL.LU.64 R8, [R1+0x2e20] ;  /* 0x002e200001087983 */ /* 0x000f240000300a00 */
[----:B------:R-:W-:Y:S02]  /*383e0*/  IMAD.MOV.U32 R2, RZ, RZ, R18 ;  /* 0x000000ffff027224 */ /* 0x000fe400078e0012 */
[----:B------:R-:W-:Y:S02]  /*383f0*/  IMAD.MOV.U32 R28, RZ, RZ, R19 ;  /* 0x000000ffff1c7224 */ /* 0x000fe400078e0013 */
[----:B---3--:R-:W-:Y:S01]  /*38400*/  IMAD.MOV.U32 R29, RZ, RZ, R7 ;  /* 0x000000ffff1d7224 */ /* 0x008fe200078e0007 */
[----:B----4-:R-:W-:Y:S07]  /*38410*/  HMMA.16816.F32 R16, R20, R6, R8 ;  /* 0x000000061410723c */ /* 0x010fee0000001808 */
[----:B------:R-:W-:-:S02]  /*38420*/  IMAD.MOV.U32 R8, RZ, RZ, R6 ;  /* 0x000000ffff087224 */ /* 0x000fc400078e0006 */
[----:B--2---:R-:W-:Y:S01]  /*38430*/  HMMA.16816.F32 R4, R20, R14, R24 ;  /* 0x0000000e1404723c */ /* 0x004fe20000001818 */
[----:B------:R-:W-:Y:S02]  /*38440*/  IMAD.MOV.U32 R11, RZ, RZ, R14 ;  /* 0x000000ffff0b7224 */ /* 0x000fe400078e000e */
[----:B------:R-:W-:-:S11]  /*38450*/  IMAD.MOV.U32 R9, RZ, RZ, R15 ;  /* 0x000000ffff097224 */ /* 0x000fd600078e000f */
[----:B------:R0:W-:Y:S01]  /*38460*/  STL.64 [R1+0xbb0], R16 ;  /* 0x000bb01001007387 */ /* 0x0001e20000100a00 */
[----:B------:R1:W-:Y:S08]  /*38470*/  STL.64 [R1+0xbb8], R18 ;  /* 0x000bb81201007387 */ /* 0x0003f00000100a00 */
[----:B------:R-:W-:Y:S01]  /*38480*/  STL.64 [R1+0xba0], R4 ;  /* 0x000ba00401007387 */ /* 0x000fe20000100a00 */
[----:B------:R-:W-:Y:S02]  /*38490*/  STL.64 [R1+0xba8], R6 ;  /* 0x000ba80601007387 */ /* 0x000fe40000100a00 */
[----:B------:R-:W-:Y:S02]  /*384a0*/  STL [R1+0x2df8], R11 ;  /* 0x002df80b01007387 */ /* 0x000fe40000100800 */
[----:B------:R-:W-:Y:S01]  /*384b0*/  STL.64 [R1+0x2df0], R8 ;  /* 0x002df00801007387 */ /* 0x000fe20000100a00 */
[----:B0-----:R-:W2:Y:S01]  /*384c0*/  LDL.LU R16, [R1+0x360] ;  /* 0x0003600001107983 */ /* 0x001ea20000300800 */
[----:B------:R-:W2:Y:S02]  /*384d0*/  LDL.LU R17, [R1+0x364] ;  /* 0x0003640001117983 */ /* 0x000ea40000300800 */
[----:B-1----:R-:W3:Y:S02]  /*384e0*/  LDL.LU R18, [R1+0x368] ;  /* 0x0003680001127983 */ /* 0x002ee40000300800 */
[----:B------:R-:W3:Y:S02]  /*384f0*/  LDL.LU R19, [R1+0x36c] ;  /* 0x00036c0001137983 */ /* 0x000ee40000300800 */
        /* <DEDUP_REMOVED lines=8> */
[----:B------:R-:W2:Y:S02]  /*38580*/  LDL.LU R6, [R1+0x3a8] ;  /* 0x0003a80001067983 */ /* 0x000ea40000300800 */
[----:B------:R-:W2:Y:S02]  /*38590*/  LDL.LU R7, [R1+0x3ac] ;  /* 0x0003ac0001077983 */ /* 0x000ea40000300800 */
[----:B--2---:R0:W-:Y:S01]  /*385a0*/  STL.64 [R1+0x2e10], R6 ;  /* 0x002e100601007387 */ /* 0x0041e20000100a00 */
[----:B----4-:R-:W-:Y:S03]  /*385b0*/  STL.64 [R1+0x2e08], R4 ;  /* 0x002e080401007387 */ /* 0x010fe60000100a00 */
[----:B0-----:R-:W2:Y:S01]  /*385c0*/  LDL.LU.64 R6, [R1+0x48] ;  /* 0x0000480001067983 */ /* 0x001ea20000300a00 */
[----:B------:R-:W4:Y:S03]  /*385d0*/  LDL.LU.64 R10, [R1+0x38] ;  /* 0x00003800010a7983 */ /* 0x000f260000300a00 */
[----:B----4-:R0:W-:Y:S01]  /*385e0*/  STL.64 [R1+0x2e18], R10 ;  /* 0x002e180a01007387 */ /* 0x0101e20000100a00 */
[----:B------:R-:W2:Y:S02]  /*385f0*/  LDL.LU R8, [R1+0x3b0] ;  /* 0x0003b00001087983 */ /* 0x000ea40000300800 */
[----:B------:R-:W2:Y:S01]  /*38600*/  LDL.LU R9, [R1+0x3b4] ;  /* 0x0003b40001097983 */ /* 0x000ea20000300800 */
[----:B0-----:R-:W2:Y:S01]  /*38610*/  LDL.LU R10, [R1+0x3b8] ;  /* 0x0003b800010a7983 */ /* 0x001ea20000300800 */
[----:B------:R-:W2:Y:S02]  /*38620*/  LDL.LU R11, [R1+0x3bc] ;  /* 0x0003bc00010b7983 */ /* 0x000ea40000300800 */
[----:B------:R-:W4:Y:S02]  /*38630*/  LDL.LU R12, [R1+0x390] ;  /* 0x00039000010c7983 */ /* 0x000f240000300800 */
[----:B------:R-:W4:Y:S01]  /*38640*/  LDL.LU R13, [R1+0x394] ;  /* 0x00039400010d7983 */ /* 0x000f220000300800 */
[----:B------:R-:W4:Y:S01]  /*38650*/  LDL.LU R14, [R1+0x398] ;  /* 0x00039800010e7983 */ /* 0x000f220000300800 */
[----:B------:R-:W4:Y:S02]  /*38660*/  LDL.LU R15, [R1+0x39c] ;  /* 0x00039c00010f7983 */ /* 0x000f240000300800 */
[----:B---3--:R0:W-:Y:S02]  /*38670*/  STL.64 [R1+0x2dc8], R18 ;  /* 0x002dc81201007387 */ /* 0x0081e40000100a00 */
[----:B------:R-:W-:Y:S01]  /*38680*/  STL.64 [R1+0x2dc0], R16 ;  /* 0x002dc01001007387 */ /* 0x000fe20000100a00 */
[----:B0-----:R-:W3:Y:S04]  /*38690*/  LDL.LU.64 R18, [R1+0x18] ;  /* 0x0000180001127983 */ /* 0x001ee80000300a00 */
[----:B---3--:R0:W-:Y:S04]  /*386a0*/  STL.64 [R1+0x2de0], R18 ;  /* 0x002de01201007387 */ /* 0x0081e80000100a00 */
[----:B0-----:R-:W4:Y:S01]  /*386b0*/  LDL.LU.64 R18, [R1+0x28] ;  /* 0x0000280001127983 */ /* 0x001f220000300a00 */
[----:B------:R-:W3:Y:S02]  /*386c0*/  LDL.LU R24, [R1+0xd0] ;  /* 0x0000d00001187983 */ /* 0x000ee40000300800 */
[----:B------:R-:W3:Y:S02]  /*386d0*/  LDL.LU R25, [R1+0xd4] ;  /* 0x0000d40001197983 */ /* 0x000ee40000300800 */
[----:B------:R-:W3:Y:S01]  /*386e0*/  LDL.LU R26, [R1+0xd8] ;  /* 0x0000d800011a7983 */ /* 0x000ee20000300800 */
[----:B------:R-:W3:Y:S01]  /*386f0*/  LDL.LU R27, [R1+0xdc] ;  /* 0x0000dc00011b7983 */ /* 0x000ee20000300800 */
[----:B--2---:R-:W-:Y:S03]  /*38700*/  HMMA.16816.F32 R8, R20, R6, R8 ;  /* 0x000000061408723c */ /* 0x004fe60000001808 */
[----:B---3--:R-:W-:Y:S01]  /*38710*/  STL.64 [R1+0x2bd0], R26 ;  /* 0x002bd01a01007387 */ /* 0x008fe20000100a00 */
[----:B------:R0:W-:Y:S03]  /*38720*/  STL.64 [R1+0x2bc8], R24 ;  /* 0x002bc81801007387 */ /* 0x0001e60000100a00 */
[----:B0-----:R-:W2:Y:S01]  /*38730*/  LDL.LU R24, [R1+0xf0] ;  /* 0x0000f00001187983 */ /* 0x001ea20000300800 */
[----:B------:R-:W2:Y:S02]  /*38740*/  LDL.LU R25, [R1+0xf4] ;  /* 0x0000f40001197983 */ /* 0x000ea40000300800 */
[----:B------:R-:W3:Y:S02]  /*38750*/  LDL.LU R26, [R1+0xf8] ;  /* 0x0000f800011a7983 */ /* 0x000ee40000300800 */
[----:B------:R-:W3:Y:S02]  /*38760*/  LDL.LU R27, [R1+0xfc] ;  /* 0x0000fc00011b7983 */ /* 0x000ee40000300800 */
[----:B---3--:R0:W-:Y:S01]  /*38770*/  STL.64 [R1+0x2be0], R26 ;  /* 0x002be01a01007387 */ /* 0x0081e20000100a00 */
[----:B--2---:R1:W-:Y:S03]  /*38780*/  STL.64 [R1+0x2bd8], R24 ;  /* 0x002bd81801007387 */ /* 0x0043e60000100a00 */
[----:B0-----:R-:W2:Y:S01]  /*38790*/  LDL.LU R26, [R1+0x8] ;  /* 0x00000800011a7983 */ /* 0x001ea20000300800 */
[----:B------:R-:W2:Y:S04]  /*387a0*/  LDL.LU R27, [R1+0xc] ;  /* 0x00000c00011b7983 */ /* 0x000ea80000300800 */
[----:B------:R-:W-:Y:S02]  /*387b0*/  STL.64 [R1+0xb90], R8 ;  /* 0x000b900801007387 */ /* 0x000fe40000100a00 */
[----:B------:R0:W-:Y:S02]  /*387c0*/  STL.64 [R1+0xb98], R10 ;  /* 0x000b980a01007387 */ /* 0x0001e40000100a00 */
[----:B-1----:R-:W-:-:S02]  /*387d0*/  IMAD.MOV.U32 R25, RZ, RZ, R6 ;  /* 0x000000ffff197224 */ /* 0x002fc400078e0006 */
[----:B------:R-:W-:Y:S01]  /*387e0*/  IMAD.MOV.U32 R24, RZ, RZ, R7 ;  /* 0x000000ffff187224 */ /* 0x000fe200078e0007 */
[----:B0-----:R-:W3:Y:S01]  /*387f0*/  LDL.LU.64 R10, [R1+0x2e18] ;  /* 0x002e1800010a7983 */ /* 0x001ee20000300a00 */
[----:B------:R-:W3:Y:S02]  /*38800*/  LDL.LU.64 R6, [R1+0x2e10] ;  /* 0x002e100001067983 */ /* 0x000ee40000300a00 */
[----:B------:R-:W3:Y:S01]  /*38810*/  LDL.LU.64 R4, [R1+0x2e08] ;  /* 0x002e080001047983 */ /* 0x000ee20000300a00 */
[C---:B----4-:R-:W-:Y:S08]  /*38820*/  HMMA.16816.F32 R12, R20.reuse, R18, R12 ;  /* 0x00000012140c723c */ /* 0x050ff0000000180c */
[----:B---3--:R-:W-:Y:S01]  /*38830*/  HMMA.16816.F32 R4, R20, R10, R4 ;  /* 0x0000000a1404723c */ /* 0x008fe20000001804 */
[----:B--2---:R-:W-:Y:S01]  /*38840*/  STL.64 [R1+0x2dd8], R26 ;  /* 0x002dd81a01007387 */ /* 0x004fe20000100a00 */
[----:B------:R0:W-:Y:S03]  /*38850*/  STL.64 [R1+0x2dd0], R24 ;  /* 0x002dd01801007387 */ /* 0x0001e60000100a00 */
[----:B0-----:R-:W2:Y:S01]  /*38860*/  LDL.LU R24, [R1+0x380] ;  /* 0x0003800001187983 */ /* 0x001ea20000300800 */
[----:B------:R-:W2:Y:S02]  /*38870*/  LDL.LU R25, [R1+0x384] ;  /* 0x0003840001197983 */ /* 0x000ea40000300800 */
[----:B------:R-:W2:Y:S02]  /*38880*/  LDL.LU R26, [R1+0x388] ;  /* 0x00038800011a7983 */ /* 0x000ea40000300800 */
[----:B------:R-:W2:Y:S11]  /*38890*/  LDL.LU R27, [R1+0x38c] ;  /* 0x00038c00011b7983 */ /* 0x000eb60000300800 */
[----:B------:R-:W-:Y:S02]  /*388a0*/  @!UPT UIADD3 URZ, URZ, URZ, URZ ;  /* 0x0000003f3f3ff290 */ /* 0x000fe4000fffe03f */
[----:B------:R0:W-:Y:S01]  /*388b0*/  STL.64 [R1+0xb80], R4 ;  /* 0x000b800401007387 */ /* 0x0001e20000100a00 */
[----:B------:R1:W-:Y:S02]  /*388c0*/  STL.64 [R1+0xb88], R6 ;  /* 0x000b880601007387 */ /* 0x0003e40000100a00 */
[----:B0-----:R-:W-:Y:S01]  /*388d0*/  IMAD.MOV.U32 R4, RZ, RZ, R10 ;  /* 0x000000ffff047224 */ /* 0x001fe200078e000a */
[----:B-1----:R-:W3:Y:S01]  /*388e0*/  LDL.LU R7, [R1+0x2e00] ;  /* 0x002e000001077983 */ /* 0x002ee20000300800 */
[----:B------:R-:W4:Y:S02]  /*388f0*/  LDL.LU R5, [R1+0x2dfc] ;  /* 0x002dfc0001057983 */ /* 0x000f240000300800 */
[----:B------:R-:W-:Y:S02]  /*38900*/  IMAD.MOV.U32 R10, RZ, RZ, R11 ;  /* 0x000000ffff0a7224 */ /* 0x000fe400078e000b */
[----:B------:R-:W2:Y:S01]  /*38910*/  LDL.LU R11, [R1+0x2df8] ;  /* 0x002df800010b7983 */ /* 0x000ea20000300800 */
[----:B------:R-:W2:Y:S02]  /*38920*/  LDL.LU.64 R8, [R1+0x2df0] ;  /* 0x002df00001087983 */ /* 0x000ea40000300a00 */
[----:B------:R0:W-:Y:S02]  /*38930*/  STL.64 [R1+0xb70], R12 ;  /* 0x000b700c01007387 */ /* 0x0001e40000100a00 */
[----:B------:R1:W-:Y:S02]  /*38940*/  STL.64 [R1+0xb78], R14 ;  /* 0x000b780e01007387 */ /* 0x0003e40000100a00 */
[----:B0-----:R-:W-:Y:S01]  /*38950*/  IMAD.MOV.U32 R13, RZ, RZ, R18 ;  /* 0x000000ffff0d7224 */ /* 0x001fe200078e0012 */
[----:B-1----:R-:W2:Y:S01]  /*38960*/  LDL.LU.64 R14, [R1+0x2de8] ;  /* 0x002de800010e7983 */ /* 0x002ea20000300a00 */
[----:B------:R-:W-:-:S02]  /*38970*/  IMAD.MOV.U32 R12, RZ, RZ, R19 ;  /* 0x000000ffff0c7224 */ /* 0x000fc400078e0013 */
[----:B------:R-:W2:Y:S02]  /*38980*/  LDL.LU.64 R18, [R1+0x2de0] ;  /* 0x002de00001127983 */ /* 0x000ea40000300a00 */
        /* <DEDUP_REMOVED lines=9> */
[----:B------:R-:W2:Y:S02]  /*38a20*/  LDL.LU.64 R16, [R1+0x2dc0] ;  /* 0x002dc00001107983 */ /* 0x000ea40000300a00 */
[----:B--2---:R-:W-:Y:S11]  /*38a30*/  HMMA.16816.F32 R16, R20, R26, R16 ;  /* 0x0000001a1410723c */ /* 0x004ff60000001810 */
[----:B------:R-:W-:Y:S11]  /*38a40*/  @!UPT UIADD3 URZ, URZ, URZ, URZ ;  /* 0x0000003f3f3ff290 */ /* 0x000ff6000fffe03f */
[----:B------:R-:W-:Y:S01]  /*38a50*/  @!UPT UIADD3 URZ, URZ, URZ, URZ ;  /* 0x0000003f3f3ff290 */ /* 0x000fe2000fffe03f */
[----:B------:R-:W-:Y:S01]  /*38a60*/  STL.64 [R1+0xb50], R16 ;  /* 0x000b501001007387 */ /* 0x000fe20000100a00 */
[----:B------:R0:W-:Y:S03]  /*38a70*/  STL.64 [R1+0xb58], R18 ;  /* 0x000b581201007387 */ /* 0x0001e60000100a00 */
[----:B0-----:R-:W2:Y:S01]  /*38a80*/  LDL.LU.64 R18, [R1+0x2db8] ;  /* 0x002db80001127983 */ /* 0x001ea20000300a00 */
[----:B------:R-:W2:Y:S02]  /*38a90*/  LDL.LU.64 R16, [R1+0x2db0] ;  /* 0x002db00001107983 */ /* 0x000ea40000300a00 */
[----:B------:R0:W-:Y:S02]  /*38aa0*/  STL.64 [R1+0x2bf8], R26 ;  /* 0x002bf81a01007387 */ /* 0x0001e40000100a00 */
[----:B0-----:R-:W-:Y:S02]  /*38ab0*/  IMAD.MOV.U32 R26, RZ, RZ, R6 ;  /* 0x000000ffff1a7224 */ /* 0x001fe400078e0006 */
[----:B------:R-:W-:Y:S01]  /*38ac0*/  IMAD.MOV.U32 R27, RZ, RZ, R3 ;  /* 0x000000ffff1b7224 */ /* 0x000fe200078e0003 */
[----:B------:R-:W3:Y:S01]  /*38ad0*/  LDL.LU R6, [R1+0x2dac] ;  /* 0x002dac0001067983 */ /* 0x000ee20000300800 */
[----:B------:R-:W3:Y:S03]  /*38ae0*/  LDL.LU R3, [R1+0x2da8] ;  /* 0x002da80001037983 */ /* 0x000ee60000300800 */
[----:B------:R0:W-:Y:S02]  /*38af0*/  STL.64 [R1+0x2c10], R26 ;  /* 0x002c101a01007387 */ /* 0x0001e40000100a00 */
[----:B0-----:R-:W-:-:S02]  /*38b00*/  IMAD.MOV.U32 R26, RZ, RZ, R13 ;  /* 0x000000ffff1a7224 */ /* 0x001fc400078e000d */
[----:B------:R-:W-:Y:S01]  /*38b10*/  IMAD.MOV.U32 R27, RZ, RZ, R12 ;  /* 0x000000ffff1b7224 */ /* 0x000fe200078e000c */
[----:B------:R-:W3:Y:S01]  /*38b20*/  LDL.LU R13, [R1+0x2da4] ;  /* 0x002da400010d7983 */ /* 0x000ee20000300800 */
[----:B------:R-:W3:Y:S03]  /*38b30*/  LDL.LU R12, [R1+0x2da0] ;  /* 0x002da000010c7983 */ /* 0x000ee60000300800 */
[----:B------:R0:W-:Y:S02]  /*38b40*/  STL.64 [R1+0x2c28], R26 ;  /* 0x002c281a01007387 */ /* 0x0001e40000100a00 */
[----:B0-----:R-:W-:Y:S02]  /*38b50*/  IMAD.MOV.U32 R26, RZ, RZ, R4 ;  /* 0x000000ffff1a7224 */ /* 0x001fe400078e0004 */
[----:B------:R-:W-:Y:S01]  /*38b60*/  IMAD.MOV.U32 R27, RZ, RZ, R10 ;  /* 0x000000ffff1b7224 */ /* 0x000fe200078e000a */
[----:B--2---:R-:W-:Y:S11]  /*38b70*/  HMMA.16816.F32 R16, R20, R14, R16 ;  /* 0x0000000e1410723c */ /* 0x004ff60000001810 */
[----:B------:R-:W-:Y:S11]  /*38b80*/  @!UPT UIADD3 URZ, URZ, URZ, URZ ;  /* 0x0000003f3f3ff290 */ /* 0x000ff6000fffe03f */
[----:B------:R-:W-:Y:S01]  /*38b90*/  @!UPT UIADD3 URZ, URZ, URZ, URZ ;  /* 0x0000003f3f3ff290 */ /* 0x000fe2000fffe03f */
[----:B------:R-:W-:Y:S01]  /*38ba0*/  STL.64 [R1+0xb40], R16 ;  /* 0x000b401001007387 */ /* 0x000fe20000100a00 */
[----:B------:R0:W-:Y:S03]  /*38bb0*/  STL.64 [R1+0xb48], R18 ;  /* 0x000b481201007387 */ /* 0x0001e60000100a00 */
[----:B0-----:R-:W2:Y:S01]  /*38bc0*/  LDL.LU.64 R18, [R1+0x2d98] ;  /* 0x002d980001127983 */ /* 0x001ea20000300a00 */
[----:B------:R-:W2:Y:S02]  /*38bd0*/  LDL.LU.64 R16, [R1+0x2d90] ;  /* 0x002d900001107983 */ /* 0x000ea40000300a00 */
[----:B------:R-:W2:Y:S02]  /*38be0*/  LDL.LU R4, [R1+0x2d88] ;  /* 0x002d880001047983 */ /* 0x000ea40000300800 */
[----:B------:R-:W2:Y:S01]  /*38bf0*/  LDL.LU R10, [R1+0x2d84] ;  /* 0x002d8400010a7983 */ /* 0x000ea20000300800 */
[----:B------:R0:W-:Y:S02]  /*38c00*/  STL.64 [R1+0x2c40], R26 ;  /* 0x002c401a01007387 */ /* 0x0001e40000100a00 */
[----:B0-----:R-:W-:-:S02]  /*38c10*/  IMAD.MOV.U32 R26, RZ, RZ, R25 ;  /* 0x000000ffff1a7224 */ /* 0x001fc400078e0019 */
[----:B------:R-:W-:-:S05]  /*38c20*/  IMAD.MOV.U32 R27, RZ, RZ, R24 ;  /* 0x000000ffff1b7224 */ /* 0x000fca00078e0018 */
[----:B------:R-:W-:Y:S01]  /*38c30*/  STL.64 [R1+0x2c58], R26 ;  /* 0x002c581a01007387 */ /* 0x000fe20000100a00 */
[----:B------:R-:W-:Y:S02]  /*38c40*/  STL.64 [R1+0x2bf0], R14 ;  /* 0x002bf00e01007387 */ /* 0x000fe40000100a00 */
[----:B---3--:R0:W-:Y:S02]  /*38c50*/  STL.64 [R1+0x2be8], R12 ;  /* 0x002be80c01007387 */ /* 0x0081e40000100a00 */
[----:B0-----:R-:W3:Y:S01]  /*38c60*/  LDL.LU R12, [R1+0x100] ;  /* 0x00010000010c7983 */ /* 0x001ee20000300800 */
[----:B------:R-:W3:Y:S02]  /*38c70*/  LDL.LU R13, [R1+0x104] ;  /* 0x00010400010d7983 */ /* 0x000ee40000300800 */
[----:B------:R-:W2:Y:S02]  /*38c80*/  LDL.LU R14, [R1+0x108] ;  /* 0x00010800010e7983 */ /* 0x000ea40000300800 */
[----:B------:R-:W2:Y:S02]  /*38c90*/  LDL.LU R15, [R1+0x10c] ;  /* 0x00010c00010f7983 */ /* 0x000ea40000300800 */
[----:B------:R-:W-:-:S02]  /*38ca0*/  IMAD.MOV.U32 R26, RZ, RZ, R11 ;  /* 0x000000ffff1a7224 */ /* 0x000fc400078e000b */
[----:B------:R-:W-:Y:S01]  /*38cb0*/  IMAD.MOV.U32 R27, RZ, RZ, R9 ;  /* 0x000000ffff1b7224 */ /* 0x000fe200078e0009 */
[----:B------:R-:W4:Y:S01]  /*38cc0*/  LDL.LU R11, [R1+0x2d80] ;  /* 0x002d8000010b7983 */ /* 0x000f220000300800 */
[----:B------:R-:W4:Y:S03]  /*38cd0*/  LDL.LU R9, [R1+0x2d7c] ;  /* 0x002d7c0001097983 */ /* 0x000f260000300800 */
        /* <DEDUP_REMOVED lines=9> */
[----:B------:R-:W4:Y:S01]  /*38d70*/  LDL.LU R8, [R1+0x2d78] ;  /* 0x002d780001087983 */ /* 0x000f220000300800 */
[----:B------:R-:W4:Y:S03]  /*38d80*/  LDL.LU R29, [R1+0x2d74] ;  /* 0x002d7400011d7983 */ /* 0x000f260000300800 */
        /* <DEDUP_REMOVED lines=19> */
[----:B------:R-:W4:Y:S01]  /*38ec0*/  LDL.LU R0, [R1+0x2d68] ;  /* 0x002d680001007983 */ /* 0x000f220000300800 */
[----:B------:R-:W-:-:S05]  /*38ed0*/  IMAD.MOV.U32 R27, RZ, RZ, R19 ;  /* 0x000000ffff1b7224 */ /* 0x000fca00078e0013 */
[----:B------:R-:W-:Y:S04]  /*38ee0*/  STL.64 [R1+0x2cb8], R26 ;  /* 0x002cb81a01007387 */ /* 0x000fe80000100a00 */
[----:B---3--:R-:W-:Y:S01]  /*38ef0*/  STL.64 [R1+0x2c50], R14 ;  /* 0x002c500e01007387 */ /* 0x008fe20000100a00 */
[----:B--2---:R0:W-:Y:S03]  /*38f00*/  STL.64 [R1+0x2c48], R12 ;  /* 0x002c480c01007387 */ /* 0x0041e60000100a00 */
[----:B0-----:R-:W2:Y:S01]  /*38f10*/  LDL.LU R12, [R1+0x140] ;  /* 0x00014000010c7983 */ /* 0x001ea20000300800 */
[----:B------:R-:W-:Y:S02]  /*38f20*/  IMAD.MOV.U32 R26, RZ, RZ, R18 ;  /* 0x000000ffff1a7224 */ /* 0x000fe400078e0012 */
[----:B------:R-:W-:-:S02]  /*38f30*/  IMAD.MOV.U32 R27, RZ, RZ, R17 ;  /* 0x000000ffff1b7224 */ /* 0x000fc400078e0011 */
[----:B----4-:R-:W-:Y:S02]  /*38f40*/  IMAD.MOV.U32 R13, RZ, RZ, R28 ;  /* 0x000000ffff0d7224 */ /* 0x010fe400078e001c */
[----:B------:R-:W-:Y:S01]  /*38f50*/  IMAD.MOV.U32 R14, RZ, RZ, R2 ;  /* 0x000000ffff0e7224 */ /* 0x000fe200078e0002 */
[----:B------:R-:W3:Y:S01]  /*38f60*/  LDL.LU R28, [R1+0x2d64] ;  /* 0x002d6400011c7983 */ /* 0x000ee20000300800 */
[----:B------:R-:W4:Y:S02]  /*38f70*/  LDL.LU R2, [R1+0x2d60] ;  /* 0x002d600001027983 */ /* 0x000f240000300800 */
[----:B------:R-:W-:Y:S02]  /*38f80*/  IMAD.MOV.U32 R15, RZ, RZ, R0 ;  /* 0x000000ffff0f7224 */ /* 0x000fe400078e0000 */
[----:B------:R-:W3:Y:S01]  /*38f90*/  LDL.LU R0, [R1+0x2d5c] ;  /* 0x002d5c0001007983 */ /* 0x000ee20000300800 */
[----:B------:R0:W-:Y:S02]  /*38fa0*/  STL.64 [R1+0x2cd0], R26 ;  /* 0x002cd01a01007387 */ /* 0x0001e40000100a00 */
[----:B0-----:R-:W-:-:S02]  /*38fb0*/  IMAD.MOV.U32 R26, RZ, RZ, R16 ;  /* 0x000000ffff1a7224 */ /* 0x001fc400078e0010 */
[----:B------:R-:W-:-:S05]  /*38fc0*/  IMAD.MOV.U32 R27, RZ, RZ, R7 ;  /* 0x000000ffff1b7224 */ /* 0x000fca00078e0007 */
[----:B------:R-:W-:Y:S01]  /*38fd0*/  STL.64 [R1+0x2ce8], R26 ;  /* 0x002ce81a01007387 */ /* 0x000fe20000100a00 */
[----:B------:R-:W-:Y:S03]  /*38fe0*/  STL.64 [R1+0x2c68], R14 ;  /* 0x002c680e01007387 */ /* 0x000fe60000100a00 */
[----:B--2---:R0:W-:Y:S04]  /*38ff0*/  STL.64 [R1+0x2c60], R12 ;  /* 0x002c600c01007387 */ /* 0x0041e80000100a00 */
        /* <DEDUP_REMOVED lines=10> */
[----:B----4-:R-:W-:Y:S02]  /*390a0*/  IMAD.MOV.U32 R14, RZ, RZ, R2 ;  /* 0x000000ffff0e7224 */ /* 0x010fe400078e0002 */
[----:B---3--:R-:W-:-:S02]  /*390b0*/  IMAD.MOV.U32 R15, RZ, RZ, R28 ;  /* 0x000000ffff0f7224 */ /* 0x008fc400078e001c */
[----:B------:R-:W-:Y:S02]  /*390c0*/  IMAD.MOV.U32 R13, RZ, RZ, R0 ;  /* 0x000000ffff0d7224 */ /* 0x000fe400078e0000 */
[----:B------:R-:W3:Y:S01]  /*390d0*/  LDL.LU R0, [R1+0x2d58] ;  /* 0x002d580001007983 */ /* 0x000ee20000300800 */
[----:B------:R-:W4:Y:S02]  /*390e0*/  LDL.LU R2, [R1+0x2d54] ;  /* 0x002d540001027983 */ /* 0x000f240000300800 */
[----:B------:R-:W3:Y:S02]  /*390f0*/  LDL.LU R28, [R1+0x2d50] ;  /* 0x002d5000011c7983 */ /* 0x000ee40000300800 */
[----:B------:R-:W-:Y:S01]  /*39100*/  STL.64 [R1+0x2c98], R14 ;  /* 0x002c980e01007387 */ /* 0x000fe20000100a00 */
[----:B--2---:R0:W-:Y:S04]  /*39110*/  STL.64 [R1+0x2c90], R12 ;  /* 0x002c900c01007387 */ /* 0x0041e80000100a00 */
[----:B0-----:R-:W2:Y:S01]  /*39120*/  LDL.LU R12, [R1+0x170] ;  /* 0x00017000010c7983 */ /* 0x001ea20000300800 */
[----:B------:R-:W2:Y:S02]  /*39130*/  LDL.LU R13, [R1+0x174] ;  /* 0x00017400010d7983 */ /* 0x000ea40000300800 */
[----:B------:R-:W2:Y:S02]  /*39140*/  LDL.LU R14, [R1+0x178] ;  /* 0x00017800010e7983 */ /* 0x000ea40000300800 */
[----:B------:R-:W2:Y:S01]  /*39150*/  LDL.LU R15, [R1+0x17c] ;  /* 0x00017c00010f7983 */ /* 0x000ea20000300800 */
[----:B------:R-:W3:Y:S01]  /*39160*/  LDL.LU R16, [R1+0x1d0] ;  /* 0x0001d00001107983 */ /* 0x000ee20000300800 */
[----:B------:R-:W3:Y:S02]  /*39170*/  LDL.LU R17, [R1+0x1d4] ;  /* 0x0001d40001117983 */ /* 0x000ee40000300800 */
[----:B------:R-:W3:Y:S02]  /*39180*/  LDL.LU R18, [R1+0x1d8] ;  /* 0x0001d80001127983 */ /* 0x000ee40000300800 */
[----:B------:R-:W-:Y:S01]  /*39190*/  IMAD.MOV.U32 R26, RZ, RZ, R4 ;  /* 0x000000ffff1a7224 */ /* 0x000fe200078e0004 */
[----:B------:R-:W3:Y:S01]  /*391a0*/  LDL.LU R19, [R1+0x1dc] ;  /* 0x0001dc0001137983 */ /* 0x000ee20000300800 */
[----:B------:R-:W3:Y:S02]  /*391b0*/  LDL.LU R4, [R1+0x350] ;  /* 0x0003500001047983 */ /* 0x000ee40000300800 */
[----:B------:R-:W3:Y:S02]  /*391c0*/  LDL.LU R5, [R1+0x354] ;  /* 0x0003540001057983 */ /* 0x000ee40000300800 */
[----:B------:R-:W3:Y:S01]  /*391d0*/  LDL.LU R6, [R1+0x358] ;  /* 0x0003580001067983 */ /* 0x000ee20000300800 */
[----:B------:R-:W3:Y:S04]  /*391e0*/  LDL.LU R7, [R1+0x35c] ;  /* 0x00035c0001077983 */ /* 0x000ee80000300800 */
[----:B--2---:R-:W-:Y:S01]  /*391f0*/  STL.64 [R1+0x2cb0], R14 ;  /* 0x002cb00e01007387 */ /* 0x004fe20000100a00 */
[----:B------:R0:W-:Y:S03]  /*39200*/  STL.64 [R1+0x2ca8], R12 ;  /* 0x002ca80c01007387 */ /* 0x0001e60000100a00 */
[----:B0-----:R-:W2:Y:S01]  /*39210*/  LDL.LU R12, [R1+0x180] ;  /* 0x00018000010c7983 */ /* 0x001ea20000300800 */
[----:B----4-:R-:W-:-:S02]  /*39220*/  IMAD.MOV.U32 R14, RZ, RZ, R2 ;  /* 0x000000ffff0e7224 */ /* 0x010fc400078e0002 */
[----:B---3--:R-:W-:Y:S02]  /*39230*/  IMAD.MOV.U32 R15, RZ, RZ, R0 ;  /* 0x000000ffff0f7224 */ /* 0x008fe400078e0000 */
        /* <DEDUP_REMOVED lines=9> */
[----:B------:R-:W2:Y:S02]  /*392d0*/  LDL.LU R15, [R1+0x19c] ;  /* 0x00019c00010f7983 */ /* 0x000ea40000300800 */
        /* <DEDUP_REMOVED lines=10> */
[----:B------:R-:W-:Y:S01]  /*39380*/  HMMA.16816.F32 R4, R20, R10, R4 ;  /* 0x0000000a1404723c */ /* 0x000fe20000001804 */
[----:B--2---:R0:W-:Y:S04]  /*39390*/  STL.64 [R1+0x2cf0], R12 ;  /* 0x002cf00c01007387 */ /* 0x0041e80000100a00 */
[----:B0-----:R-:W2:Y:S01]  /*393a0*/  LDL.LU R12, [R1+0x1b0] ;  /* 0x0001b000010c7983 */ /* 0x001ea20000300800 */
[----:B------:R-:W2:Y:S02]  /*393b0*/  LDL.LU R13, [R1+0x1b4] ;  /* 0x0001b400010d7983 */ /* 0x000ea40000300800 */
[----:B------:R-:W2:Y:S02]  /*393c0*/  LDL.LU R14, [R1+0x1b8] ;  /* 0x0001b800010e7983 */ /* 0x000ea40000300800 */
[----:B------:R-:W2:Y:S02]  /*393d0*/  LDL.LU R15, [R1+0x1bc] ;  /* 0x0001bc00010f7983 */ /* 0x000ea40000300800 */
[----:B--2---:R-:W-:Y:S01]  /*393e0*/  STL.64 [R1+0x2d10], R14 ;  /* 0x002d100e01007387 */ /* 0x004fe20000100a00 */
[----:B------:R0:W-:Y:S03]  /*393f0*/  STL.64 [R1+0x2d08], R12 ;  /* 0x002d080c01007387 */ /* 0x0001e60000100a00 */
[----:B0-----:R-:W2:Y:S07]  /*39400*/  LDL.LU R12, [R1+0x1c0] ;  /* 0x0001c000010c7983 */ /* 0x001eae0000300800 */
[----:B------:R-:W-:Y:S02]  /*39410*/  STL.64 [R1+0xb30], R4 ;  /* 0x000b300401007387 */ /* 0x000fe40000100a00 */
[----:B------:R0:W-:Y:S02]  /*39420*/  STL.64 [R1+0xb38], R6 ;  /* 0x000b380601007387 */ /* 0x0001e40000100a00 */
[----:B0-----:R-:W2:Y:S01]  /*39430*/  LDL.LU.64 R6, [R1+0x2d30] ;  /* 0x002d300001067983 */ /* 0x001ea20000300a00 */
[----:B------:R-:W2:Y:S02]  /*39440*/  LDL.LU.64 R4, [R1+0x2d28] ;  /* 0x002d280001047983 */ /* 0x000ea40000300a00 */
[----:B------:R-:W-:-:S02]  /*39450*/  IMAD.MOV.U32 R27, RZ, RZ, R3 ;  /* 0x000000ffff1b7224 */ /* 0x000fc400078e0003 */
[----:B---3--:R-:W-:Y:S02]  /*39460*/  IMAD.MOV.U32 R13, RZ, RZ, R28 ;  /* 0x000000ffff0d7224 */ /* 0x008fe400078e001c */
[----:B----4-:R-:W-:Y:S02]  /*39470*/  IMAD.MOV.U32 R14, RZ, RZ, R2 ;  /* 0x000000ffff0e7224 */ /* 0x010fe400078e0002 */
[----:B------:R-:W-:Y:S01]  /*39480*/  IMAD.MOV.U32 R15, RZ, RZ, R0 ;  /* 0x000000ffff0f7224 */ /* 0x000fe200078e0000 */
[----:B--2---:R-:W-:Y:S01]  /*39490*/  HMMA.16816.F32 R20, R20, R6, R16 ;  /* 0x000000061414723c */ /* 0x004fe20000001810 */
[----:B------:R-:W2:Y:S01]  /*394a0*/  LDL.LU.64 R18, [R1+0x2d20] ;  /* 0x002d200001127983 */ /* 0x000ea20000300a00 */
[----:B------:R-:W2:Y:S11]  /*394b0*/  LDL.LU.64 R16, [R1+0x2d18] ;  /* 0x002d180001107983 */ /* 0x000eb60000300a00 */
[----:B------:R-:W-:Y:S10]  /*394c0*/  @!UPT UIADD3 URZ, URZ, URZ, URZ ;  /* 0x0000003f3f3ff290 */ /* 0x000ff4000fffe03f */
[----:B------:R-:W-:Y:S01]  /*394d0*/  STL.64 [R1+0xaf0], R20 ;  /* 0x000af01401007387 */ /* 0x000fe20000100a00 */
[----:B------:R0:W-:Y:S03]  /*394e0*/  STL.64 [R1+0xaf8], R22 ;  /* 0x000af81601007387 */ /* 0x0001e60000100a00 */
[----:B0-----:R-:W3:Y:S01]  /*394f0*/  LDL R23, [R1+0xd50] ;  /* 0x000d500001177983 */ /* 0x001ee20000100800 */
[C---:B--2---:R-:W-:Y:S03]  /*39500*/  HMMA.16816.F32 R24, R16.reuse, R26, R12 ;  /* 0x0000001a1018723c */ /* 0x044fe6000000180c */
[----:B------:R-:W2:Y:S01]  /*39510*/  LDL.LU.64 R14, [R1+0x2d10] ;  /* 0x002d1000010e7983 */ /* 0x000ea20000300a00 */
[----:B------:R-:W2:Y:S11]  /*39520*/  LDL.LU.64 R12, [R1+0x2d08] ;  /* 0x002d0800010c7983 */ /* 0x000eb60000300a00 */
[----:B------:R-:W-:Y:S08]  /*39530*/  @!UPT UIADD3 URZ, URZ, URZ, URZ ;  /* 0x0000003f3f3ff290 */ /* 0x000ff0000fffe03f */
        /* <DEDUP_REMOVED lines=82> */
[----:B------:R-:W4:Y:S11]  /*39a60*/  LDL.LU.64 R12, [R1+0x2be8] ;  /* 0x002be800010c7983 */ /* 0x000f360000300a00 */
[----:B------:R-:W-:Y:S09]  /*39a70*/  @!UPT UIADD3 URZ, URZ, URZ, URZ ;  /* 0x0000003f3f3ff290 */ /* 0x000ff2000fffe03f */
[----:B------:R-:W-:Y:S01]  /*39a80*/  STL.64 [R1+0x8d0], R24 ;  /* 0x0008d01801007387 */ /* 0x000fe20000100a00 */
[----:B------:R0:W-:Y:S03]  /*39a90*/  STL.64 [R1+0x8d8], R26 ;  /* 0x0008d81a01007387 */ /* 0x0001e60000100a00 */
[----:B0-----:R-:W2:Y:S01]  /*39aa0*/  LDL.LU.64 R26, [R1+0x2be0] ;  /* 0x002be000011a7983 */ /* 0x001ea20000300a00 */
[----:B------:R-:W2:Y:S02]  /*39ab0*/  LDL.LU.64 R24, [R1+0x2bd8] ;  /* 0x002bd80001187983 */ /* 0x000ea40000300a00 */
[C---:B--2---:R-:W-:Y:S07]  /*39ac0*/  HMMA.16816.F32 R24, R16.reuse, R14, R24 ;  /* 0x0000000e1018723c */ /* 0x044fee0000001818 */
[----:B------:R-:W-:Y:S11]  /*39ad0*/  IMAD.MOV.U32 R14, RZ, RZ, R29 ;  /* 0x000000ffff0e7224 */ /* 0x000ff600078e001d */
[----:B------:R-:W-:Y:S05]  /*39ae0*/  @!UPT UIADD3 URZ, URZ, URZ, URZ ;  /* 0x0000003f3f3ff290 */ /* 0x000fea000fffe03f */
[----:B------:R0:W-:Y:S01]  /*39af0*/  STL [R1+0x1c0], R24 ;  /* 0x0001c01801007387 */ /* 0x0001e20000100800 */
[----:B------:R-:W-:Y:S02]  /*39b00*/  IMAD.MOV.U32 R2, RZ, RZ, R26 ;  /* 0x000000ffff027224 */ /* 0x000fe400078e001a */
[----:B------:R-:W-:Y:S02]  /*39b10*/  IMAD.MOV.U32 R0, RZ, RZ, R27 ;  /* 0x000000ffff007224 */ /* 0x000fe400078e001b */
[----:B------:R-:W-:Y:S01]  /*39b20*/  IMAD.MOV.U32 R28, RZ, RZ, R25 ;  /* 0x000000ffff1c7224 */ /* 0x000fe200078e0019 */
[----:B------:R-:W2:Y:S04]  /*39b30*/  LDL.LU.64 R26, [R1+0x2bd0] ;  /* 0x002bd000011a7983 */ /* 0x000ea80000300a00 */
[----:B0-----:R-:W2:Y:S01]  /*39b40*/  LDL.LU.64 R24, [R1+0x2bc8] ;  /* 0x002bc80001187983 */ /* 0x001ea20000300a00 */
[----:B------:R-:W2:Y:S02]  /*39b50*/  LDL.LU R29, [R1+0x2bc0] ;  /* 0x002bc000011d7983 */ /* 0x000ea40000300800 */
[----:B------:R-:W4:Y:S02]  /*39b60*/  LDL.LU R15, [R1+0xec] ;  /* 0x0000ec00010f7983 */ /* 0x000f240000300800 */
[----:B------:R-:W-:Y:S01]  /*39b70*/  STL [R1+0x23c8], R0 ;  /* 0x0023c80001007387 */ /* 0x000fe20000100800 */
[----:B------:R-:W-:Y:S01]  /*39b80*/  STL [R1+0x23c4], R2 ;  /* 0x0023c40201007387 */ /* 0x000fe20000100800 */
[----:B------:R-:W-:Y:S01]  /*39b90*/  STL [R1+0x23c0], R28 ;  /* 0x0023c01c01007387 */ /* 0x000fe20000100800 */
[C---:B----4-:R-:W-:Y:S08]  /*39ba0*/  HMMA.16816.F32 R12, R16.reuse, R10, R12 ;  /* 0x0000000a100c723c */ /* 0x050ff0000000180c */
[----:B--2---:R-:W-:Y:S01]  /*39bb0*/  HMMA.16816.F32 R24, R16, R6, R24 ;  /* 0x000000061018723c */ /* 0x004fe20000001818 */
[----:B---3--:R-:W-:Y:S02]  /*39bc0*/  LDSM.16.MT88.4 R16, [R23+0x12000] ;  /* 0x012000001710783b */ /* 0x008fe40000004200 */
[----:B------:R-:W-:Y:S11]  /*39bd0*/  LDSM.16.MT88.4 R20, [R23+0x12080] ;  /* 0x012080001714783b */ /* 0x000ff60000004200 */
[----:B------:R-:W-:Y:S01]  /*39be0*/  @!UPT UIADD3 URZ, URZ, URZ, URZ ;  /* 0x0000003f3f3ff290 */ /* 0x000fe2000fffe03f */
[----:B------:R-:W-:Y:S01]  /*39bf0*/  STL.64 [R1+0x590], R12 ;  /* 0x0005900c01007387 */ /* 0x000fe20000100a00 */
[----:B------:R-:W-:Y:S02]  /*39c00*/  STL.64 [R1+0x598], R14 ;  /* 0x0005980e01007387 */ /* 0x000fe40000100a00 */
[----:B------:R-:W0:Y:S05]  /*39c10*/  LDSM.16.M88.4 R12, [R29] ;  /* 0x000000001d0c783b */ /* 0x000e2a0000000200 */
[----:B------:R-:W-:Y:S01]  /*39c20*/  STL.64 [R1+0x1b0], R24 ;  /* 0x0001b01801007387 */ /* 0x000fe20000100a00 */
[----:B------:R-:W-:Y:S02]  /*39c30*/  STL.64 [R1+0x1b8], R26 ;  /* 0x0001b81a01007387 */ /* 0x000fe40000100a00 */
[----:B------:R-:W1:Y:S02]  /*39c40*/  LDSM.16.M88.4 R24, [R29+0x1000] ;  /* 0x001000001d18783b */ /* 0x000e640000000200 */
[----:B0-----:R-:W-:Y:S02]  /*39c50*/  STL.64 [R1+0xc0], R12 ;  /* 0x0000c00c01007387 */ /* 0x001fe40000100a00 */
[----:B------:R-:W-:-:S02]  /*39c60*/  IMAD.MOV.U32 R7, RZ, RZ, R12 ;  /* 0x000000ffff077224 */ /* 0x000fc400078e000c */
[----:B------:R-:W-:Y:S02]  /*39c70*/  STL.64 [R1+0xc8], R14 ;  /* 0x0000c80e01007387 */ /* 0x000fe40000100a00 */
[----:B------:R-:W-:Y:S02]  /*39c80*/  IMAD.MOV.U32 R6, RZ, RZ, R13 ;  /* 0x000000ffff067224 */ /* 0x000fe400078e000d */
[----:B------:R-:W0:Y:S04]  /*39c90*/  LDSM.16.M88.4 R12, [R29+0x2000] ;  /* 0x002000001d0c783b */ /* 0x000e280000000200 */
[----:B-1----:R-:W-:Y:S01]  /*39ca0*/  STL.64 [R1+0xb0], R24 ;  /* 0x0000b01801007387 */ /* 0x002fe20000100a00 */
[----:B------:R-:W-:Y:S02]  /*39cb0*/  STL.64 [R1+0xb8], R26 ;  /* 0x0000b81a01007387 */ /* 0x000fe40000100a00 */
[----:B------:R-:W1:Y:S01]  /*39cc0*/  LDSM.16.M88.4 R24, [R29+0x3000] ;  /* 0x003000001d18783b */ /* 0x000e620000000200 */
[----:B0-----:R-:W-:Y:S03]  /*39cd0*/  STL.64 [R1+0xa0], R12 ;  /* 0x0000a00c01007387 */ /* 0x001fe60000100a00 */
[----:B------:R-:W-:Y:S02]  /*39ce0*/  STL.64 [R1+0xa8], R14 ;  /* 0x0000a80e01007387 */ /* 0x000fe40000100a00 */
[----:B------:R-:W0:Y:S04]  /*39cf0*/  LDSM.16.M88.4 R12, [R29+0x4000] ;  /* 0x004000001d0c783b */ /* 0x000e280000000200 */
[----:B-1----:R-:W-:Y:S01]  /*39d00*/  STL.64 [R1+0x90], R24 ;  /* 0x0000901801007387 */ /* 0x002fe20000100a00 */
[----:B------:R-:W-:Y:S02]  /*39d10*/  STL.64 [R1+0x98], R26 ;  /* 0x0000981a01007387 */ /* 0x000fe40000100a00 */
[----:B------:R-:W-:Y:S02]  /*39d20*/  LDSM.16.M88.4 R24, [R29+0x5000] ;  /* 0x005000001d18783b */ /* 0x000fe40000000200 */
[----:B0-----:R-:W-:Y:S02]  /*39d30*/  STL.64 [R1+0x80], R12 ;  /* 0x0000800c01007387 */ /* 0x001fe40000100a00 */
[----:B------:R-:W-:Y:S02]  /*39d40*/  STL.64 [R1+0x88], R14 ;  /* 0x0000880e01007387 */ /* 0x000fe40000100a00 */
[----:B------:R-:W0:Y:S02]  /*39d50*/  LDSM.16.M88.4 R12, [R29+0x6000] ;  /* 0x006000001d0c783b */ /* 0x000e240000000200 */
[----:B0-----:R-:W-:Y:S02]  /*39d60*/  STL.64 [R1+0x60], R12 ;  /* 0x0000600c01007387 */ /* 0x001fe40000100a00 */
[----:B------:R-:W-:Y:S02]  /*39d70*/  STL.64 [R1+0x68], R14 ;  /* 0x0000680e01007387 */ /* 0x000fe40000100a00 */
[----:B------:R-:W0:Y:S02]  /*39d80*/  LDSM.16.M88.4 R12, [R29+0x7000] ;  /* 0x007000001d0c783b */ /* 0x000e240000000200 */
[----:B0-----:R-:W-:Y:S02]  /*39d90*/  STL.64 [R1+0x50], R12 ;  /* 0x0000500c01007387 */ /* 0x001fe40000100a00 */
[----:B------:R-:W-:Y:S02]  /*39da0*/  STL.64 [R1+0x58], R14 ;  /* 0x0000580e01007387 */ /* 0x000fe40000100a00 */
[----:B------:R-:W0:Y:S04]  /*39db0*/  LDSM.16.M88.4 R12, [R29+0x8000] ;  /* 0x008000001d0c783b */ /* 0x000e280000000200 */
[----:B------:R-:W-:Y:S01]  /*39dc0*/  STL.64 [R1+0x70], R24 ;  /* 0x0000701801007387 */ /* 0x000fe20000100a00 */
[----:B------:R-:W-:Y:S04]  /*39dd0*/  STL.64 [R1+0x78], R26 ;  /* 0x0000781a01007387 */ /* 0x000fe80000100a00 */
[----:B0-----:R-:W-:Y:S01]  /*39de0*/  STL.64 [R1+0x40], R12 ;  /* 0x0000400c01007387 */ /* 0x001fe20000100a00 */
[----:B------:R-:W-:Y:S02]  /*39df0*/  STL.64 [R1+0x48], R14 ;  /* 0x0000480e01007387 */ /* 0x000fe40000100a00 */
[----:B------:R-:W0:Y:S02]  /*39e00*/  LDSM.16.M88.4 R12, [R29+0x9000] ;  /* 0x009000001d0c783b */ /* 0x000e240000000200 */
[----:B0-----:R-:W-:Y:S02]  /*39e10*/  STL.64 [R1+0x30], R12 ;  /* 0x0000300c01007387 */ /* 0x001fe40000100a00 */
[----:B------:R-:W-:-:S02]  /*39e20*/  IMAD.MOV.U32 R2, RZ, RZ, R12 ;  /* 0x000000ffff027224 */ /* 0x000fc400078e000c */
[----:B------:R-:W-:Y:S02]  /*39e30*/  STL.64 [R1+0x38], R14 ;  /* 0x0000380e01007387 */ /* 0x000fe40000100a00 */
[----:B------:R-:W-:Y:S02]  /*39e40*/  IMAD.MOV.U32 R0, RZ, RZ, R13 ;  /* 0x000000ffff007224 */ /* 0x000fe400078e000d */
[----:B------:R-:W0:Y:S04]  /*39e50*/  LDSM.16.M88.4 R12, [R29+0xa000] ;  /* 0x00a000001d0c783b */ /* 0x000e280000000200 */
[----:B0-----:R-:W-:Y:S01]  /*39e60*/  STL.64 [R1+0x20], R12 ;  /* 0x0000200c01007387 */ /* 0x001fe20000100a00 */
[----:B------:R-:W-:Y:S02]  /*39e70*/  STL.64 [R1+0x28], R14 ;  /* 0x0000280e01007387 */ /* 0x000fe40000100a00 */
[----:B------:R-:W0:Y:S02]  /*39e80*/  LDSM.16.M88.4 R12, [R29+0xb000] ;  /* 0x00b000001d0c783b */ /* 0x000e240000000200 */
[----:B0-----:R-:W-:Y:S02]  /*39e90*/  STL.64 [R1+0x10], R12 ;  /* 0x0000100c01007387 */ /* 0x001fe40000100a00 */
[----:B------:R-:W-:Y:S02]  /*39ea0*/  STL.64 [R1+0x18], R14 ;  /* 0x0000180e01007387 */ /* 0x000fe40000100a00 */
[----:B------:R-:W0:Y:S04]  /*39eb0*/  LDSM.16.M88.4 R12, [R29+0xc000] ;  /* 0x00c000001d0c783b */ /* 0x000e280000000200 */
[----:B0-----:R-:W-:Y:S01]  /*39ec0*/  IMAD.MOV.U32 R26, RZ, RZ, R13 ;  /* 0x000000ffff1a7224 */ /* 0x001fe200078e000d */
[----:B------:R-:W-:Y:S01]  /*39ed0*/  STL.64 [R1], R12 ;  /* 0x0000000c01007387 */ /* 0x000fe20000100a00 */
[----:B------:R-:W-:Y:S03]  /*39ee0*/  STL.64 [R1+0x8], R14 ;  /* 0x0000080e01007387 */ /* 0x000fe60000100a00 */
[----:B------:R-:W-:Y:S01]  /*39ef0*/  STL [R1+0x2b68], R26 ;  /* 0x002b681a01007387 */ /* 0x000fe20000100800 */
[----:B------:R0:W-:Y:S03]  /*39f00*/  STL.64 [R1+0x2b60], R24 ;  /* 0x002b601801007387 */ /* 0x0001e60000100a00 */
[----:B0-----:R-:W2:Y:S01]  /*39f10*/  LDL.64 R24, [R1+0xa0] ;  /* 0x0000a00001187983 */ /* 0x001ea20000100a00 */
[----:B------:R-:W-:-:S02]  /*39f20*/  IMAD.MOV.U32 R3, RZ, RZ, R12 ;  /* 0x000000ffff037224 */ /* 0x000fc400078e000c */
[----:B------:R-:W0:Y:S01]  /*39f30*/  LDSM.16.M88.4 R12, [R29+0xd000] ;  /* 0x00d000001d0c783b */ /* 0x000e220000000200 */
[----:B--2---:R1:W-:Y:S04]  /*39f40*/  STL.64 [R1+0x2b80], R24 ;  /* 0x002b801801007387 */ /* 0x0043e80000100a00 */
[----:B-1----:R-:W2:Y:S04]  /*39f50*/  LDL.64 R24, [R1+0xb0] ;  /* 0x0000b00001187983 */ /* 0x002ea80000100a00 */
[----:B--2---:R-:W-:Y:S01]  /*39f60*/  STL.64 [R1+0x2b98], R24 ;  /* 0x002b981801007387 */ /* 0x004fe20000100a00 */
[----:B0-----:R-:W-:Y:S02]  /*39f70*/  STL [R1+0x2654], R14 ;  /* 0x0026540e01007387 */ /* 0x001fe40000100800 */
[----:B------:R-:W-:Y:S02]  /*39f80*/  STL [R1+0x2650], R15 ;  /* 0x0026500f01007387 */ /* 0x000fe40000100800 */
[----:B------:R0:W-:Y:S02]  /*39f90*/  STL.64 [R1+0x2af0], R12 ;  /* 0x002af00c01007387 */ /* 0x0001e40000100a00 */
[----:B0-----:R-:W2:Y:S01]  /*39fa0*/  LDL.LU R12, [R1+0xd10] ;  /* 0x000d1000010c7983 */ /* 0x001ea20000300800 */
[----:B------:R-:W2:Y:S02]  /*39fb0*/  LDL.LU R13, [R1+0xd14] ;  /* 0x000d1400010d7983 */ /* 0x000ea40000300800 */
[----:B------:R-:W3:Y:S02]  /*39fc0*/  LDL.LU R14, [R1+0xd18] ;  /* 0x000d1800010e7983 */ /* 0x000ee40000300800 */
[----:B------:R-:W3:Y:S02]  /*39fd0*/  LDL.LU R15, [R1+0xd1c] ;  /* 0x000d1c00010f7983 */ /* 0x000ee40000300800 */
[----:B---3--:R0:W-:Y:S01]  /*39fe0*/  STL.64 [R1+0x2b78], R14 ;  /* 0x002b780e01007387 */ /* 0x0081e20000100a00 */
[----:B--2---:R1:W-:Y:S02]  /*39ff0*/  STL.64 [R1+0x2b70], R12 ;  /* 0x002b700c01007387 */ /* 0x0043e40000100a00 */
[----:B0-----:R-:W-:-:S02]  /*3a000*/  IMAD.MOV.U32 R14, RZ, RZ, R8 ;  /* 0x000000ffff0e7224 */ /* 0x001fc400078e0008 */
[----:B-1----:R-:W-:Y:S02]  /*3a010*/  IMAD.MOV.U32 R12, RZ, RZ, R4 ;  /* 0x000000ffff0c7224 */ /* 0x002fe400078e0004 */
[----:B------:R-:W-:Y:S01]  /*3a020*/  IMAD.MOV.U32 R15, RZ, RZ, R9 ;  /* 0x000000ffff0f7224 */ /* 0x000fe200078e0009 */
[----:B------:R-:W2:Y:S01]  /*3a030*/  LDL.LU R4, [R1+0x2bbc] ;  /* 0x002bbc0001047983 */ /* 0x000ea20000300800 */
[----:B------:R-:W-:Y:S02]  /*3a040*/  IMAD.MOV.U32 R13, RZ, RZ, R5 ;  /* 0x000000ffff0d7224 */ /* 0x000fe400078e0005 */
[----:B------:R-:W3:Y:S02]  /*3a050*/  LDL.LU R5, [R1+0x2bb8] ;  /* 0x002bb80001057983 */ /* 0x000ee40000300800 */
[----:B------:R-:W4:Y:S01]  /*3a060*/  LDL.LU R8, [R1+0x2bb4] ;  /* 0x002bb40001087983 */ /* 0x000f220000300800 */
[----:B------:R-:W2:Y:S01]  /*3a070*/  LDL.LU R9, [R1+0x2bb0] ;  /* 0x002bb00001097983 */ /* 0x000ea20000300800 */
[----:B------:R-:W-:Y:S02]  /*3a080*/  STL.64 [R1+0x2b90], R14 ;  /* 0x002b900e01007387 */ /* 0x000fe40000100a00 */
[----:B------:R0:W-:Y:S02]  /*3a090*/  STL.64 [R1+0x2b88], R12 ;  /* 0x002b880c01007387 */ /* 0x0001e40000100a00 */
[----:B0-----:R-:W2:Y:S01]  /*3a0a0*/  LDL.LU R12, [R1+0xd30] ;  /* 0x000d3000010c7983 */ /* 0x001ea20000300800 */
[----:B------:R-:W2:Y:S02]  /*3a0b0*/  LDL.LU R13, [R1+0xd34] ;  /* 0x000d3400010d7983 */ /* 0x000ea40000300800 */
[----:B------:R-:W2:Y:S02]  /*3a0c0*/  LDL.LU R14, [R1+0xd38] ;  /* 0x000d3800010e7983 */ /* 0x000ea40000300800 */
[----:B------:R-:W2:Y:S02]  /*3a0d0*/  LDL.LU R15, [R1+0xd3c] ;  /* 0x000d3c00010f7983 */ /* 0x000ea40000300800 */
[----:B------:R-:W-:-:S02]  /*3a0e0*/  IMAD.MOV.U32 R24, RZ, RZ, R7 ;  /* 0x000000ffff187224 */ /* 0x000fc400078e0007 */
[----:B------:R-:W-:Y:S01]  /*3a0f0*/  IMAD.MOV.U32 R25, RZ, RZ, R6 ;  /* 0x000000ffff197224 */ /* 0x000fe200078e0006 */
[----:B--2---:R-:W-:Y:S01]  /*3a100*/  STL.64 [R1+0x2ba8], R14 ;  /* 0x002ba80e01007387 */ /* 0x004fe20000100a00 */
[----:B------:R0:W-:Y:S02]  /*3a110*/  STL.64 [R1+0x2ba0], R12 ;  /* 0x002ba00c01007387 */ /* 0x0001e40000100a00 */
[----:B0-----:R-:W-:Y:S02]  /*3a120*/  IMAD.MOV.U32 R12, RZ, RZ, R9 ;  /* 0x000000ffff0c7224 */ /* 0x001fe400078e0009 */
[----:B----4-:R-:W-:Y:S02]  /*3a130*/  IMAD.MOV.U32 R13, RZ, RZ, R8 ;  /* 0x000000ffff0d7224 */ /* 0x010fe400078e0008 */
[----:B---3--:R-:W-:Y:S01]  /*3a140*/  IMAD.MOV.U32 R14, RZ, RZ, R5 ;  /* 0x000000ffff0e7224 */ /* 0x008fe200078e0005 */
[----:B------:R-:W0:Y:S01]  /*3a150*/  LDSM.16.M88.4 R8, [R29+0xe000] ;  /* 0x00e000001d08783b */ /* 0x000e220000000200 */
[----:B------:R-:W-:-:S02]  /*3a160*/  IMAD.MOV.U32 R15, RZ, RZ, R4 ;  /* 0x000000ffff0f7224 */ /* 0x000fc400078e0004 */
[----:B------:R-:W1:Y:S05]  /*3a170*/  LDSM.16.M88.4 R4, [R29+0xf000] ;  /* 0x00f000001d04783b */ /* 0x000e6a0000000200 */
[C---:B------:R-:W-:Y:S01]  /*3a180*/  HMMA.16816.F32 R24, R16.reuse, R24, R12 ;  /* 0x000000181018723c */ /* 0x040fe2000000180c */
[----:B0-----:R-:W-:Y:S01]  /*3a190*/  STL [R1+0x2154], R10 ;  /* 0x0021540a01007387 */ /* 0x001fe20000100800 */
[----:B------:R-:W-:Y:S02]  /*3a1a0*/  STL [R1+0x2150], R11 ;  /* 0x0021500b01007387 */ /* 0x000fe40000100800 */
[----:B-1----:R-:W-:Y:S02]  /*3a1b0*/  STL [R1+0x227c], R6 ;  /* 0x00227c0601007387 */ /* 0x002fe40000100800 */
[----:B------:R-:W-:Y:S01]  /*3a1c0*/  STL [R1+0x2278], R7 ;  /* 0x0022780701007387 */ /* 0x000fe20000100800 */
[----:B------:R-:W-:Y:S01]  /*3a1d0*/  STL [R1+0x17b8], R29 ;  /* 0x0017b81d01007387 */ /* 0x000fe20000100800 */
[----:B------:R-:W-:Y:S02]  /*3a1e0*/  STL.64 [R1+0x2a60], R22 ;  /* 0x002a601601007387 */ /* 0x000fe40000100a00 */
[----:B------:R0:W-:Y:S02]  /*3a1f0*/  STL.64 [R1+0x2a58], R20 ;  /* 0x002a581401007387 */ /* 0x0001e40000100a00 */
[----:B0-----:R-:W2:Y:S01]  /*3a200*/  LDL.64 R20, [R1+0x90] ;  /* 0x0000900001147983 */ /* 0x001ea20000100a00 */
[----:B------:R-:W3:Y:S02]  /*3a210*/  LDL.LU.64 R14, [R1+0x2ba8] ;  /* 0x002ba800010e7983 */ /* 0x000ee40000300a00 */
[----:B------:R-:W3:Y:S08]  /*3a220*/  LDL.LU.64 R12, [R1+0x2ba0] ;  /* 0x002ba000010c7983 */ /* 0x000ef00000300a00 */
[----:B------:R0:W-:Y:S01]  /*3a230*/  STL.64 [R1+0x580], R24 ;  /* 0x0005801801007387 */ /* 0x0001e20000100a00 */
[----:B------:R-:W-:Y:S04]  /*3a240*/  STL.64 [R1+0x588], R26 ;  /* 0x0005881a01007387 */ /* 0x000fe80000100a00 */
[----:B0-----:R-:W3:Y:S02]  /*3a250*/  LDL.LU.64 R24, [R1+0x2b98] ;  /* 0x002b980001187983 */ /* 0x001ee40000300a00 */
        /* <DEDUP_REMOVED lines=9> */
[----:B------:R-:W-:Y:S01]  /*3a2f0*/  STL [R1+0x2a4c], R11 ;  /* 0x002a4c0b01007387 */ /* 0x000fe20000100800 */
[----:B------:R-:W-:Y:S01]  /*3a300*/  STL [R1+0x2a48], R10 ;  /* 0x002a480a01007387 */ /* 0x000fe20000100800 */
[----:B---3--:R-:W-:Y:S11]  /*3a310*/  HMMA.16816.F32 R12, R16, R24, R12 ;  /* 0x00000018100c723c */ /* 0x008ff6000000180c */
[----:B------:R-:W-:Y:S11]  /*3a320*/  @!UPT UIADD3 URZ, URZ, URZ, URZ ;  /* 0x0000003f3f3ff290 */ /* 0x000ff6000fffe03f */
[----:B------:R-:W-:Y:S01]  /*3a330*/  @!UPT UIADD3 URZ, URZ, URZ, URZ ;  /* 0x0000003f3f3ff290 */ /* 0x000fe2000fffe03f */
[----:B------:R-:W-:Y:S01]  /*3a340*/  STL.64 [R1+0x560], R12 ;  /* 0x0005600c01007387 */ /* 0x000fe20000100a00 */
[----:B------:R0:W-:Y:S03]  /*3a350*/  STL.64 [R1+0x568], R14 ;  /* 0x0005680e01007387 */ /* 0x0001e60000100a00 */
[----:B0-----:R-:W3:Y:S01]  /*3a360*/  LDL.LU.64 R14, [R1+0x2b78] ;  /* 0x002b7800010e7983 */ /* 0x001ee20000300a00 */
[----:B------:R-:W3:Y:S02]  /*3a370*/  LDL.LU.64 R12, [R1+0x2b70] ;  /* 0x002b7000010c7983 */ /* 0x000ee40000300a00 */
[----:B------:R-:W-:Y:S02]  /*3a380*/  IMAD.MOV.U32 R28, RZ, RZ, R24 ;  /* 0x000000ffff1c7224 */ /* 0x000fe400078e0018 */
[----:B------:R-:W-:Y:S01]  /*3a390*/  IMAD.MOV.U32 R27, RZ, RZ, R25 ;  /* 0x000000ffff1b7224 */ /* 0x000fe200078e0019 */
[----:B------:R-:W4:Y:S01]  /*3a3a0*/  LDL.LU R26, [R1+0x2b68] ;  /* 0x002b6800011a7983 */ /* 0x000f220000300800 */
[----:B------:R-:W4:Y:S02]  /*3a3b0*/  LDL.LU.64 R24, [R1+0x2b60] ;  /* 0x002b600001187983 */ /* 0x000f240000300a00 */
[----:B--2---:R-:W-:-:S02]  /*3a3c0*/  IMAD.MOV.U32 R11, RZ, RZ, R20 ;  /* 0x000000ffff0b7224 */ /* 0x004fc400078e0014 */
[----:B------:R-:W-:Y:S01]  /*3a3d0*/  IMAD.MOV.U32 R10, RZ, RZ, R21 ;  /* 0x000000ffff0a7224 */ /* 0x000fe200078e0015 */
[----:B------:R-:W-:Y:S01]  /*3a3e0*/  STL [R1+0x2a54], R27 ;  /* 0x002a541b01007387 */ /* 0x000fe20000100800 */
[----:B---3--:R-:W-:Y:S03]  /*3a3f0*/  HMMA.16816.F32 R12, R16, R20, R12 ;  /* 0x00000014100c723c */ /* 0x008fe6000000180c */
[----:B----4-:R-:W-:Y:S01]  /*3a400*/  STL.64 [R1+0x2b48], R24 ;  /* 0x002b481801007387 */ /* 0x010fe20000100a00 */
[----:B------:R-:W-:Y:S11]  /*3a410*/  STL [R1+0x2a50], R28 ;  /* 0x002a501c01007387 */ /* 0x000ff60000100800 */
[----:B------:R-:W-:Y:S08]  /*3a420*/  @!UPT UIADD3 URZ, URZ, URZ, URZ ;  /* 0x0000003f3f3ff290 */ /* 0x000ff0000fffe03f */
[----:B------:R-:W-:Y:S01]  /*3a430*/  STL.64 [R1+0x550], R12 ;  /* 0x0005500c01007387 */ /* 0x000fe20000100a00 */
[----:B------:R-:W-:Y:S02]  /*3a440*/  STL.64 [R1+0x2a80], R10 ;  /* 0x002a800a01007387 */ /* 0x000fe40000100a00 */
[----:B------:R0:W-:Y:S02]  /*3a450*/  STL.64 [R1+0x2a78], R8 ;  /* 0x002a780801007387 */ /* 0x0001e40000100a00 */
[----:B------:R-:W2:Y:S01]  /*3a460*/  LDL.LU R20, [R1+0xb20] ;  /* 0x000b200001147983 */ /* 0x000ea20000300800 */
[----:B------:R-:W2:Y:S01]  /*3a470*/  LDL.LU R21, [R1+0xb24] ;  /* 0x000b240001157983 */ /* 0x000ea20000300800 */
[----:B------:R-:W3:Y:S02]  /*3a480*/  LDL.LU R22, [R1+0xb28] ;  /* 0x000b280001167983 */ /* 0x000ee40000300800 */
[----:B------:R-:W3:Y:S01]  /*3a490*/  LDL.LU R23, [R1+0xb2c] ;  /* 0x000b2c0001177983 */ /* 0x000ee20000300800 */
[----:B0-----:R-:W4:Y:S01]  /*3a4a0*/  LDL.LU R8, [R1+0x850] ;  /* 0x0008500001087983 */ /* 0x001f220000300800 */
[----:B------:R-:W4:Y:S02]  /*3a4b0*/  LDL.LU R9, [R1+0x854] ;  /* 0x0008540001097983 */ /* 0x000f240000300800 */
[----:B------:R-:W2:Y:S02]  /*3a4c0*/  LDL.LU R10, [R1+0x858] ;  /* 0x00085800010a7983 */ /* 0x000ea40000300800 */
[----:B------:R-:W2:Y:S02]  /*3a4d0*/  LDL.LU R11, [R1+0x85c] ;  /* 0x00085c00010b7983 */ /* 0x000ea40000300800 */
[----:B--2---:R-:W-:Y:S01]  /*3a4e0*/  STL.64 [R1+0x2a90], R10 ;  /* 0x002a900a01007387 */ /* 0x004fe20000100a00 */
[----:B----4-:R0:W-:Y:S02]  /*3a4f0*/  STL.64 [R1+0x2a88], R8 ;  /* 0x002a880801007387 */ /* 0x0101e40000100a00 */
[----:B0-----:R-:W-:-:S02]  /*3a500*/  IMAD.MOV.U32 R8, RZ, RZ, R3 ;  /* 0x000000ffff087224 */ /* 0x001fc400078e0003 */
[----:B------:R-:W-:Y:S01]  /*3a510*/  IMAD.MOV.U32 R9, RZ, RZ, R26 ;  /* 0x000000ffff097224 */ /* 0x000fe200078e001a */
[----:B------:R-:W2:Y:S04]  /*3a520*/  LDL.LU R3, [R1+0x2b58] ;  /* 0x002b580001037983 */ /* 0x000ea80000300800 */
[----:B------:R0:W-:Y:S04]  /*3a530*/  STL.64 [R1+0x2aa8], R8 ;  /* 0x002aa80801007387 */ /* 0x0001e80000100a00 */
[----:B0-----:R-:W4:Y:S04]  /*3a540*/  LDL.64 R8, [R1+0x10] ;  /* 0x0000100001087983 */ /* 0x001f280000100a00 */
[----:B----4-:R-:W-:Y:S01]  /*3a550*/  STL.64 [R1+0x2ac0], R8 ;  /* 0x002ac00801007387 */ /* 0x010fe20000100a00 */
[----:B---3--:R-:W-:Y:S02]  /*3a560*/  STL.64 [R1+0x2a70], R22 ;  /* 0x002a701601007387 */ /* 0x008fe40000100a00 */
[----:B------:R0:W-:Y:S02]  /*3a570*/  STL.64 [R1+0x2a68], R20 ;  /* 0x002a681401007387 */ /* 0x0001e40000100a00 */
[----:B0-----:R-:W3:Y:S01]  /*3a580*/  LDL.LU R20, [R1+0x840] ;  /* 0x0008400001147983 */ /* 0x001ee20000300800 */
[----:B------:R-:W3:Y:S02]  /*3a590*/  LDL.LU R21, [R1+0x844] ;  /* 0x0008440001157983 */ /* 0x000ee40000300800 */
[----:B------:R-:W4:Y:S02]  /*3a5a0*/  LDL.LU R22, [R1+0x848] ;  /* 0x0008480001167983 */ /* 0x000f240000300800 */
[----:B--2---:R-:W-:-:S02]  /*3a5b0*/  IMAD.MOV.U32 R23, RZ, RZ, R3 ;  /* 0x000000ffff177224 */ /* 0x004fc400078e0003 */
[----:B------:R-:W2:Y:S01]  /*3a5c0*/  LDL.LU R3, [R1+0x2b54] ;  /* 0x002b540001037983 */ /* 0x000ea20000300800 */
[----:B------:R-:W2:Y:S03]  /*3a5d0*/  LDL.64 R8, [R1+0x20] ;  /* 0x0000200001087983 */ /* 0x000ea60000100a00 */
[----:B--2---:R0:W-:Y:S02]  /*3a5e0*/  STL.64 [R1+0x2ad8], R8 ;  /* 0x002ad80801007387 */ /* 0x0041e40000100a00 */
[----:B0-----:R-:W-:Y:S02]  /*3a5f0*/  IMAD.MOV.U32 R8, RZ, RZ, R2 ;  /* 0x000000ffff087224 */ /* 0x001fe400078e0002 */
[----:B------:R-:W-:-:S05]  /*3a600*/  IMAD.MOV.U32 R9, RZ, RZ, R0 ;  /* 0x000000ffff097224 */ /* 0x000fca00078e0000 */
[----:B------:R-:W-:Y:S01]  /*3a610*/  STL.64 [R1+0x2af8], R8 ;  /* 0x002af80801007387 */ /* 0x000fe20000100a00 */
[----:B----4-:R-:W-:Y:S02]  /*3a620*/  STL.64 [R1+0x2aa0], R22 ;  /* 0x002aa01601007387 */ /* 0x010fe40000100a00 */
[----:B---3--:R0:W-:Y:S02]  /*3a630*/  STL.64 [R1+0x2a98], R20 ;  /* 0x002a981401007387 */ /* 0x0081e40000100a00 */
        /* <DEDUP_REMOVED lines=8> */
[----:B--2---:R-:W-:Y:S01]  /*3a6c0*/  STL.64 [R1+0x2b08], R10 ;  /* 0x002b080a01007387 */ /* 0x004fe20000100a00 */
[----:B----4-:R0:W-:Y:S03]  /*3a6d0*/  STL.64 [R1+0x2b00], R8 ;  /* 0x002b000801007387 */ /* 0x0101e60000100a00 */
[----:B0-----:R-:W2:Y:S04]  /*3a6e0*/  LDL.64 R8, [R1+0x50] ;  /* 0x0000500001087983 */ /* 0x001ea80000100a00 */
[----:B--2---:R0:W-:Y:S04]  /*3a6f0*/  STL.64 [R1+0x2b18], R8 ;  /* 0x002b180801007387 */ /* 0x0041e80000100a00 */
[----:B0-----:R-:W2:Y:S04]  /*3a700*/  LDL.64 R8, [R1+0x60] ;  /* 0x0000600001087983 */ /* 0x001ea80000100a00 */
[----:B--2---:R0:W-:Y:S04]  /*3a710*/  STL.64 [R1+0x2b30], R8 ;  /* 0x002b300801007387 */ /* 0x0041e80000100a00 */
[----:B0-----:R-:W2:Y:S01]  /*3a720*/  LDL.LU R8, [R1+0xcf0] ;  /* 0x000cf00001087983 */ /* 0x001ea20000300800 */
[----:B------:R-:W2:Y:S02]  /*3a730*/  LDL.LU R9, [R1+0xcf4] ;  /* 0x000cf40001097983 */ /* 0x000ea40000300800 */
[----:B------:R-:W4:Y:S02]  /*3a740*/  LDL.LU R10, [R1+0xcf8] ;  /* 0x000cf800010a7983 */ /* 0x000f240000300800 */
[----:B------:R-:W4:Y:S01]  /*3a750*/  LDL.LU R11, [R1+0xcfc] ;  /* 0x000cfc00010b7983 */ /* 0x000f220000300800 */
[----:B------:R-:W2:Y:S01]  /*3a760*/  LDL.LU R24, [R1+0xd00] ;  /* 0x000d000001187983 */ /* 0x000ea20000300800 */
[----:B------:R-:W3:Y:S02]  /*3a770*/  LDL.LU R25, [R1+0xd04] ;  /* 0x000d040001197983 */ /* 0x000ee40000300800 */
[----:B------:R-:W3:Y:S02]  /*3a780*/  LDL.LU R26, [R1+0xd08] ;  /* 0x000d0800011a7983 */ /* 0x000ee40000300800 */
[----:B------:R-:W3:Y:S01]  /*3a790*/  LDL.LU R27, [R1+0xd0c] ;  /* 0x000d0c00011b7983 */ /* 0x000ee20000300800 */
[----:B----4-:R-:W-:Y:S01]  /*3a7a0*/  STL.64 [R1+0x2b40], R10 ;  /* 0x002b400a01007387 */ /* 0x010fe20000100a00 */
[----:B--2---:R0:W-:Y:S02]  /*3a7b0*/  STL.64 [R1+0x2b38], R8 ;  /* 0x002b380801007387 */ /* 0x0041e40000100a00 */
[----:B------:R-:W2:Y:S02]  /*3a7c0*/  LDL.64 R12, [R1+0x40] ;  /* 0x00004000010c7983 */ /* 0x000ea40000100a00 */
[----:B------:R-:W-:-:S02]  /*3a7d0*/  IMAD.MOV.U32 R6, RZ, RZ, R14 ;  /* 0x000000ffff067224 */ /* 0x000fc400078e000e */
[----:B------:R-:W-:Y:S01]  /*3a7e0*/  IMAD.MOV.U32 R7, RZ, RZ, R15 ;  /* 0x000000ffff077224 */ /* 0x000fe200078e000f */
[----:B0-----:R-:W4:Y:S04]  /*3a7f0*/  LDL.64 R8, [R1+0x80] ;  /* 0x0000800001087983 */ /* 0x001f280000100a00 */
        /* <DEDUP_REMOVED lines=8> */
[----:B------:R-:W2:Y:S02]  /*3a880*/  LDL.LU R13, [R1+0x8c4] ;  /* 0x0008c400010d7983 */ /* 0x000ea40000300800 */
[----:B------:R-:W2:Y:S02]  /*3a890*/  LDL.LU R14, [R1+0x8c8] ;  /* 0x0008c800010e7983 */ /* 0x000ea40000300800 */
[----:B------:R-:W2:Y:S01]  /*3a8a0*/  LDL.LU R15, [R1+0x8cc] ;  /* 0x0008cc00010f7983 */ /* 0x000ea20000300800 */
[----:B---3--:R-:W-:Y:S01]  /*3a8b0*/  STL.64 [R1+0x2ab8], R22 ;  /* 0x002ab81601007387 */ /* 0x008fe20000100a00 */
[----:B------:R0:W-:Y:S03]  /*3a8c0*/  STL.64 [R1+0x2ab0], R20 ;  /* 0x002ab01401007387 */ /* 0x0001e60000100a00 */
[----:B0-----:R-:W3:Y:S01]  /*3a8d0*/  LDL.LU R20, [R1+0x870] ;  /* 0x0008700001147983 */ /* 0x001ee20000300800 */
[----:B------:R-:W3:Y:S02]  /*3a8e0*/  LDL.LU R21, [R1+0x874] ;  /* 0x0008740001157983 */ /* 0x000ee40000300800 */
[----:B------:R-:W2:Y:S02]  /*3a8f0*/  LDL.LU R22, [R1+0x878] ;  /* 0x0008780001167983 */ /* 0x000ea40000300800 */
[----:B------:R-:W-:-:S02]  /*3a900*/  IMAD.MOV.U32 R23, RZ, RZ, R3 ;  /* 0x000000ffff177224 */ /* 0x000fc400078e0003 */
[----:B------:R-:W3:Y:S01]  /*3a910*/  LDL.LU R3, [R1+0x2b50] ;  /* 0x002b500001037983 */ /* 0x000ee20000300800 */
[----:B----4-:R-:W-:Y:S03]  /*3a920*/  HMMA.16816.F32 R24, R16, R8, R24 ;  /* 0x000000081018723c */ /* 0x010fe60000001818 */
[----:B--2---:R-:W-:Y:S01]  /*3a930*/  STL.64 [R1+0x2ad0], R22 ;  /* 0x002ad01601007387 */ /* 0x004fe20000100a00 */
[----:B---3--:R0:W-:Y:S03]  /*3a940*/  STL.64 [R1+0x2ac8], R20 ;  /* 0x002ac81401007387 */ /* 0x0081e60000100a00 */
[----:B0-----:R-:W2:Y:S01]  /*3a950*/  LDL.LU R20, [R1+0x880] ;  /* 0x0008800001147983 */ /* 0x001ea20000300800 */
[----:B------:R-:W2:Y:S02]  /*3a960*/  LDL.LU R21, [R1+0x884] ;  /* 0x0008840001157983 */ /* 0x000ea40000300800 */
[----:B------:R-:W3:Y:S02]  /*3a970*/  LDL.LU R22, [R1+0x888] ;  /* 0x0008880001167983 */ /* 0x000ee40000300800 */
[----:B------:R-:W3:Y:S02]  /*3a980*/  LDL.LU R23, [R1+0x88c] ;  /* 0x00088c0001177983 */ /* 0x000ee40000300800 */
[----:B------:R-:W-:Y:S01]  /*3a990*/  IMAD.MOV.U32 R28, RZ, RZ, R9 ;  /* 0x000000ffff1c7224 */ /* 0x000fe200078e0009 */
[----:B---3--:R-:W-:Y:S01]  /*3a9a0*/  STL.64 [R1+0x2ae8], R22 ;  /* 0x002ae81601007387 */ /* 0x008fe20000100a00 */
[----:B--2---:R0:W-:Y:S03]  /*3a9b0*/  STL.64 [R1+0x2ae0], R20 ;  /* 0x002ae01401007387 */ /* 0x0041e60000100a00 */
[----:B0-----:R-:W2:Y:S01]  /*3a9c0*/  LDL.LU R20, [R1+0x890] ;  /* 0x0008900001147983 */ /* 0x001ea20000300800 */
[----:B------:R-:W2:Y:S02]  /*3a9d0*/  LDL.LU R21, [R1+0x894] ;  /* 0x0008940001157983 */ /* 0x000ea40000300800 */
[----:B------:R-:W2:Y:S02]  /*3a9e0*/  LDL.LU R22, [R1+0x898] ;  /* 0x0008980001167983 */ /* 0x000ea40000300800 */
[----:B------:R-:W-:Y:S01]  /*3a9f0*/  STL [R1+0x23d0], R7 ;  /* 0x0023d00701007387 */ /* 0x000fe20000100800 */
[----:B------:R-:W-:Y:S01]  /*3aa00*/  STL [R1+0x23cc], R6 ;  /* 0x0023cc0601007387 */ /* 0x000fe20000100800 */
[----:B------:R0:W-:Y:S02]  /*3aa10*/  STL.64 [R1+0x540], R24 ;  /* 0x0005401801007387 */ /* 0x0001e40000100a00 */
[----:B------:R1:W-:Y:S01]  /*3aa20*/  STL.64 [R1+0x548], R26 ;  /* 0x0005481a01007387 */ /* 0x0003e20000100a00 */
[----:B0-----:R-:W3:Y:S01]  /*3aa30*/  LDL.LU.64 R24, [R1+0x2b48] ;  /* 0x002b480001187983 */ /* 0x001ee20000300a00 */
[----:B-1----:R-:W-:-:S02]  /*3aa40*/  IMAD.MOV.U32 R27, RZ, RZ, R8 ;  /* 0x000000ffff1b7224 */ /* 0x002fc400078e0008 */
[----:B------:R-:W3:Y:S02]  /*3aa50*/  LDL.LU.64 R10, [R1+0x2b40] ;  /* 0x002b4000010a7983 */ /* 0x000ee40000300a00 */
[----:B------:R-:W3:Y:S02]  /*3aa60*/  LDL.LU.64 R8, [R1+0x2b38] ;  /* 0x002b380001087983 */ /* 0x000ee40000300a00 */
[C---:B---3--:R-:W-:Y:S11]  /*3aa70*/  HMMA.16816.F32 R8, R16.reuse, R24, R8 ;  /* 0x000000181008723c */ /* 0x048ff60000001808 */
[----:B------:R-:W-:Y:S11]  /*3aa80*/  @!UPT UIADD3 URZ, URZ, URZ, URZ ;  /* 0x0000003f3f3ff290 */ /* 0x000ff6000fffe03f */
[----:B------:R-:W-:Y:S01]  /*3aa90*/  @!UPT UIADD3 URZ, URZ, URZ, URZ ;  /* 0x0000003f3f3ff290 */ /* 0x000fe2000fffe03f */
[----:B------:R0:W-:Y:S01]  /*3aaa0*/  STL.64 [R1+0x530], R8 ;  /* 0x0005300801007387 */ /* 0x0001e20000100a00 */
[----:B------:R-:W-:Y:S03]  /*3aab0*/  STL [R1+0x538], R10 ;  /* 0x0005380a01007387 */ /* 0x000fe60000100800 */
[----:B0-----:R-:W3:Y:S01]  /*3aac0*/  LDL.LU.64 R8, [R1+0x2b30] ;  /* 0x002b300001087983 */ /* 0x001ee20000300a00 */
[----:B------:R-:W-:Y:S02]  /*3aad0*/  IMAD.MOV.U32 R23, RZ, RZ, R3 ;  /* 0x000000ffff177224 */ /* 0x000fe400078e0003 */
[----:B------:R-:W-:Y:S02]  /*3aae0*/  IMAD.MOV.U32 R3, RZ, RZ, R11 ;  /* 0x000000ffff037224 */ /* 0x000fe400078e000b */
[----:B------:R-:W-:Y:S03]  /*3aaf0*/  STL.64 [R1+0x29f0], R24 ;  /* 0x0029f01801007387 */ /* 0x000fe60000100a00 */
[----:B------:R-:W-:Y:S01]  /*3ab00*/  STL [R1+0x23d4], R3 ;  /* 0x0023d40301007387 */ /* 0x000fe20000100800 */
[C---:B---3--:R-:W-:Y:S01]  /*3ab10*/  HMMA.16816.F32 R12, R16.reuse, R8, R12 ;  /* 0x00000008100c723c */ /* 0x048fe2000000180c */
[----:B------:R-:W-:Y:S11]  /*3ab20*/  IMAD.MOV.U32 R29, RZ, RZ, R9 ;  /* 0x000000ffff1d7224 */ /* 0x000ff600078e0009 */
[----:B------:R-:W-:Y:S11]  /*3ab30*/  @!UPT UIADD3 URZ, URZ, URZ, URZ ;  /* 0x0000003f3f3ff290 */ /* 0x000ff6000fffe03f */
[----:B------:R-:W-:Y:S01]  /*3ab40*/  STL.64 [R1+0x8c0], R12 ;  /* 0x0008c00c01007387 */ /* 0x000fe20000100a00 */
[----:B------:R0:W-:Y:S03]  /*3ab50*/  STL.64 [R1+0x8c8], R14 ;  /* 0x0008c80e01007387 */ /* 0x0001e60000100a00 */
[----:B0-----:R-:W3:Y:S01]  /*3ab60*/  LDL.LU.64 R14, [R1+0x2b28] ;  /* 0x002b2800010e7983 */ /* 0x001ee20000300a00 */
[----:B------:R-:W3:Y:S02]  /*3ab70*/  LDL.LU.64 R12, [R1+0x2b20] ;  /* 0x002b2000010c7983 */ /* 0x000ee40000300a00 */
[----:B------:R-:W3:Y:S02]  /*3ab80*/  LDL.LU.64 R8, [R1+0x2b18] ;  /* 0x002b180001087983 */ /* 0x000ee40000300a00 */
[----:B---3--:R-:W-:Y:S01]  /*3ab90*/  HMMA.16816.F32 R12, R16, R8, R12 ;  /* 0x00000008100c723c */ /* 0x008fe2000000180c */
[----:B------:R-:W-:-:S02]  /*3aba0*/  IMAD.MOV.U32 R25, RZ, RZ, R8 ;  /* 0x000000ffff197224 */ /* 0x000fc400078e0008 */
[----:B------:R-:W-:Y:S11]  /*3abb0*/  IMAD.MOV.U32 R24, RZ, RZ, R9 ;  /* 0x000000ffff187224 */ /* 0x000ff600078e0009 */
[----:B------:R-:W-:Y:S09]  /*3abc0*/  @!UPT UIADD3 URZ, URZ, URZ, URZ ;  /* 0x0000003f3f3ff290 */ /* 0x000ff2000fffe03f */
[----:B------:R0:W-:Y:S01]  /*3abd0*/  STL.64 [R1+0x8b0], R12 ;  /* 0x0008b00c01007387 */ /* 0x0001e20000100a00 */
[----:B------:R-:W-:Y:S03]  /*3abe0*/  STL.64 [R1+0x8b8], R14 ;  /* 0x0008b80e01007387 */ /* 0x000fe60000100a00 */
[----:B0-----:R-:W3:Y:S01]  /*3abf0*/  LDL.LU.64 R12, [R1+0x2b10] ;  /* 0x002b1000010c7983 */ /* 0x001ee20000300a00 */
[----:B------:R-:W3:Y:S02]  /*3ac00*/  LDL.LU.64 R10, [R1+0x2b08] ;  /* 0x002b0800010a7983 */ /* 0x000ee40000300a00 */
[----:B------:R-:W3:Y:S02]  /*3ac10*/  LDL.LU.64 R8, [R1+0x2b00] ;  /* 0x002b000001087983 */ /* 0x000ee40000300a00 */
[C---:B---3--:R-:W-:Y:S11]  /*3ac20*/  HMMA.16816.F32 R8, R16.reuse, R12, R8 ;  /* 0x0000000c1008723c */ /* 0x048ff60000001808 */
[----:B------:R-:W-:Y:S11]  /*3ac30*/  @!UPT UIADD3 URZ, URZ, URZ, URZ ;  /* 0x0000003f3f3ff290 */ /* 0x000ff6000fffe03f */
[----:B------:R-:W-:Y:S01]  /*3ac40*/  @!UPT UIADD3 URZ, URZ, URZ, URZ ;  /* 0x0000003f3f3ff290 */ /* 0x000fe2000fffe03f */
[----:B------:R0:W-:Y:S01]  /*3ac50*/  STL.64 [R1+0x8a0], R8 ;  /* 0x0008a00801007387 */ /* 0x0001e20000100a00 */
[----:B------:R2:W-:Y:S03]  /*3ac60*/  STL.64 [R1+0x8a8], R10 ;  /* 0x0008a80a01007387 */ /* 0x0005e60000100a00 */
[----:B0-----:R-:W2:Y:S01]  /*3ac70*/  LDL.LU.64 R8, [R1+0x2af8] ;  /* 0x002af80001087983 */ /* 0x001ea20000300a00 */
[----:B------:R-:W-:Y:S02]  /*3ac80*/  IMAD.MOV.U32 R26, RZ, RZ, R12 ;  /* 0x000000ffff1a7224 */ /* 0x000fe400078e000c */
[----:B------:R-:W-:Y:S02]  /*3ac90*/  IMAD.MOV.U32 R15, RZ, RZ, R13 ;  /* 0x000000ffff0f7224 */ /* 0x000fe400078e000d */
[----:B------:R-:W3:Y:S01]  /*3aca0*/  LDL.LU.64 R12, [R1+0x2af0] ;  /* 0x002af000010c7983 */ /* 0x000ee20000300a00 */
[C---:B--2---:R-:W-:Y:S03]  /*3acb0*/  HMMA.16816.F32 R8, R16.reuse, R8, R20 ;  /* 0x000000081008723c */ /* 0x044fe60000001814 */
[----:B------:R-:W2:Y:S01]  /*3acc0*/  LDL.LU.64 R22, [R1+0x2ae8] ;  /* 0x002ae80001167983 */ /* 0x000ea20000300a00 */
[----:B------:R-:W2:Y:S11]  /*3acd0*/  LDL.LU.64 R20, [R1+0x2ae0] ;  /* 0x002ae00001147983 */ /* 0x000eb60000300a00 */
[----:B------:R-:W-:Y:S08]  /*3ace0*/  @!UPT UIADD3 URZ, URZ, URZ, URZ ;  /* 0x0000003f3f3ff290 */ /* 0x000ff0000fffe03f */
        /* <DEDUP_REMOVED lines=36> */
[----:B------:R0:W-:Y:S02]  /*3af30*/  STL.64 [R1+0x2978], R12 ;  /* 0x0029780c01007387 */ /* 0x0001e40000100a00 */
[----:B------:R-:W-:Y:S01]  /*3af40*/  STL [R1+0x29b0], R14 ;  /* 0x0029b00e01007387 */ /* 0x000fe20000100800 */
[----:B------:R-:W-:Y:S04]  /*3af50*/  STL [R1+0x2a20], R15 ;  /* 0x002a200f01007387 */ /* 0x000fe80000100800 */
[----:B0-----:R-:W4:Y:S01]  /*3af60*/  LDL.64 R12, [R1+0xc0] ;  /* 0x0000c000010c7983 */ /* 0x001f220000100a00 */
[C---:B--2---:R-:W-:Y:S11]  /*3af70*/  HMMA.16816.F32 R20, R16.reuse, R8, R20 ;  /* 0x000000081014723c */ /* 0x044ff60000001814 */
[----:B------:R-:W-:Y:S11]  /*3af80*/  @!UPT UIADD3 URZ, URZ, URZ, URZ ;  /* 0x0000003f3f3ff290 */ /* 0x000ff6000fffe03f */
[----:B------:R-:W-:Y:S01]  /*3af90*/  @!UPT UIADD3 URZ, URZ, URZ, URZ ;  /* 0x0000003f3f3ff290 */ /* 0x000fe2000fffe03f */
[----:B------:R-:W-:Y:S01]  /*3afa0*/  STL.64 [R1+0x840], R20 ;  /* 0x0008401401007387 */ /* 0x000fe20000100a00 */
[----:B------:R0:W-:Y:S03]  /*3afb0*/  STL.64 [R1+0x848], R22 ;  /* 0x0008481601007387 */ /* 0x0001e60000100a00 */
[----:B0-----:R-:W2:Y:S01]  /*3afc0*/  LDL.LU.64 R22, [R1+0x2a70] ;  /* 0x002a700001167983 */ /* 0x001ea20000300a00 */
[----:B------:R-:W2:Y:S02]  /*3afd0*/  LDL.LU.64 R20, [R1+0x2a68] ;  /* 0x002a680001147983 */ /* 0x000ea40000300a00 */
[----:B------:R-:W-:Y:S01]  /*3afe0*/  STL.64 [R1+0x2a40], R8 ;  /* 0x002a400801007387 */ /* 0x000fe20000100a00 */
[----:B--2---:R-:W-:Y:S01]  /*3aff0*/  HMMA.16816.F32 R16, R16, R4, R20 ;  /* 0x000000041010723c */ /* 0x004fe20000001814 */
[----:B------:R-:W4:Y:S01]  /*3b000*/  LDL.LU.64 R22, [R1+0x2a60] ;  /* 0x002a600001167983 */ /* 0x000f220000300a00 */
[----:B------:R-:W4:Y:S11]  /*3b010*/  LDL.LU.64 R20, [R1+0x2a58] ;  /* 0x002a580001147983 */ /* 0x000f360000300a00 */
[----:B------:R-:W-:Y:S10]  /*3b020*/  @!UPT UIADD3 URZ, URZ, URZ, URZ ;  /* 0x0000003f3f3ff290 */ /* 0x000ff4000fffe03f */
[----:B------:R0:W-:Y:S01]  /*3b030*/  STL.64 [R1+0x520], R16 ;  /* 0x0005201001007387 */ /* 0x0001e20000100a00 */
[----:B------:R1:W-:Y:S03]  /*3b040*/  STL.64 [R1+0x528], R18 ;  /* 0x0005281201007387 */ /* 0x0003e60000100a00 */
[----:B0-----:R-:W4:Y:S01]  /*3b050*/  LDL.LU R16, [R1+0xae0] ;  /* 0x000ae00001107983 */ /* 0x001f220000300800 */
[----:B------:R-:W4:Y:S02]  /*3b060*/  LDL.LU R17, [R1+0xae4] ;  /* 0x000ae40001117983 */ /* 0x000f240000300800 */
[----:B-1----:R-:W4:Y:S02]  /*3b070*/  LDL.LU R18, [R1+0xae8] ;  /* 0x000ae80001127983 */ /* 0x002f240000300800 */
[----:B------:R-:W4:Y:S01]  /*3b080*/  LDL.LU R19, [R1+0xaec] ;  /* 0x000aec0001137983 */ /* 0x000f220000300800 */
[----:B------:R-:W-:Y:S01]  /*3b090*/  STL.64 [R1+0x2960], R4 ;  /* 0x0029600401007387 */ /* 0x000fe20000100a00 */
[----:B------:R4:W-:Y:S02]  /*3b0a0*/  STL.64 [R1+0x29c8], R6 ;  /* 0x0029c80601007387 */ /* 0x0009e40000100a00 */
[----:B----4-:R-:W-:Y:S07]  /*3b0b0*/  HMMA.16816.F32 R4, R20, R12, R16 ;  /* 0x0000000c1404723c */ /* 0x010fee0000001810 */
[----:B------:R-:W-:-:S02]  /*3b0c0*/  IMAD.MOV.U32 R17, RZ, RZ, R24 ;  /* 0x000000ffff117224 */ /* 0x000fc400078e0018 */
[----:B------:R-:W-:Y:S02]  /*3b0d0*/  IMAD.MOV.U32 R16, RZ, RZ, R25 ;  /* 0x000000ffff107224 */ /* 0x000fe400078e0019 */
[----:B------:R-:W-:Y:S02]  /*3b0e0*/  IMAD.MOV.U32 R24, RZ, RZ, R27 ;  /* 0x000000ffff187224 */ /* 0x000fe400078e001b */
[----:B------:R-:W-:-:S10]  /*3b0f0*/  IMAD.MOV.U32 R25, RZ, RZ, R28 ;  /* 0x000000ffff197224 */ /* 0x000fd400078e001c */
[----:B------:R-:W-:Y:S01]  /*3b100*/  STL.64 [R1+0x330], R4 ;  /* 0x0003300401007387 */ /* 0x000fe20000100a00 */
[----:B------:R-:W-:Y:S02]  /*3b110*/  STL.64 [R1+0x338], R6 ;  /* 0x0003380601007387 */ /* 0x000fe40000100a00 */
[----:B------:R-:W2:Y:S02]  /*3b120*/  LDL.LU R27, [R1+0x2a54] ;  /* 0x002a5400011b7983 */ /* 0x000ea40000300800 */
[----:B------:R-:W4:Y:S01]  /*3b130*/  LDL.LU R28, [R1+0x2a50] ;  /* 0x002a5000011c7983 */ /* 0x000f220000300800 */
[----:B------:R3:W-:Y:S02]  /*3b140*/  STL.64 [R1+0x2a08], R24 ;  /* 0x002a081801007387 */ /* 0x0007e40000100a00 */
[----:B---3--:R-:W-:Y:S02]  /*3b150*/  IMAD.MOV.U32 R24, RZ, RZ, R11 ;  /* 0x000000ffff187224 */ /* 0x008fe400078e000b */
[----:B------:R-:W-:Y:S01]  /*3b160*/  IMAD.MOV.U32 R25, RZ, RZ, R10 ;  /* 0x000000ffff197224 */ /* 0x000fe200078e000a */
[----:B------:R-:W3:Y:S01]  /*3b170*/  LDL.LU R11, [R1+0x2a4c] ;  /* 0x002a4c00010b7983 */ /* 0x000ee20000300800 */
[----:B------:R-:W3:Y:S02]  /*3b180*/  LDL.LU R10, [R1+0x2a48] ;  /* 0x002a4800010a7983 */ /* 0x000ee40000300800 */
[----:B------:R-:W-:Y:S01]  /*3b190*/  STL [R1+0x2a30], R26 ;  /* 0x002a301a01007387 */ /* 0x000fe20000100800 */
[----:B------:R-:W-:Y:S01]  /*3b1a0*/  STL.64 [R1+0x2a28], R24 ;  /* 0x002a281801007387 */ /* 0x000fe20000100a00 */
[----:B------:R0:W-:Y:S03]  /*3b1b0*/  STL.64 [R1+0x29d0], R16 ;  /* 0x0029d01001007387 */ /* 0x0001e60000100a00 */
[----:B0-----:R-:W3:Y:S01]  /*3b1c0*/  LDL R16, [R1+0x60] ;  /* 0x0000600001107983 */ /* 0x001ee20000100800 */
[----:B------:R-:W-:-:S02]  /*3b1d0*/  IMAD.MOV.U32 R2, RZ, RZ, R12 ;  /* 0x000000ffff027224 */ /* 0x000fc400078e000c */
[----:B------:R-:W-:Y:S02]  /*3b1e0*/  IMAD.MOV.U32 R0, RZ, RZ, R13 ;  /* 0x000000ffff007224 */ /* 0x000fe400078e000d */
[----:B------:R-:W-:Y:S02]  /*3b1f0*/  IMAD.MOV.U32 R17, RZ, RZ, R29 ;  /* 0x000000ffff117224 */ /* 0x000fe400078e001d */
[----:B--2---:R-:W-:Y:S02]  /*3b200*/  IMAD.MOV.U32 R13, RZ, RZ, R27 ;  /* 0x000000ffff0d7224 */ /* 0x004fe400078e001b */
[----:B----4-:R-:W-:-:S05]  /*3b210*/  IMAD.MOV.U32 R12, RZ, RZ, R28 ;  /* 0x000000ffff0c7224 */ /* 0x010fca00078e001c */
[----:B------:R3:W-:Y:S01]  /*3b220*/  STL.64 [R1+0x2a38], R12 ;  /* 0x002a380c01007387 */ /* 0x0007e20000100a00 */
[----:B------:R-:W2:Y:S02]  /*3b230*/  LDL.LU R8, [R1+0xad0] ;  /* 0x000ad00001087983 */ /* 0x000ea40000300800 */
[----:B------:R-:W2:Y:S02]  /*3b240*/  LDL.LU R9, [R1+0xad4] ;  /* 0x000ad40001097983 */ /* 0x000ea40000300800 */
[----:B---3--:R-:W-:Y:S02]  /*3b250*/  IMAD.MOV.U32 R13, RZ, RZ, R10 ;  /* 0x000000ffff0d7224 */ /* 0x008fe400078e000a */
[----:B------:R-:W-:Y:S01]  /*3b260*/  IMAD.MOV.U32 R12, RZ, RZ, R11 ;  /* 0x000000ffff0c7224 */ /* 0x000fe200078e000b */
[----:B------:R-:W2:Y:S01]  /*3b270*/  LDL.LU R10, [R1+0xad8] ;  /* 0x000ad800010a7983 */ /* 0x000ea20000300800 */
[----:B------:R-:W2:Y:S02]  /*3b280*/  LDL.LU R11, [R1+0xadc] ;  /* 0x000adc00010b7983 */ /* 0x000ea40000300800 */
[----:B------:R-:W3:Y:S02]  /*3b290*/  LDL.LU R24, [R1+0xac0] ;  /* 0x000ac00001187983 */ /* 0x000ee40000300800 */
[----:B------:R-:W3:Y:S01]  /*3b2a0*/  LDL.LU R25, [R1+0xac4] ;  /* 0x000ac40001197983 */ /* 0x000ee20000300800 */
[----:B------:R-:W3:Y:S01]  /*3b2b0*/  LDL.LU R26, [R1+0xac8] ;  /* 0x000ac800011a7983 */ /* 0x000ee20000300800 */
[----:B------:R-:W3:Y:S03]  /*3b2c0*/  LDL.LU R27, [R1+0xacc] ;  /* 0x000acc00011b7983 */ /* 0x000ee60000300800 */
[----:B------:R0:W-:Y:S04]  /*3b2d0*/  STL.64 [R1+0x29e8], R16 ;  /* 0x0029e81001007387 */ /* 0x0001e80000100a00 */
[----:B0-----:R-:W4:Y:S01]  /*3b2e0*/  LDL.LU R16, [R1+0xa90] ;  /* 0x000a900001107983 */ /* 0x001f220000300800 */
[----:B------:R-:W4:Y:S02]  /*3b2f0*/  LDL.LU R17, [R1+0xa94] ;  /* 0x000a940001117983 */ /* 0x000f240000300800 */
[----:B------:R-:W2:Y:S02]  /*3b300*/  LDL.LU R18, [R1+0xa98] ;  /* 0x000a980001127983 */ /* 0x000ea40000300800 */
[----:B------:R-:W2:Y:S02]  /*3b310*/  LDL.LU R19, [R1+0xa9c] ;  /* 0x000a9c0001137983 */ /* 0x000ea40000300800 */
[----:B--2---:R-:W-:Y:S01]  /*3b320*/  STL.64 [R1+0x2a00], R18 ;  /* 0x002a001201007387 */ /* 0x004fe20000100a00 */
[----:B----4-:R0:W-:Y:S03]  /*3b330*/  STL.64 [R1+0x29f8], R16 ;  /* 0x0029f81001007387 */ /* 0x0101e60000100a00 */
[----:B0-----:R-:W2:Y:S01]  /*3b340*/  LDL.LU R16, [R1+0xaa0] ;  /* 0x000aa00001107983 */ /* 0x001ea20000300800 */
[----:B------:R-:W2:Y:S02]  /*3b350*/  LDL.LU R17, [R1+0xaa4] ;  /* 0x000aa40001117983 */ /* 0x000ea40000300800 */
[----:B------:R-:W4:Y:S02]  /*3b360*/  LDL.LU R18, [R1+0xaa8] ;  /* 0x000aa80001127983 */ /* 0x000f240000300800 */
[----:B------:R-:W4:Y:S01]  /*3b370*/  LDL.LU R19, [R1+0xaac] ;  /* 0x000aac0001137983 */ /* 0x000f220000300800 */
[----:B------:R-:W-:Y:S01]  /*3b380*/  HMMA.16816.F32 R12, R20, R12, R8 ;  /* 0x0000000c140c723c */ /* 0x000fe20000001808 */
[----:B----4-:R-:W-:Y:S01]  /*3b390*/  STL.64 [R1+0x2a18], R18 ;  /* 0x002a181201007387 */ /* 0x010fe20000100a00 */
[----:B--2---:R0:W-:Y:S03]  /*3b3a0*/  STL.64 [R1+0x2a10], R16 ;  /* 0x002a101001007387 */ /* 0x0041e60000100a00 */
[----:B0-----:R-:W2:Y:S01]  /*3b3b0*/  LDL.LU R16, [R1+0xab0] ;  /* 0x000ab00001107983 */ /* 0x001ea20000300800 */
[----:B------:R-:W2:Y:S02]  /*3b3c0*/  LDL.LU R17, [R1+0xab4] ;  /* 0x000ab40001117983 */ /* 0x000ea40000300800 */
[----:B------:R-:W2:Y:S02]  /*3b3d0*/  LDL.LU R18, [R1+0xab8] ;  /* 0x000ab80001127983 */ /* 0x000ea40000300800 */
[----:B------:R-:W2:Y:S01]  /*3b3e0*/  LDL.LU R19, [R1+0xabc] ;  /* 0x000abc0001137983 */ /* 0x000ea20000300800 */
[----:B------:R-:W4:Y:S01]  /*3b3f0*/  LDL.LU R4, [R1+0x710] ;  /* 0x0007100001047983 */ /* 0x000f220000300800 */
[----:B------:R-:W4:Y:S02]  /*3b400*/  LDL.LU R5, [R1+0x714] ;  /* 0x0007140001057983 */ /* 0x000f240000300800 */
[----:B------:R-:W2:Y:S02]  /*3b410*/  LDL.LU R6, [R1+0x718] ;  /* 0x0007180001067983 */ /* 0x000ea40000300800 */
[----:B------:R-:W2:Y:S02]  /*3b420*/  LDL.LU R7, [R1+0x71c] ;  /* 0x00071c0001077983 */ /* 0x000ea40000300800 */
[----:B--2---:R-:W-:Y:S01]  /*3b430*/  STL.64 [R1+0x29e0], R6 ;  /* 0x0029e00601007387 */ /* 0x004fe20000100a00 */
[----:B----4-:R0:W-:Y:S03]  /*3b440*/  STL.64 [R1+0x29d8], R4 ;  /* 0x0029d80401007387 */ /* 0x0101e60000100a00 */
[----:B0-----:R-:W2:Y:S01]  /*3b450*/  LDL.LU R4, [R1+0x720] ;  /* 0x0007200001047983 */ /* 0x001ea20000300800 */
[----:B------:R-:W2:Y:S02]  /*3b460*/  LDL.LU R5, [R1+0x724] ;  /* 0x0007240001057983 */ /* 0x000ea40000300800 */
[----:B------:R-:W2:Y:S02]  /*3b470*/  LDL.LU R6, [R1+0x728] ;  /* 0x0007280001067983 */ /* 0x000ea40000300800 */
[----:B------:R-:W2:Y:S01]  /*3b480*/  LDL.LU R7, [R1+0x72c] ;  /* 0x00072c0001077983 */ /* 0x000ea20000300800 */
[----:B------:R-:W4:Y:S01]  /*3b490*/  LDL.LU.64 R8, [R1+0x2a40] ;  /* 0x002a400001087983 */ /* 0x000f220000300a00 */
[----:B------:R0:W-:Y:S03]  /*3b4a0*/  STL.64 [R1+0x320], R12 ;  /* 0x0003200c01007387 */ /* 0x0001e60000100a00 */
[----:B0-----:R-:W3:Y:S01]  /*3b4b0*/  LDL.LU.64 R12, [R1+0x2a38] ;  /* 0x002a3800010c7983 */ /* 0x001ee20000300a00 */
[----:B------:R-:W-:-:S02]  /*3b4c0*/  IMAD.MOV.U32 R11, RZ, RZ, R15 ;  /* 0x000000ffff0b7224 */ /* 0x000fc400078e000f */
[----:B------:R-:W-:-:S03]  /*3b4d0*/  IMAD.MOV.U32 R10, RZ, RZ, R14 ;  /* 0x000000ffff0a7224 */ /* 0x000fc600078e000e */
[----:B------:R-:W-:Y:S02]  /*3b4e0*/  STL [R1+0x215c], R11 ;  /* 0x00215c0b01007387 */ /* 0x000fe40000100800 */
[----:B------:R-:W-:Y:S01]  /*3b4f0*/  STL [R1+0x2158], R10 ;  /* 0x0021580a01007387 */ /* 0x000fe20000100800 */
[C---:B---3--:R-:W-:Y:S01]  /*3b500*/  HMMA.16816.F32 R12, R20.reuse, R12, R24 ;  /* 0x0000000c140c723c */ /* 0x048fe20000001818 */
[----:B------:R-:W3:Y:S01]  /*3b510*/  LDL.LU R26, [R1+0x2a30] ;  /* 0x002a3000011a7983 */ /* 0x000ee20000300800 */
[----:B------:R-:W2:Y:S11]  /*3b520*/  LDL.LU.64 R24, [R1+0x2a28] ;  /* 0x002a280001187983 */ /* 0x000eb60000300a00 */
[----:B------:R-:W-:Y:S10]  /*3b530*/  @!UPT UIADD3 URZ, URZ, URZ, URZ ;  /* 0x0000003f3f3ff290 */ /* 0x000ff4000fffe03f */
[----:B------:R-:W-:Y:S01]  /*3b540*/  STL.64 [R1+0x310], R12 ;  /* 0x0003100c01007387 */ /* 0x000fe20000100a00 */
[----:B------:R0:W-:Y:S03]  /*3b550*/  STL.64 [R1+0x318], R14 ;  /* 0x0003180e01007387 */ /* 0x0001e60000100a00 */
[----:B0-----:R-:W4:Y:S01]  /*3b560*/  LDL.LU R15, [R1+0x2a20] ;  /* 0x002a2000010f7983 */ /* 0x001f220000300800 */
[----:B---3--:R-:W-:Y:S02]  /*3b570*/  IMAD.MOV.U32 R12, RZ, RZ, R26 ;  /* 0x000000ffff0c7224 */ /* 0x008fe400078e001a */
[----:B--2---:R-:W-:Y:S01]  /*3b580*/  HMMA.16816.F32 R24, R20, R24, R16 ;  /* 0x000000181418723c */ /* 0x004fe20000001810 */
[----:B------:R-:W2:Y:S01]  /*3b590*/  LDL.LU.64 R18, [R1+0x2a18] ;  /* 0x002a180001127983 */ /* 0x000ea20000300a00 */
[----:B------:R-:W2:Y:S11]  /*3b5a0*/  LDL.LU.64 R16, [R1+0x2a10] ;  /* 0x002a100001107983 */ /* 0x000eb60000300a00 */
[----:B------:R-:W-:Y:S10]  /*3b5b0*/  @!UPT UIADD3 URZ, URZ, URZ, URZ ;  /* 0x0000003f3f3ff290 */ /* 0x000ff4000fffe03f */
[----:B------:R0:W-:Y:S04]  /*3b5c0*/  STL.64 [R1+0x300], R24 ;  /* 0x0003001801007387 */ /* 0x0001e80000100a00 */
[----:B0-----:R-:W2:Y:S01]  /*3b5d0*/  LDL.LU.64 R24, [R1+0x2a08] ;  /* 0x002a080001187983 */ /* 0x001ea20000300a00 */
[----:B------:R-:W-:Y:S02]  /*3b5e0*/  IMAD.MOV.U32 R11, RZ, RZ, R26 ;  /* 0x000000ffff0b7224 */ /* 0x000fe400078e001a */
[----:B------:R-:W-:-:S05]  /*3b5f0*/  IMAD.MOV.U32 R10, RZ, RZ, R27 ;  /* 0x000000ffff0a7224 */ /* 0x000fca00078e001b */
[----:B------:R-:W-:Y:S01]  /*3b600*/  STL [R1+0x2164], R10 ;  /* 0x0021640a01007387 */ /* 0x000fe20000100800 */
[----:B------:R-:W-:Y:S01]  /*3b610*/  STL [R1+0x2160], R11 ;  /* 0x0021600b01007387 */ /* 0x000fe20000100800 */
        /* <DEDUP_REMOVED lines=14> */
[----:B0-----:R-:W3:Y:S01]  /*3b700*/  LDL.LU R24, [R1+0x6f0] ;  /* 0x0006f00001187983 */ /* 0x001ee20000300800 */
[----:B------:R-:W3:Y:S02]  /*3b710*/  LDL.LU R25, [R1+0x6f4] ;  /* 0x0006f40001197983 */ /* 0x000ee40000300800 */
[----:B------:R-:W3:Y:S02]  /*3b720*/  LDL.LU R26, [R1+0x6f8] ;  /* 0x0006f800011a7983 */ /* 0x000ee40000300800 */
[----:B------:R-:W3:Y:S01]  /*3b730*/  LDL.LU R27, [R1+0x6fc] ;  /* 0x0006fc00011b7983 */ /* 0x000ee20000300800 */
[----:B--2---:R-:W-:Y:S01]  /*3b740*/  HMMA.16816.F32 R16, R20, R16, R4 ;  /* 0x000000101410723c */ /* 0x004fe20000001804 */
[----:B---3--:R-:W-:Y:S01]  /*3b750*/  STL.64 [R1+0x29c0], R26 ;  /* 0x0029c01a01007387 */ /* 0x008fe20000100a00 */
[----:B------:R0:W-:Y:S03]  /*3b760*/  STL.64 [R1+0x29b8], R24 ;  /* 0x0029b81801007387 */ /* 0x0001e60000100a00 */
[----:B0-----:R-:W2:Y:S01]  /*3b770*/  LDL.LU R24, [R1+0x700] ;  /* 0x0007000001187983 */ /* 0x001ea20000300800 */
[----:B------:R-:W2:Y:S02]  /*3b780*/  LDL.LU R25, [R1+0x704] ;  /* 0x0007040001197983 */ /* 0x000ea40000300800 */
[----:B------:R-:W2:Y:S02]  /*3b790*/  LDL.LU R26, [R1+0x708] ;  /* 0x00070800011a7983 */ /* 0x000ea40000300800 */
[----:B------:R-:W2:Y:S01]  /*3b7a0*/  LDL.LU R27, [R1+0x70c] ;  /* 0x00070c00011b7983 */ /* 0x000ea20000300800 */
[----:B------:R-:W3:Y:S01]  /*3b7b0*/  LDL.LU.64 R6, [R1+0x29e0] ;  /* 0x0029e00001067983 */ /* 0x000ee20000300a00 */
[----:B------:R-:W3:Y:S11]  /*3b7c0*/  LDL.LU.64 R4, [R1+0x29d8] ;  /* 0x0029d80001047983 */ /* 0x000ef60000300a00 */
[----:B------:R0:W-:Y:S02]  /*3b7d0*/  STL.64 [R1+0x720], R16 ;  /* 0x0007201001007387 */ /* 0x0001e40000100a00 */
[----:B0-----:R-:W3:Y:S01]  /*3b7e0*/  LDL.LU.64 R16, [R1+0x29d0] ;  /* 0x0029d00001107983 */ /* 0x001ee20000300a00 */
[----:B------:R-:W-:-:S02]  /*3b7f0*/  IMAD.MOV.U32 R11, RZ, RZ, R19 ;  /* 0x000000ffff0b7224 */ /* 0x000fc400078e0013 */
[----:B------:R-:W-:-:S03]  /*3b800*/  IMAD.MOV.U32 R10, RZ, RZ, R18 ;  /* 0x000000ffff0a7224 */ /* 0x000fc600078e0012 */
[----:B------:R-:W-:Y:S02]  /*3b810*/  STL [R1+0x216c], R11 ;  /* 0x00216c0b01007387 */ /* 0x000fe40000100800 */
[----:B------:R-:W-:Y:S01]  /*3b820*/  STL [R1+0x2168], R10 ;  /* 0x0021680a01007387 */ /* 0x000fe20000100800 */
[----:B---3--:R-:W-:Y:S01]  /*3b830*/  HMMA.16816.F32 R16, R20, R16, R4 ;  /* 0x000000101410723c */ /* 0x008fe20000001804 */
[----:B------:R-:W3:Y:S11]  /*3b840*/  LDL.LU.64 R6, [R1+0x29c8] ;  /* 0x0029c80001067983 */ /* 0x000ef60000300a00 */
[----:B------:R-:W-:Y:S11]  /*3b850*/  @!UPT UIADD3 URZ, URZ, URZ, URZ ;  /* 0x0000003f3f3ff290 */ /* 0x000ff6000fffe03f */
[----:B------:R3:W-:Y:S01]  /*3b860*/  STL.64 [R1+0x710], R16 ;  /* 0x0007101001007387 */ /* 0x0007e20000100a00 */
[----:B------:R-:W-:Y:S02]  /*3b870*/  STL.64 [R1+0x718], R18 ;  /* 0x0007181201007387 */ /* 0x000fe40000100a00 */
[----:B---3--:R-:W-:Y:S02]  /*3b880*/  IMAD.MOV.U32 R16, RZ, RZ, R7 ;  /* 0x000000ffff107224 */ /* 0x008fe400078e0007 */
[----:B------:R-:W-:-:S05]  /*3b890*/  IMAD.MOV.U32 R17, RZ, RZ, R6 ;  /* 0x000000ffff117224 */ /* 0x000fca00078e0006 */
[----:B------:R0:W-:Y:S04]  /*3b8a0*/  STL.64 [R1+0x2990], R16 ;  /* 0x0029901001007387 */ /* 0x0001e80000100a00 */
[----:B0-----:R-:W3:Y:S01]  /*3b8b0*/  LDL.LU R16, [R1+0x6e0] ;  /* 0x0006e00001107983 */ /* 0x001ee20000300800 */
[----:B------:R-:W3:Y:S02]  /*3b8c0*/  LDL.LU R17, [R1+0x6e4] ;  /* 0x0006e40001117983 */ /* 0x000ee40000300800 */
[----:B------:R-:W3:Y:S02]  /*3b8d0*/  LDL.LU R18, [R1+0x6e8] ;  /* 0x0006e80001127983 */ /* 0x000ee40000300800 */
[----:B------:R-:W3:Y:S02]  /*3b8e0*/  LDL.LU R19, [R1+0x6ec] ;  /* 0x0006ec0001137983 */ /* 0x000ee40000300800 */
[----:B----4-:R-:W-:-:S07]  /*3b8f0*/  IMAD.MOV.U32 R13, RZ, RZ, R15 ;  /* 0x000000ffff0d7224 */ /* 0x010fce00078e000f */
[----:B--2---:R-:W-:Y:S01]  /*3b900*/  HMMA.16816.F32 R12, R20, R12, R24 ;  /* 0x0000000c140c723c */ /* 0x004fe20000001818 */
[----:B---3--:R-:W-:Y:S01]  /*3b910*/  STL.64 [R1+0x29a0], R18 ;  /* 0x0029a01201007387 */ /* 0x008fe20000100a00 */
[----:B------:R0:W-:Y:S03]  /*3b920*/  STL.64 [R1+0x2998], R16 ;  /* 0x0029981001007387 */ /* 0x0001e60000100a00 */
[----:B0-----:R-:W2:Y:S01]  /*3b930*/  LDL.64 R16, [R1+0x30] ;  /* 0x0000300001107983 */ /* 0x001ea20000100a00 */
[----:B------:R-:W3:Y:S02]  /*3b940*/  LDL.LU R4, [R1+0x6d0] ;  /* 0x0006d00001047983 */ /* 0x000ee40000300800 */
[----:B------:R-:W3:Y:S02]  /*3b950*/  LDL.LU R5, [R1+0x6d4] ;  /* 0x0006d40001057983 */ /* 0x000ee40000300800 */
[----:B------:R-:W3:Y:S01]  /*3b960*/  LDL.LU R6, [R1+0x6d8] ;  /* 0x0006d80001067983 */ /* 0x000ee20000300800 */
[----:B------:R-:W3:Y:S01]  /*3b970*/  LDL.LU R7, [R1+0x6dc] ;  /* 0x0006dc0001077983 */ /* 0x000ee20000300800 */
[----:B------:R-:W2:Y:S02]  /*3b980*/  LDL.LU.64 R26, [R1+0x29c0] ;  /* 0x0029c000011a7983 */ /* 0x000ea40000300a00 */
[----:B------:R-:W2:Y:S10]  /*3b990*/  LDL.LU.64 R24, [R1+0x29b8] ;  /* 0x0029b80001187983 */ /* 0x000eb40000300a00 */
[----:B------:R-:W-:-:S02]  /*3b9a0*/  IMAD.MOV.U32 R10, RZ, RZ, R15 ;  /* 0x000000ffff0a7224 */ /* 0x000fc400078e000f */
[----:B------:R-:W-:Y:S01]  /*3b9b0*/  IMAD.MOV.U32 R11, RZ, RZ, R14 ;  /* 0x000000ffff0b7224 */ /* 0x000fe200078e000e */
[----:B------:R0:W-:Y:S01]  /*3b9c0*/  STL.64 [R1+0x700], R12 ;  /* 0x0007000c01007387 */ /* 0x0001e20000100a00 */
[----:B------:R-:W4:Y:S03]  /*3b9d0*/  LDL.LU R14, [R1+0x29b0] ;  /* 0x0029b000010e7983 */ /* 0x000f260000300800 */
[----:B0-----:R-:W3:Y:S01]  /*3b9e0*/  LDL.64 R12, [R1] ;  /* 0x00000000010c7983 */ /* 0x001ee20000100a00 */
[----:B------:R-:W-:Y:S02]  /*3b9f0*/  STL [R1+0x2174], R10 ;  /* 0x0021740a01007387 */ /* 0x000fe40000100800 */
[----:B------:R0:W-:Y:S01]  /*3ba00*/  STL [R1+0x2170], R11 ;  /* 0x0021700b01007387 */ /* 0x0001e20000100800 */
[----:B--2---:R-:W-:Y:S01]  /*3ba10*/  HMMA.16816.F32 R24, R20, R16, R24 ;  /* 0x000000101418723c */ /* 0x004fe20000001818 */
[----:B0-----:R-:W-:Y:S11]  /*3ba20*/  IMAD.MOV.U32 R11, RZ, RZ, R17 ;  /* 0x000000ffff0b7224 */ /* 0x001ff600078e0011 */
[----:B------:R-:W-:Y:S11]  /*3ba30*/  @!UPT UIADD3 URZ, URZ, URZ, URZ ;  /* 0x0000003f3f3ff290 */ /* 0x000ff6000fffe03f */
[----:B------:R0:W-:Y:S01]  /*3ba40*/  STL.64 [R1+0x6f0], R24 ;  /* 0x0006f01801007387 */ /* 0x0001e20000100a00 */
[----:B------:R1:W-:Y:S03]  /*3ba50*/  STL.64 [R1+0x6f8], R26 ;  /* 0x0006f81a01007387 */ /* 0x0003e60000100a00 */
[----:B0-----:R-:W2:Y:S01]  /*3ba60*/  LDL.LU.64 R24, [R1+0x29a8] ;  /* 0x0029a80001187983 */ /* 0x001ea20000300a00 */
[----:B-1----:R-:W-:Y:S02]  /*3ba70*/  IMAD.MOV.U32 R26, RZ, RZ, R16 ;  /* 0x000000ffff1a7224 */ /* 0x002fe400078e0010 */
[----:B------:R-:W3:Y:S02]  /*3ba80*/  LDL.LU.64 R18, [R1+0x29a0] ;  /* 0x0029a00001127983 */ /* 0x000ee40000300a00 */
[----:B------:R-:W3:Y:S01]  /*3ba90*/  LDL.LU.64 R16, [R1+0x2998] ;  /* 0x0029980001107983 */ /* 0x000ee20000300a00 */
[----:B------:R-:W-:Y:S04]  /*3baa0*/  STL [R1+0x2908], R26 ;  /* 0x0029081a01007387 */ /* 0x000fe80000100800 */
[----:B--2---:R4:W-:Y:S02]  /*3bab0*/  STL.64 [R1+0x2900], R24 ;  /* 0x0029001801007387 */ /* 0x0049e40000100a00 */
[----:B----4-:R-:W-:-:S02]  /*3bac0*/  IMAD.MOV.U32 R24, RZ, RZ, R14 ;  /* 0x000000ffff187224 */ /* 0x010fc400078e000e */
[----:B------:R-:W-:-:S07]  /*3bad0*/  IMAD.MOV.U32 R25, RZ, RZ, R3 ;  /* 0x000000ffff197224 */ /* 0x000fce00078e0003 */
[----:B---3--:R-:W-:Y:S01]  /*3bae0*/  HMMA.16816.F32 R24, R20, R24, R16 ;  /* 0x000000181418723c */ /* 0x008fe20000001810 */
[----:B------:R-:W2:Y:S11]  /*3baf0*/  LDL.LU.64 R16, [R1+0x2990] ;  /* 0x0029900001107983 */ /* 0x000eb60000300a00 */
[----:B------:R-:W-:Y:S11]  /*3bb00*/  @!UPT UIADD3 URZ, URZ, URZ, URZ ;  /* 0x0000003f3f3ff290 */ /* 0x000ff6000fffe03f */
[----:B------:R0:W-:Y:S01]  /*3bb10*/  STL.64 [R1+0x6e0], R24 ;  /* 0x0006e01801007387 */ /* 0x0001e20000100a00 */
[----:B------:R-:W-:Y:S03]  /*3bb20*/  STL [R1+0x6e8], R26 ;  /* 0x0006e81a01007387 */ /* 0x000fe60000100800 */
[----:B0-----:R-:W3:Y:S04]  /*3bb30*/  LDL.64 R24, [R1+0x90] ;  /* 0x0000900001187983 */ /* 0x001ee80000100a00 */
[----:B---3--:R0:W-:Y:S04]  /*3bb40*/  STL.64 [R1+0x2918], R24 ;  /* 0x0029181801007387 */ /* 0x0081e80000100a00 */
[----:B0-----:R-:W3:Y:S01]  /*3bb50*/  LDL.64 R24, [R1+0xa0] ;  /* 0x0000a00001187983 */ /* 0x001ee20000100a00 */
[----:B------:R-:W-:-:S03]  /*3bb60*/  IMAD.MOV.U32 R10, RZ, RZ, R27 ;  /* 0x000000ffff0a7224 */ /* 0x000fc600078e001b */
[----:B---3--:R0:W-:Y:S04]  /*3bb70*/  STL.64 [R1+0x2930], R24 ;  /* 0x0029301801007387 */ /* 0x0081e80000100a00 */
[----:B0-----:R-:W3:Y:S04]  /*3bb80*/  LDL.64 R24, [R1+0xb0] ;  /* 0x0000b00001187983 */ /* 0x001ee80000100a00 */
[----:B---3--:R-:W-:Y:S01]  /*3bb90*/  STL.64 [R1+0x2948], R24 ;  /* 0x0029481801007387 */ /* 0x008fe20000100a00 */
[----:B------:R-:W-:Y:S02]  /*3bba0*/  STL [R1+0x217c], R10 ;  /* 0x00217c0a01007387 */ /* 0x000fe40000100800 */
[----:B------:R-:W-:Y:S02]  /*3bbb0*/  STL [R1+0x2970], R11 ;  /* 0x0029700b01007387 */ /* 0x000fe40000100800 */
[----:B------:R0:W-:Y:S02]  /*3bbc0*/  STL.64 [R1+0x2968], R8 ;  /* 0x0029680801007387 */ /* 0x0001e40000100a00 */
[----:B0-----:R-:W3:Y:S01]  /*3bbd0*/  LDL.LU R8, [R1+0x6b0] ;  /* 0x0006b00001087983 */ /* 0x001ee20000300800 */
[----:B------:R-:W3:Y:S02]  /*3bbe0*/  LDL.LU R9, [R1+0x6b4] ;  /* 0x0006b40001097983 */ /* 0x000ee40000300800 */
[----:B------:R-:W4:Y:S02]  /*3bbf0*/  LDL.LU R10, [R1+0x6b8] ;  /* 0x0006b800010a7983 */ /* 0x000f240000300800 */
[----:B------:R-:W4:Y:S01]  /*3bc00*/  LDL.LU R11, [R1+0x6bc] ;  /* 0x0006bc00010b7983 */ /* 0x000f220000300800 */
[C---:B--2---:R-:W-:Y:S01]  /*3bc10*/  HMMA.16816.F32 R4, R20.reuse, R16, R4 ;  /* 0x000000101404723c */ /* 0x044fe20000001804 */
[----:B----4-:R-:W-:Y:S01]  /*3bc20*/  STL.64 [R1+0x2988], R10 ;  /* 0x0029880a01007387 */ /* 0x010fe20000100a00 */
[----:B---3--:R0:W-:Y:S03]  /*3bc30*/  STL.64 [R1+0x2980], R8 ;  /* 0x0029800801007387 */ /* 0x0081e60000100a00 */
[----:B0-----:R-:W2:Y:S01]  /*3bc40*/  LDL.LU R8, [R1+0x6c0] ;  /* 0x0006c00001087983 */ /* 0x001ea20000300800 */
[----:B------:R-:W2:Y:S02]  /*3bc50*/  LDL.LU R9, [R1+0x6c4] ;  /* 0x0006c40001097983 */ /* 0x000ea40000300800 */
[----:B------:R-:W2:Y:S02]  /*3bc60*/  LDL.LU R10, [R1+0x6c8] ;  /* 0x0006c800010a7983 */ /* 0x000ea40000300800 */
[----:B------:R-:W2:Y:S11]  /*3bc70*/  LDL.LU R11, [R1+0x6cc] ;  /* 0x0006cc00010b7983 */ /* 0x000eb60000300800 */
[----:B------:R-:W-:Y:S02]  /*3bc80*/  @!UPT UIADD3 URZ, URZ, URZ, URZ ;  /* 0x0000003f3f3ff290 */ /* 0x000fe4000fffe03f */
[----:B------:R0:W-:Y:S01]  /*3bc90*/  STL.64 [R1+0x6d0], R4 ;  /* 0x0006d00401007387 */ /* 0x0001e20000100a00 */
[----:B------:R1:W-:Y:S02]  /*3bca0*/  STL.64 [R1+0x6d8], R6 ;  /* 0x0006d80601007387 */ /* 0x0003e40000100a00 */
[----:B------:R-:W3:Y:S02]  /*3bcb0*/  LDL.LU R16, [R1+0x9a0] ;  /* 0x0009a00001107983 */ /* 0x000ee40000300800 */
[----:B------:R-:W3:Y:S01]  /*3bcc0*/  LDL.LU R17, [R1+0x9a4] ;  /* 0x0009a40001117983 */ /* 0x000ee20000300800 */
[----:B------:R-:W3:Y:S01]  /*3bcd0*/  LDL.LU R18, [R1+0x9a8] ;  /* 0x0009a80001127983 */ /* 0x000ee20000300800 */
[----:B------:R-:W3:Y:S02]  /*3bce0*/  LDL.LU R19, [R1+0x9ac] ;  /* 0x0009ac0001137983 */ /* 0x000ee40000300800 */
[----:B------:R-:W-:Y:S01]  /*3bcf0*/  IMAD.MOV.U32 R25, RZ, RZ, R0 ;  /* 0x000000ffff197224 */ /* 0x000fe200078e0000 */
[----:B0-----:R-:W4:Y:S01]  /*3bd00*/  LDL.LU R4, [R1+0x6a0] ;  /* 0x0006a00001047983 */ /* 0x001f220000300800 */
[----:B------:R-:W4:Y:S02]  /*3bd10*/  LDL.LU R5, [R1+0x6a4] ;  /* 0x0006a40001057983 */ /* 0x000f240000300800 */
[----:B-1----:R-:W4:Y:S02]  /*3bd20*/  LDL.LU R6, [R1+0x6a8] ;  /* 0x0006a80001067983 */ /* 0x002f240000300800 */
[----:B------:R-:W4:Y:S01]  /*3bd30*/  LDL.LU R7, [R1+0x6ac] ;  /* 0x0006ac0001077983 */ /* 0x000f220000300800 */
[----:B------:R-:W3:Y:S01]  /*3bd40*/  LDL R0, [R1+0x177c] ;  /* 0x00177c0001007983 */ /* 0x000ee20000100800 */
[----:B------:R-:W-:Y:S01]  /*3bd50*/  IMAD.MOV.U32 R15, RZ, RZ, R13 ;  /* 0x000000ffff0f7224 */ /* 0x000fe200078e000d */
[C---:B--2---:R-:W-:Y:S11]  /*3bd60*/  HMMA.16816.F32 R8, R20.reuse, R12, R8 ;  /* 0x0000000c1408723c */ /* 0x044ff60000001808 */
[----:B------:R-:W-:Y:S11]  /*3bd70*/  @!UPT UIADD3 URZ, URZ, URZ, URZ ;  /* 0x0000003f3f3ff290 */ /* 0x000ff6000fffe03f */
[----:B------:R-:W-:Y:S01]  /*3bd80*/  @!UPT UIADD3 URZ, URZ, URZ, URZ ;  /* 0x0000003f3f3ff290 */ /* 0x000fe2000fffe03f */
[----:B------:R-:W-:Y:S01]  /*3bd90*/  STL.64 [R1+0x6c0], R8 ;  /* 0x0006c00801007387 */ /* 0x000fe20000100a00 */
[----:B------:R0:W-:Y:S03]  /*3bda0*/  STL.64 [R1+0x6c8], R10 ;  /* 0x0006c80a01007387 */ /* 0x0001e60000100a00 */
[----:B0-----:R-:W2:Y:S01]  /*3bdb0*/  LDL.LU.64 R10, [R1+0x2988] ;  /* 0x00298800010a7983 */ /* 0x001ea20000300a00 */
[----:B------:R-:W2:Y:S02]  /*3bdc0*/  LDL.LU.64 R8, [R1+0x2980] ;  /* 0x0029800001087983 */ /* 0x000ea40000300a00 */
[----:B------:R-:W2:Y:S02]  /*3bdd0*/  LDL.LU.64 R12, [R1+0x2978] ;  /* 0x00297800010c7983 */ /* 0x000ea40000300a00 */
[C---:B--2---:R-:W-:Y:S11]  /*3bde0*/  HMMA.16816.F32 R8, R20.reuse, R12, R8 ;  /* 0x0000000c1408723c */ /* 0x044ff60000001808 */
[----:B------:R-:W-:Y:S11]  /*3bdf0*/  @!UPT UIADD3 URZ, URZ, URZ, URZ ;  /* 0x0000003f3f3ff290 */ /* 0x000ff6000fffe03f */
[----:B------:R-:W-:Y:S01]  /*3be00*/  @!UPT UIADD3 URZ, URZ, URZ, URZ ;  /* 0x0000003f3f3ff290 */ /* 0x000fe2000fffe03f */
[----:B------:R-:W-:Y:S01]  /*3be10*/  STL.64 [R1+0x6b0], R8 ;  /* 0x0006b00801007387 */ /* 0x000fe20000100a00 */
[----:B------:R0:W-:Y:S03]  /*3be20*/  STL.64 [R1+0x6b8], R10 ;  /* 0x0006b80a01007387 */ /* 0x0001e60000100a00 */
[----:B0-----:R-:W2:Y:S01]  /*3be30*/  LDL.LU R11, [R1+0x2970] ;  /* 0x00297000010b7983 */ /* 0x001ea20000300800 */
[----:B------:R-:W4:Y:S02]  /*3be40*/  LDL.LU.64 R8, [R1+0x2968] ;  /* 0x0029680001087983 */ /* 0x000f240000300a00 */
[----:B------:R-:W-:Y:S02]  /*3be50*/  STL [R1+0x28e8], R15 ;  /* 0x0028e80f01007387 */ /* 0x000fe40000100800 */
[----:B------:R0:W-:Y:S02]  /*3be60*/  STL.64 [R1+0x28e0], R12 ;  /* 0x0028e00c01007387 */ /* 0x0001e40000100a00 */
[----:B0-----:R-:W2:Y:S04]  /*3be70*/  LDL.64 R12, [R1+0x80] ;  /* 0x00008000010c7983 */ /* 0x001ea80000100a00 */
        /* <DEDUP_REMOVED lines=11> */
[C---:B----4-:R-:W-:Y:S01]  /*3bf30*/  HMMA.16816.F32 R4, R20.reuse, R8, R4 ;  /* 0x000000081404723c */ /* 0x050fe20000001804 */
[----:B--2---:R-:W-:Y:S01]  /*3bf40*/  STL.64 [R1+0x2940], R14 ;  /* 0x0029400e01007387 */ /* 0x004fe20000100a00 */
[----:B------:R0:W-:Y:S03]  /*3bf50*/  STL.64 [R1+0x2938], R12 ;  /* 0x0029380c01007387 */ /* 0x0001e60000100a00 */
[----:B0-----:R-:W2:Y:S01]  /*3bf60*/  LDL.LU R12, [R1+0xcd0] ;  /* 0x000cd000010c7983 */ /* 0x001ea20000300800 */
[----:B------:R-:W2:Y:S02]  /*3bf70*/  LDL.LU R13, [R1+0xcd4] ;  /* 0x000cd400010d7983 */ /* 0x000ea40000300800 */
[----:B------:R-:W4:Y:S02]  /*3bf80*/  LDL.LU R14, [R1+0xcd8] ;  /* 0x000cd800010e7983 */ /* 0x000f240000300800 */
[----:B------:R-:W4:Y:S02]  /*3bf90*/  LDL.LU R15, [R1+0xcdc] ;  /* 0x000cdc00010f7983 */ /* 0x000f240000300800 */
[----:B----4-:R-:W-:Y:S01]  /*3bfa0*/  STL.64 [R1+0x2958], R14 ;  /* 0x0029580e01007387 */ /* 0x010fe20000100a00 */
[----:B--2---:R0:W-:Y:S03]  /*3bfb0*/  STL.64 [R1+0x2950], R12 ;  /* 0x0029500c01007387 */ /* 0x0041e60000100a00 */
[----:B0-----:R-:W2:Y:S01]  /*3bfc0*/  LDL.LU R12, [R1+0xce0] ;  /* 0x000ce000010c7983 */ /* 0x001ea20000300800 */
[----:B------:R-:W2:Y:S02]  /*3bfd0*/  LDL.LU R13, [R1+0xce4] ;  /* 0x000ce400010d7983 */ /* 0x000ea40000300800 */
[----:B------:R-:W2:Y:S02]  /*3bfe0*/  LDL.LU R14, [R1+0xce8] ;  /* 0x000ce800010e7983 */ /* 0x000ea40000300800 */
[----:B------:R-:W2:Y:S02]  /*3bff0*/  LDL.LU R15, [R1+0xcec] ;  /* 0x000cec00010f7983 */ /* 0x000ea40000300800 */
[----:B------:R0:W-:Y:S01]  /*3c000*/  STL.64 [R1+0x6a0], R4 ;  /* 0x0006a00401007387 */ /* 0x0001e20000100a00 */
[----:B------:R-:W-:Y:S03]  /*3c010*/  STL.64 [R1+0x6a8], R6 ;  /* 0x0006a80601007387 */ /* 0x000fe60000100a00 */
[----:B0-----:R-:W3:Y:S01]  /*3c020*/  LDL.LU.64 R4, [R1+0x2960] ;  /* 0x0029600001047983 */ /* 0x001ee20000300a00 */
[----:B------:R-:W-:Y:S01]  /*3c030*/  IMAD.MOV.U32 R24, RZ, RZ, R2 ;  /* 0x000000ffff187224 */ /* 0x000fe200078e0002 */
[----:B---3--:R-:W-:Y:S02]  /*3c040*/  HMMA.16816.F32 R20, R20, R4, R16 ;  /* 0x000000041414723c */ /* 0x008fe40000001810 */
[----:B------:R-:W2:Y:S11]  /*3c050*/  LDSM.16.MT88.4 R16, [R0+0x12000] ;  /* 0x012000000010783b */ /* 0x000eb60000004200 */
[----:B------:R-:W-:Y:S10]  /*3c060*/  @!UPT UIADD3 URZ, URZ, URZ, URZ ;  /* 0x0000003f3f3ff290 */ /* 0x000ff4000fffe03f */
[----:B------:R-:W-:Y:S01]  /*3c070*/  STL.64 [R1+0x2d0], R20 ;  /* 0x0002d01401007387 */ /* 0x000fe20000100a00 */
[----:B------:R-:W-:Y:S02]  /*3c080*/  STL.64 [R1+0x2d8], R22 ;  /* 0x0002d81601007387 */ /* 0x000fe40000100a00 */
[----:B------:R-:W0:Y:S01]  /*3c090*/  LDSM.16.MT88.4 R20, [R0+0x12080] ;  /* 0x012080000014783b */ /* 0x000e220000004200 */
[C---:B--2---:R-:W-:Y:S01]  /*3c0a0*/  HMMA.16816.F32 R24, R16.reuse, R24, R12 ;  /* 0x000000181018723c */ /* 0x044fe2000000180c */
[----:B0-----:R-:W-:Y:S02]  /*3c0b0*/  STL [R1+0x281c], R21 ;  /* 0x00281c1501007387 */ /* 0x001fe40000100800 */
[----:B------:R-:W-:Y:S02]  /*3c0c0*/  STL [R1+0x2818], R22 ;  /* 0x0028181601007387 */ /* 0x000fe40000100800 */
[----:B------:R-:W-:Y:S02]  /*3c0d0*/  STL [R1+0x2814], R23 ;  /* 0x0028141701007387 */ /* 0x000fe40000100800 */
[----:B------:R-:W2:Y:S01]  /*3c0e0*/  LDL.LU.64 R14, [R1+0x2958] ;  /* 0x00295800010e7983 */ /* 0x000ea20000300a00 */
[----:B------:R-:W2:Y:S11]  /*3c0f0*/  LDL.LU.64 R12, [R1+0x2950] ;  /* 0x00295000010c7983 */ /* 0x000eb60000300a00 */
[----:B------:R-:W-:Y:S04]  /*3c100*/  @!UPT UIADD3 URZ, URZ, URZ, URZ ;  /* 0x0000003f3f3ff290 */ /* 0x000fe8000fffe03f */
[----:B------:R0:W-:Y:S02]  /*3c110*/  STL.64 [R1+0x510], R24 ;  /* 0x0005101801007387 */ /* 0x0001e40000100a00 */
[----:B------:R-:W-:Y:S01]  /*3c120*/  STL.64 [R1+0x518], R26 ;  /* 0x0005181a01007387 */ /* 0x000fe20000100a00 */
        /* <DEDUP_REMOVED lines=10> */
[----:B------:R-:W-:Y:S01]  /*3c1d0*/  STL [R1+0x2898], R22 ;  /* 0x0028981601007387 */ /* 0x000fe20000100800 */
[----:B------:R0:W-:Y:S04]  /*3c1e0*/  STL.64 [R1+0x2890], R20 ;  /* 0x0028901401007387 */ /* 0x0001e80000100a00 */
[----:B0-----:R-:W3:Y:S01]  /*3c1f0*/  LDL.LU R20, [R1+0xca0] ;  /* 0x000ca00001147983 */ /* 0x001ee20000300800 */
[----:B------:R-:W3:Y:S02]  /*3c200*/  LDL.LU R21, [R1+0xca4] ;  /* 0x000ca40001157983 */ /* 0x000ee40000300800 */
[----:B------:R-:W3:Y:S02]  /*3c210*/  LDL.LU R22, [R1+0xca8] ;  /* 0x000ca80001167983 */ /* 0x000ee40000300800 */
[----:B------:R-:W3:Y:S01]  /*3c220*/  LDL.LU R23, [R1+0xcac] ;  /* 0x000cac0001177983 */ /* 0x000ee20000300800 */
        /* <DEDUP_REMOVED lines=10> */
[----:B------:R-:W-:Y:S01]  /*3c2d0*/  STL [R1+0x2808], R2 ;  /* 0x0028080201007387 */ /* 0x000fe20000100800 */
[C---:B--2---:R-:W-:Y:S11]  /*3c2e0*/  HMMA.16816.F32 R12, R16.reuse, R24, R12 ;  /* 0x00000018100c723c */ /* 0x044ff6000000180c */
[----:B------:R-:W-:Y:S11]  /*3c2f0*/  @!UPT UIADD3 URZ, URZ, URZ, URZ ;  /* 0x0000003f3f3ff290 */ /* 0x000ff6000fffe03f */
[----:B------:R-:W-:Y:S01]  /*3c300*/  @!UPT UIADD3 URZ, URZ, URZ, URZ ;  /* 0x0000003f3f3ff290 */ /* 0x000fe2000fffe03f */
[----:B------:R0:W-:Y:S01]  /*3c310*/  STL.64 [R1+0x4e0], R12 ;  /* 0x0004e00c01007387 */ /* 0x0001e20000100a00 */
[----:B------:R1:W-:Y:S03]  /*3c320*/  STL.64 [R1+0x4e8], R14 ;  /* 0x0004e80e01007387 */ /* 0x0003e60000100a00 */
[----:B0-----:R-:W3:Y:S01]  /*3c330*/  LDL.LU.64 R12, [R1+0x2910] ;  /* 0x00291000010c7983 */ /* 0x001ee20000300a00 */
[----:B------:R-:W-:Y:S02]  /*3c340*/  IMAD.MOV.U32 R6, RZ, RZ, R24 ;  /* 0x000000ffff067224 */ /* 0x000fe400078e0018 */
[----:B------:R-:W-:Y:S02]  /*3c350*/  IMAD.MOV.U32 R3, RZ, RZ, R25 ;  /* 0x000000ffff037224 */ /* 0x000fe400078e0019 */
[----:B------:R-:W2:Y:S01]  /*3c360*/  LDL.LU R26, [R1+0x2908] ;  /* 0x00290800011a7983 */ /* 0x000ea20000300800 */
[----:B------:R-:W4:Y:S01]  /*3c370*/  LDL.LU.64 R24, [R1+0x2900] ;  /* 0x0029000001187983 */ /* 0x000f220000300a00 */
[----:B------:R-:W-:Y:S01]  /*3c380*/  STL [R1+0x2810], R6 ;  /* 0x0028100601007387 */ /* 0x000fe20000100800 */
[----:B---3--:R-:W-:Y:S01]  /*3c390*/  HMMA.16816.F32 R20, R16, R12, R20 ;  /* 0x0000000c1014723c */ /* 0x008fe20000001814 */
[----:B------:R-:W-:-:S02]  /*3c3a0*/  IMAD.MOV.U32 R10, RZ, RZ, R12 ;  /* 0x000000ffff0a7224 */ /* 0x000fc400078e000c */
[----:B------:R-:W-:Y:S11]  /*3c3b0*/  IMAD.MOV.U32 R7, RZ, RZ, R13 ;  /* 0x000000ffff077224 */ /* 0x000ff600078e000d */
[----:B------:R-:W-:Y:S09]  /*3c3c0*/  @!UPT UIADD3 URZ, URZ, URZ, URZ ;  /* 0x0000003f3f3ff290 */ /* 0x000ff2000fffe03f */
[----:B------:R-:W-:Y:S01]  /*3c3d0*/  STL.64 [R1+0x4d0], R20 ;  /* 0x0004d01401007387 */ /* 0x000fe20000100a00 */
[----:B------:R-:W-:Y:S02]  /*3c3e0*/  STL.64 [R1+0x4d8], R22 ;  /* 0x0004d81601007387 */ /* 0x000fe40000100a00 */
[----:B------:R-:W3:Y:S02]  /*3c3f0*/  LDL.LU R12, [R1+0x830] ;  /* 0x00083000010c7983 */ /* 0x000ee40000300800 */
[----:B------:R-:W3:Y:S01]  /*3c400*/  LDL.LU R13, [R1+0x834] ;  /* 0x00083400010d7983 */ /* 0x000ee20000300800 */
[----:B-1----:R-:W2:Y:S01]  /*3c410*/  LDL.LU R14, [R1+0x838] ;  /* 0x00083800010e7983 */ /* 0x002ea20000300800 */
[----:B------:R-:W2:Y:S03]  /*3c420*/  LDL.LU R15, [R1+0x83c] ;  /* 0x00083c00010f7983 */ /* 0x000ea60000300800 */
[----:B--2---:R-:W-:Y:S01]  /*3c430*/  STL.64 [R1+0x28f8], R14 ;  /* 0x0028f80e01007387 */ /* 0x004fe20000100a00 */
[----:B---3--:R0:W-:Y:S03]  /*3c440*/  STL.64 [R1+0x28f0], R12 ;  /* 0x0028f00c01007387 */ /* 0x0081e60000100a00 */
[----:B0-----:R-:W4:Y:S01]  /*3c450*/  LDL.LU R12, [R1+0xc90] ;  /* 0x000c9000010c7983 */ /* 0x001f220000300800 */
[----:B------:R-:W4:Y:S02]  /*3c460*/  LDL.LU R13, [R1+0xc94] ;  /* 0x000c9400010d7983 */ /* 0x000f240000300800 */
[----:B------:R-:W4:Y:S02]  /*3c470*/  LDL.LU R14, [R1+0xc98] ;  /* 0x000c9800010e7983 */ /* 0x000f240000300800 */
[----:B------:R-:W4:Y:S01]  /*3c480*/  LDL.LU R15, [R1+0xc9c] ;  /* 0x000c9c00010f7983 */ /* 0x000f220000300800 */
[----:B------:R-:W-:Y:S01]  /*3c490*/  STL [R1+0x28d8], R10 ;  /* 0x0028d80a01007387 */ /* 0x000fe20000100800 */
[----:B------:R0:W-:Y:S03]  /*3c4a0*/  STL.64 [R1+0x28d0], R8 ;  /* 0x0028d00801007387 */ /* 0x0001e60000100a00 */
[----:B0-----:R-:W2:Y:S01]  /*3c4b0*/  LDL.64 R8, [R1+0x60] ;  /* 0x0000600001087983 */ /* 0x001ea20000100a00 */
[----:B------:R-:W3:Y:S02]  /*3c4c0*/  LDL.LU R20, [R1+0x7f0] ;  /* 0x0007f00001147983 */ /* 0x000ee40000300800 */
[----:B------:R-:W3:Y:S02]  /*3c4d0*/  LDL.LU R21, [R1+0x7f4] ;  /* 0x0007f40001157983 */ /* 0x000ee40000300800 */
[----:B------:R-:W2:Y:S01]  /*3c4e0*/  LDL.LU R22, [R1+0x7f8] ;  /* 0x0007f80001167983 */ /* 0x000ea20000300800 */
[----:B------:R-:W2:Y:S04]  /*3c4f0*/  LDL.LU R23, [R1+0x7fc] ;  /* 0x0007fc0001177983 */ /* 0x000ea80000300800 */
[----:B--2---:R-:W-:Y:S01]  /*3c500*/  STL.64 [R1+0x28a8], R22 ;  /* 0x0028a81601007387 */ /* 0x004fe20000100a00 */
[----:B---3--:R0:W-:Y:S02]  /*3c510*/  STL.64 [R1+0x28a0], R20 ;  /* 0x0028a01401007387 */ /* 0x0081e40000100a00 */
[----:B0-----:R-:W-:-:S02]  /*3c520*/  IMAD.MOV.U32 R20, RZ, RZ, R26 ;  /* 0x000000ffff147224 */ /* 0x001fc400078e001a */
[----:B------:R-:W-:-:S05]  /*3c530*/  IMAD.MOV.U32 R21, RZ, RZ, R11 ;  /* 0x000000ffff157224 */ /* 0x000fca00078e000b */
[----:B------:R0:W-:Y:S04]  /*3c540*/  STL.64 [R1+0x28b8], R20 ;  /* 0x0028b81401007387 */ /* 0x0001e80000100a00 */
[----:B0-----:R-:W2:Y:S01]  /*3c550*/  LDL.64 R20, [R1+0x40] ;  /* 0x0000400001147983 */ /* 0x001ea20000100a00 */
[----:B------:R-:W-:Y:S02]  /*3c560*/  STL [R1+0x2888], R7 ;  /* 0x0028880701007387 */ /* 0x000fe40000100800 */
[----:B------:R0:W-:Y:S02]  /*3c570*/  STL.64 [R1+0x2880], R4 ;  /* 0x0028800401007387 */ /* 0x0001e40000100a00 */
[----:B0-----:R-:W3:Y:S01]  /*3c580*/  LDL.64 R4, [R1+0x20] ;  /* 0x0000200001047983 */ /* 0x001ee20000100a00 */
[C---:B----4-:R-:W-:Y:S03]  /*3c590*/  HMMA.16816.F32 R12, R16.reuse, R24, R12 ;  /* 0x00000018100c723c */ /* 0x050fe6000000180c */
[----:B---3--:R0:W-:Y:S04]  /*3c5a0*/  STL.64 [R1+0x28b0], R4 ;  /* 0x0028b00401007387 */ /* 0x0081e80000100a00 */
[----:B0-----:R-:W3:Y:S01]  /*3c5b0*/  LDL.LU R4, [R1+0x800] ;  /* 0x0008000001047983 */ /* 0x001ee20000300800 */
[----:B------:R-:W3:Y:S02]  /*3c5c0*/  LDL.LU R5, [R1+0x804] ;  /* 0x0008040001057983 */ /* 0x000ee40000300800 */
[----:B------:R-:W4:Y:S02]  /*3c5d0*/  LDL.LU R6, [R1+0x808] ;  /* 0x0008080001067983 */ /* 0x000f240000300800 */
[----:B------:R-:W4:Y:S02]  /*3c5e0*/  LDL.LU R7, [R1+0x80c] ;  /* 0x00080c0001077983 */ /* 0x000f240000300800 */
[----:B----4-:R-:W-:Y:S01]  /*3c5f0*/  STL.64 [R1+0x28c8], R6 ;  /* 0x0028c80601007387 */ /* 0x010fe20000100a00 */
[----:B---3--:R0:W-:Y:S03]  /*3c600*/  STL.64 [R1+0x28c0], R4 ;  /* 0x0028c00401007387 */ /* 0x0081e60000100a00 */
[----:B0-----:R-:W2:Y:S01]  /*3c610*/  LDL.LU R4, [R1+0x810] ;  /* 0x0008100001047983 */ /* 0x001ea20000300800 */
[----:B------:R-:W2:Y:S02]  /*3c620*/  LDL.LU R5, [R1+0x814] ;  /* 0x0008140001057983 */ /* 0x000ea40000300800 */
[----:B------:R-:W2:Y:S02]  /*3c630*/  LDL.LU R6, [R1+0x818] ;  /* 0x0008180001067983 */ /* 0x000ea40000300800 */
[----:B------:R-:W2:Y:S01]  /*3c640*/  LDL.LU R7, [R1+0x81c] ;  /* 0x00081c0001077983 */ /* 0x000ea20000300800 */
[----:B------:R-:W-:Y:S01]  /*3c650*/  STL.64 [R1+0x4c0], R12 ;  /* 0x0004c00c01007387 */ /* 0x000fe20000100a00 */
[----:B------:R0:W-:Y:S03]  /*3c660*/  STL.64 [R1+0x4c8], R14 ;  /* 0x0004c80e01007387 */ /* 0x0001e60000100a00 */
[----:B0-----:R-:W3:Y:S01]  /*3c670*/  LDL.LU.64 R14, [R1+0x28f8] ;  /* 0x0028f800010e7983 */ /* 0x001ee20000300a00 */
[----:B------:R-:W3:Y:S02]  /*3c680*/  LDL.LU.64 R12, [R1+0x28f0] ;  /* 0x0028f000010c7983 */ /* 0x000ee40000300a00 */
[----:B------:R0:W-:Y:S02]  /*3c690*/  STL.64 [R1+0x27c0], R24 ;  /* 0x0027c01801007387 */ /* 0x0001e40000100a00 */
[----:B------:R-:W-:Y:S01]  /*3c6a0*/  IMAD.MOV.U32 R11, RZ, RZ, R9 ;  /* 0x000000ffff0b7224 */ /* 0x000fe200078e0009 */
[----:B0-----:R-:W4:Y:S01]  /*3c6b0*/  LDL.64 R24, [R1+0x50] ;  /* 0x0000500001187983 */ /* 0x001f220000100a00 */
[----:B---3--:R-:W-:Y:S11]  /*3c6c0*/  HMMA.16816.F32 R12, R16, R8, R12 ;  /* 0x00000008100c723c */ /* 0x008ff6000000180c */
[----:B------:R-:W-:Y:S11]  /*3c6d0*/  @!UPT UIADD3 URZ, URZ, URZ, URZ ;  /* 0x0000003f3f3ff290 */ /* 0x000ff6000fffe03f */
[----:B------:R-:W-:Y:S01]  /*3c6e0*/  @!UPT UIADD3 URZ, URZ, URZ, URZ ;  /* 0x0000003f3f3ff290 */ /* 0x000fe2000fffe03f */
[----:B------:R-:W-:Y:S01]  /*3c6f0*/  STL.64 [R1+0x830], R12 ;  /* 0x0008300c01007387 */ /* 0x000fe20000100a00 */
[----:B------:R0:W-:Y:S03]  /*3c700*/  STL.64 [R1+0x838], R14 ;  /* 0x0008380e01007387 */ /* 0x0001e60000100a00 */
[----:B0-----:R-:W3:Y:S01]  /*3c710*/  LDL.LU R15, [R1+0x28e8] ;  /* 0x0028e800010f7983 */ /* 0x001ee20000300800 */
[----:B------:R-:W2:Y:S02]  /*3c720*/  LDL.LU.64 R12, [R1+0x28e0] ;  /* 0x0028e000010c7983 */ /* 0x000ea40000300a00 */
[----:B------:R-:W-:Y:S02]  /*3c730*/  IMAD.MOV.U32 R14, RZ, RZ, R8 ;  /* 0x000000ffff0e7224 */ /* 0x000fe400078e0008 */
[----:B------:R-:W3:Y:S01]  /*3c740*/  LDL.LU R10, [R1+0x28d8] ;  /* 0x0028d800010a7983 */ /* 0x000ee20000300800 */
[----:B------:R-:W3:Y:S02]  /*3c750*/  LDL.LU.64 R8, [R1+0x28d0] ;  /* 0x0028d00001087983 */ /* 0x000ee40000300a00 */
[----:B------:R-:W-:Y:S02]  /*3c760*/  STL [R1+0x2878], R14 ;  /* 0x0028780e01007387 */ /* 0x000fe40000100800 */
[----:B--2---:R-:W-:Y:S01]  /*3c770*/  STL.64 [R1+0x2870], R12 ;  /* 0x0028700c01007387 */ /* 0x004fe20000100a00 */
[----:B---3--:R-:W-:Y:S03]  /*3c780*/  STL.64 [R1+0x2848], R10 ;  /* 0x0028480a01007387 */ /* 0x008fe60000100a00 */
[----:B------:R0:W-:Y:S04]  /*3c790*/  STL.64 [R1+0x2840], R8 ;  /* 0x0028400801007387 */ /* 0x0001e80000100a00 */
[----:B0-----:R-:W2:Y:S01]  /*3c7a0*/  LDL.LU R8, [R1+0x820] ;  /* 0x0008200001087983 */ /* 0x001ea20000300800 */
[----:B------:R-:W2:Y:S02]  /*3c7b0*/  LDL.LU R9, [R1+0x824] ;  /* 0x0008240001097983 */ /* 0x000ea40000300800 */
[----:B------:R-:W2:Y:S02]  /*3c7c0*/  LDL.LU R10, [R1+0x828] ;  /* 0x00082800010a7983 */ /* 0x000ea40000300800 */
[----:B------:R-:W2:Y:S02]  /*3c7d0*/  LDL.LU R11, [R1+0x82c] ;  /* 0x00082c00010b7983 */ /* 0x000ea40000300800 */
[----:B----4-:R-:W-:-:S02]  /*3c7e0*/  IMAD.MOV.U32 R29, RZ, RZ, R24 ;  /* 0x000000ffff1d7224 */ /* 0x010fc400078e0018 */
[----:B------:R-:W-:Y:S01]  /*3c7f0*/  IMAD.MOV.U32 R28, RZ, RZ, R25 ;  /* 0x000000ffff1c7224 */ /* 0x000fe200078e0019 */
[C---:B--2---:R-:W-:Y:S11]  /*3c800*/  HMMA.16816.F32 R8, R16.reuse, R24, R8 ;  /* 0x000000181008723c */ /* 0x044ff60000001808 */
[----:B------:R-:W-:Y:S11]  /*3c810*/  @!UPT UIADD3 URZ, URZ, URZ, URZ ;  /* 0x0000003f3f3ff290 */ /* 0x000ff6000fffe03f */
[----:B------:R-:W-:Y:S01]  /*3c820*/  @!UPT UIADD3 URZ, URZ, URZ, URZ ;  /* 0x0000003f3f3ff290 */ /* 0x000fe2000fffe03f */
[----:B------:R0:W-:Y:S01]  /*3c830*/  STL.64 [R1+0x820], R8 ;  /* 0x0008200801007387 */ /* 0x0001e20000100a00 */
[----:B------:R1:W-:Y:S02]  /*3c840*/  STL.64 [R1+0x828], R10 ;  /* 0x0008280a01007387 */ /* 0x0003e40000100a00 */
[----:B------:R-:W2:Y:S02]  /*3c850*/  LDL.LU R24, [R1+0x7e0] ;  /* 0x0007e00001187983 */ /* 0x000ea40000300800 */
[----:B------:R-:W2:Y:S01]  /*3c860*/  LDL.LU R25, [R1+0x7e4] ;  /* 0x0007e40001197983 */ /* 0x000ea20000300800 */
[----:B------:R-:W2:Y:S01]  /*3c870*/  LDL.LU R26, [R1+0x7e8] ;  /* 0x0007e800011a7983 */ /* 0x000ea20000300800 */
[----:B------:R-:W2:Y:S02]  /*3c880*/  LDL.LU R27, [R1+0x7ec] ;  /* 0x0007ec00011b7983 */ /* 0x000ea40000300800 */
[----:B------:R-:W2:Y:S01]  /*3c890*/  LDL.64 R12, [R1+0x10] ;  /* 0x00001000010c7983 */ /* 0x000ea20000100a00 */
[----:B0-----:R-:W3:Y:S01]  /*3c8a0*/  LDL.LU R8, [R1+0x7c0] ;  /* 0x0007c00001087983 */ /* 0x001ee20000300800 */
[----:B------:R-:W3:Y:S02]  /*3c8b0*/  LDL.LU R9, [R1+0x7c4] ;  /* 0x0007c40001097983 */ /* 0x000ee40000300800 */
[----:B-1----:R-:W4:Y:S02]  /*3c8c0*/  LDL.LU R10, [R1+0x7c8] ;  /* 0x0007c800010a7983 */ /* 0x002f240000300800 */
[----:B------:R-:W4:Y:S01]  /*3c8d0*/  LDL.LU R11, [R1+0x7cc] ;  /* 0x0007cc00010b7983 */ /* 0x000f220000300800 */
[----:B------:R-:W-:Y:S01]  /*3c8e0*/  HMMA.16816.F32 R4, R16, R20, R4 ;  /* 0x000000141004723c */ /* 0x000fe20000001804 */
[----:B------:R-:W-:-:S02]  /*3c8f0*/  IMAD.MOV.U32 R0, RZ, RZ, R20 ;  /* 0x000000ffff007224 */ /* 0x000fc400078e0014 */
[----:B------:R-:W-:Y:S01]  /*3c900*/  IMAD.MOV.U32 R2, RZ, RZ, R21 ;  /* 0x000000ffff027224 */ /* 0x000fe200078e0015 */
[----:B----4-:R-:W-:Y:S01]  /*3c910*/  STL.64 [R1+0x2858], R10 ;  /* 0x0028580a01007387 */ /* 0x010fe20000100a00 */
[----:B---3--:R0:W-:Y:S03]  /*3c920*/  STL.64 [R1+0x2850], R8 ;  /* 0x0028500801007387 */ /* 0x0081e60000100a00 */
[----:B0-----:R-:W3:Y:S11]  /*3c930*/  LDL R8, [R1] ;  /* 0x0000000001087983 */ /* 0x001ef60000100800 */
[----:B------:R-:W-:Y:S04]  /*3c940*/  @!UPT UIADD3 URZ, URZ, URZ, URZ ;  /* 0x0000003f3f3ff290 */ /* 0x000fe8000fffe03f */
[----:B------:R-:W-:Y:S02]  /*3c950*/  STL.64 [R1+0x810], R4 ;  /* 0x0008100401007387 */ /* 0x000fe40000100a00 */
[----:B------:R0:W-:Y:S02]  /*3c960*/  STL.64 [R1+0x818], R6 ;  /* 0x0008180601007387 */ /* 0x0001e40000100a00 */
[----:B0-----:R-:W4:Y:S01]  /*3c970*/  LDL.LU.64 R6, [R1+0x28c8] ;  /* 0x0028c80001067983 */ /* 0x001f220000300a00 */
[----:B------:R-:W4:Y:S02]  /*3c980*/  LDL.LU.64 R4, [R1+0x28c0] ;  /* 0x0028c00001047983 */ /* 0x000f240000300a00 */
[----:B------:R-:W4:Y:S02]  /*3c990*/  LDL.LU.64 R20, [R1+0x28b8] ;  /* 0x0028b80001147983 */ /* 0x000f240000300a00 */
[C---:B----4-:R-:W-:Y:S01]  /*3c9a0*/  HMMA.16816.F32 R20, R16.reuse, R20, R4 ;  /* 0x000000141014723c */ /* 0x050fe20000001804 */
[----:B------:R-:W4:Y:S11]  /*3c9b0*/  LDL.LU.64 R4, [R1+0x28b0] ;  /* 0x0028b00001047983 */ /* 0x000f360000300a00 */
[----:B------:R-:W-:Y:S11]  /*3c9c0*/  @!UPT UIADD3 URZ, URZ, URZ, URZ ;  /* 0x0000003f3f3ff290 */ /* 0x000ff6000fffe03f */
[----:B------:R-:W-:Y:S01]  /*3c9d0*/  STL.64 [R1+0x800], R20 ;  /* 0x0008001401007387 */ /* 0x000fe20000100a00 */
[----:B------:R0:W-:Y:S03]  /*3c9e0*/  STL.64 [R1+0x808], R22 ;  /* 0x0008081601007387 */ /* 0x0001e60000100a00 */
[----:B0-----:R-:W2:Y:S01]  /*3c9f0*/  LDL.LU.64 R22, [R1+0x28a8] ;  /* 0x0028a80001167983 */ /* 0x001ea20000300a00 */
[----:B------:R-:W2:Y:S02]  /*3ca00*/  LDL.LU.64 R20, [R1+0x28a0] ;  /* 0x0028a00001147983 */ /* 0x000ea40000300a00 */
[----:B----4-:R-:W-:Y:S01]  /*3ca10*/  IMAD.MOV.U32 R6, RZ, RZ, R5 ;  /* 0x000000ffff067224 */ /* 0x010fe200078e0005 */
[C---:B--2---:R-:W-:Y:S11]  /*3ca20*/  HMMA.16816.F32 R20, R16.reuse, R4, R20 ;  /* 0x000000041014723c */ /* 0x044ff60000001814 */
[----:B------:R-:W-:Y:S11]  /*3ca30*/  @!UPT UIADD3 URZ, URZ, URZ, URZ ;  /* 0x0000003f3f3ff290 */ /* 0x000ff6000fffe03f */
[----:B------:R-:W-:Y:S01]  /*3ca40*/  @!UPT UIADD3 URZ, URZ, URZ, URZ ;  /* 0x0000003f3f3ff290 */ /* 0x000fe2000fffe03f */
[----:B------:R-:W-:Y:S01]  /*3ca50*/  STL.64 [R1+0x7f0], R20 ;  /* 0x0007f01401007387 */ /* 0x000fe20000100a00 */
[----:B------:R0:W-:Y:S03]  /*3ca60*/  STL.64 [R1+0x7f8], R22 ;  /* 0x0007f81601007387 */ /* 0x0001e60000100a00 */
[----:B0-----:R-:W2:Y:S01]  /*3ca70*/  LDL.LU R22, [R1+0x2898] ;  /* 0x0028980001167983 */ /* 0x001ea20000300800 */
[----:B------:R-:W4:Y:S02]  /*3ca80*/  LDL.LU.64 R20, [R1+0x2890] ;  /* 0x0028900001147983 */ /* 0x000f240000300a00 */
[----:B------:R-:W-:Y:S02]  /*3ca90*/  IMAD.MOV.U32 R23, RZ, RZ, R4 ;  /* 0x000000ffff177224 */ /* 0x000fe400078e0004 */
[----:B------:R-:W2:Y:S01]  /*3caa0*/  LDL.LU R7, [R1+0x2888] ;  /* 0x0028880001077983 */ /* 0x000ea20000300800 */
[----:B------:R-:W3:Y:S01]  /*3cab0*/  LDL.LU.64 R4, [R1+0x2880] ;  /* 0x0028800001047983 */ /* 0x000ee20000300a00 */
[----:B------:R-:W-:Y:S03]  /*3cac0*/  HMMA.16816.F32 R24, R16, R12, R24 ;  /* 0x0000000c1018723c */ /* 0x000fe60000001818 */
        /* <DEDUP_REMOVED lines=8> */
[----:B---3--:R-:W-:Y:S01]  /*3cb50*/  STL.64 [R1+0x2868], R6 ;  /* 0x0028680601007387 */ /* 0x008fe20000100a00 */
[----:B--2---:R0:W-:Y:S03]  /*3cb60*/  STL.64 [R1+0x2860], R4 ;  /* 0x0028600401007387 */ /* 0x0041e60000100a00 */
[----:B0-----:R-:W2:Y:S01]  /*3cb70*/  LDL.LU R4, [R1+0x7d0] ;  /* 0x0007d00001047983 */ /* 0x001ea20000300800 */
[----:B------:R-:W2:Y:S02]  /*3cb80*/  LDL.LU R5, [R1+0x7d4] ;  /* 0x0007d40001057983 */ /* 0x000ea40000300800 */
[----:B------:R-:W2:Y:S02]  /*3cb90*/  LDL.LU R6, [R1+0x7d8] ;  /* 0x0007d80001067983 */ /* 0x000ea40000300800 */
[----:B------:R-:W2:Y:S01]  /*3cba0*/  LDL.LU R7, [R1+0x7dc] ;  /* 0x0007dc0001077983 */ /* 0x000ea20000300800 */
[----:B------:R-:W-:Y:S01]  /*3cbb0*/  STL.64 [R1+0x2828], R22 ;  /* 0x0028281601007387 */ /* 0x000fe20000100a00 */
[----:B----4-:R0:W-:Y:S03]  /*3cbc0*/  STL.64 [R1+0x2820], R20 ;  /* 0x0028201401007387 */ /* 0x0101e60000100a00 */
[----:B0-----:R-:W3:Y:S01]  /*3cbd0*/  LDL.LU R20, [R1+0xb10] ;  /* 0x000b100001147983 */ /* 0x001ee20000300800 */
[----:B------:R-:W3:Y:S02]  /*3cbe0*/  LDL.LU R21, [R1+0xb14] ;  /* 0x000b140001157983 */ /* 0x000ee40000300800 */
[----:B------:R-:W3:Y:S02]  /*3cbf0*/  LDL.LU R22, [R1+0xb18] ;  /* 0x000b180001167983 */ /* 0x000ee40000300800 */
[----:B------:R-:W3:Y:S01]  /*3cc00*/  LDL.LU R23, [R1+0xb1c] ;  /* 0x000b1c0001177983 */ /* 0x000ee20000300800 */
[----:B------:R0:W-:Y:S01]  /*3cc10*/  STL.64 [R1+0x7e0], R24 ;  /* 0x0007e01801007387 */ /* 0x0001e20000100a00 */
[----:B------:R-:W-:Y:S02]  /*3cc20*/  STL.64 [R1+0x7e8], R26 ;  /* 0x0007e81a01007387 */ /* 0x000fe40000100a00 */
[----:B------:R-:W4:Y:S02]  /*3cc30*/  LDL.LU R14, [R1+0x2878] ;  /* 0x00287800010e7983 */ /* 0x000f240000300800 */
[----:B0-----:R-:W-:-:S02]  /*3cc40*/  IMAD.MOV.U32 R24, RZ, RZ, R12 ;  /* 0x000000ffff187224 */ /* 0x001fc400078e000c */
[----:B------:R-:W3:Y:S03]  /*3cc50*/  LDL.LU.64 R12, [R1+0x2870] ;  /* 0x00287000010c7983 */ /* 0x000ee60000300a00 */
[----:B------:R0:W-:Y:S02]  /*3cc60*/  STL [R1+0x27e8], R24 ;  /* 0x0027e81801007387 */ /* 0x0001e40000100800 */
[----:B0-----:R-:W3:Y:S01]  /*3cc70*/  LDL.LU R24, [R1+0xa70] ;  /* 0x000a700001187983 */ /* 0x001ee20000300800 */
[----:B------:R-:W3:Y:S02]  /*3cc80*/  LDL.LU R25, [R1+0xa74] ;  /* 0x000a740001197983 */ /* 0x000ee40000300800 */
[----:B------:R-:W3:Y:S02]  /*3cc90*/  LDL.LU R26, [R1+0xa78] ;  /* 0x000a7800011a7983 */ /* 0x000ee40000300800 */
[----:B------:R-:W3:Y:S01]  /*3cca0*/  LDL.LU R27, [R1+0xa7c] ;  /* 0x000a7c00011b7983 */ /* 0x000ee20000300800 */
[C---:B--2---:R-:W-:Y:S01]  /*3ccb0*/  HMMA.16816.F32 R8, R16.reuse, R8, R4 ;  /* 0x000000081008723c */ /* 0x044fe20000001804 */
[----:B---3--:R-:W-:Y:S01]  /*3ccc0*/  STL.64 [R1+0x27f8], R26 ;  /* 0x0027f81a01007387 */ /* 0x008fe20000100a00 */
[----:B------:R0:W-:Y:S03]  /*3ccd0*/  STL.64 [R1+0x27f0], R24 ;  /* 0x0027f01801007387 */ /* 0x0001e60000100a00 */
[----:B0-----:R-:W2:Y:S04]  /*3cce0*/  LDL R24, [R1+0xc0] ;  /* 0x0000c00001187983 */ /* 0x001ea80000100800 */
[----:B------:R-:W2:Y:S01]  /*3ccf0*/  LDL R25, [R1+0xc4] ;  /* 0x0000c40001197983 */ /* 0x000ea20000100800 */
[----:B------:R-:W3:Y:S02]  /*3cd00*/  LDL.LU.64 R6, [R1+0x2868] ;  /* 0x0028680001067983 */ /* 0x000ee40000300a00 */
[----:B------:R-:W3:Y:S11]  /*3cd10*/  LDL.LU.64 R4, [R1+0x2860] ;  /* 0x0028600001047983 */ /* 0x000ef60000300a00 */
[----:B------:R-:W-:Y:S01]  /*3cd20*/  STL.64 [R1+0x7d0], R8 ;  /* 0x0007d00801007387 */ /* 0x000fe20000100a00 */
[----:B------:R0:W-:Y:S04]  /*3cd30*/  STL.64 [R1+0x7d8], R10 ;  /* 0x0007d80a01007387 */ /* 0x0001e80000100a00 */
        /* <DEDUP_REMOVED lines=8> */
[----:B------:R-:W3:Y:S02]  /*3cdc0*/  LDL.LU.64 R8, [R1+0x2840] ;  /* 0x0028400001087983 */ /* 0x000ee40000300a00 */
[----:B------:R0:W-:Y:S02]  /*3cdd0*/  STL.64 [R1+0x2748], R12 ;  /* 0x0027480c01007387 */ /* 0x0001e40000100a00 */
[----:B----4-:R1:W-:Y:S01]  /*3cde0*/  STL.64 [R1+0x2800], R14 ;  /* 0x0028000e01007387 */ /* 0x0103e20000100a00 */
[----:B0-----:R-:W4:Y:S01]  /*3cdf0*/  LDL.LU R12, [R1+0xa80] ;  /* 0x000a8000010c7983 */ /* 0x001f220000300800 */
[----:B------:R-:W4:Y:S02]  /*3ce00*/  LDL.LU R13, [R1+0xa84] ;  /* 0x000a8400010d7983 */ /* 0x000f240000300800 */
[----:B-1----:R-:W4:Y:S02]  /*3ce10*/  LDL.LU R14, [R1+0xa88] ;  /* 0x000a8800010e7983 */ /* 0x002f240000300800 */
[----:B------:R-:W4:Y:S01]  /*3ce20*/  LDL.LU R15, [R1+0xa8c] ;  /* 0x000a8c00010f7983 */ /* 0x000f220000300800 */
[C---:B---3--:R-:W-:Y:S11]  /*3ce30*/  HMMA.16816.F32 R4, R16.reuse, R8, R4 ;  /* 0x000000081004723c */ /* 0x048ff60000001804 */
[----:B------:R-:W-:Y:S11]  /*3ce40*/  @!UPT UIADD3 URZ, URZ, URZ, URZ ;  /* 0x0000003f3f3ff290 */ /* 0x000ff6000fffe03f */
[----:B------:R-:W-:Y:S01]  /*3ce50*/  @!UPT UIADD3 URZ, URZ, URZ, URZ ;  /* 0x0000003f3f3ff290 */ /* 0x000fe2000fffe03f */
[----:B------:R-:W-:Y:S01]  /*3ce60*/  STL.64 [R1+0x7b0], R4 ;  /* 0x0007b00401007387 */ /* 0x000fe20000100a00 */
[----:B------:R0:W-:Y:S03]  /*3ce70*/  STL.64 [R1+0x7b8], R6 ;  /* 0x0007b80601007387 */ /* 0x0001e60000100a00 */
[----:B0-----:R-:W3:Y:S01]  /*3ce80*/  LDL.LU.64 R6, [R1+0x2838] ;  /* 0x0028380001067983 */ /* 0x001ee20000300a00 */
[----:B------:R-:W2:Y:S02]  /*3ce90*/  LDL.LU.64 R4, [R1+0x2830] ;  /* 0x0028300001047983 */ /* 0x000ea40000300a00 */
[----:B------:R-:W-:Y:S01]  /*3cea0*/  STL.64 [R1+0x2740], R8 ;  /* 0x0027400801007387 */ /* 0x000fe20000100a00 */
[----:B--2---:R-:W-:Y:S01]  /*3ceb0*/  HMMA.16816.F32 R16, R16, R4, R20 ;  /* 0x000000041010723c */ /* 0x004fe20000001814 */
[----:B------:R-:W2:Y:S01]  /*3cec0*/  LDL.LU.64 R22, [R1+0x2828] ;  /* 0x0028280001167983 */ /* 0x000ea20000300a00 */
[----:B------:R-:W3:Y:S11]  /*3ced0*/  LDL.LU.64 R20, [R1+0x2820] ;  /* 0x0028200001147983 */ /* 0x000ef60000300a00 */
[----:B------:R-:W-:Y:S10]  /*3cee0*/  @!UPT UIADD3 URZ, URZ, URZ, URZ ;  /* 0x0000003f3f3ff290 */ /* 0x000ff4000fffe03f */
[----:B------:R2:W-:Y:S01]  /*3cef0*/  STL.64 [R1+0x4b0], R16 ;  /* 0x0004b01001007387 */ /* 0x0005e20000100a00 */
[----:B------:R-:W-:Y:S02]  /*3cf00*/  STL.64 [R1+0x4b8], R18 ;  /* 0x0004b81201007387 */ /* 0x000fe40000100a00 */
[----:B--2---:R-:W-:Y:S02]  /*3cf10*/  IMAD.MOV.U32 R17, RZ, RZ, R22 ;  /* 0x000000ffff117224 */ /* 0x004fe400078e0016 */
[----:B---3--:R-:W-:Y:S02]  /*3cf20*/  IMAD.MOV.U32 R16, RZ, RZ, R21 ;  /* 0x000000ffff107224 */ /* 0x008fe400078e0015 */
[----:B------:R-:W4:Y:S01]  /*3cf30*/  LDL.LU R21, [R1+0x281c] ;  /* 0x00281c0001157983 */ /* 0x000f220000300800 */
[----:B------:R-:W4:Y:S02]  /*3cf40*/  LDL.LU R22, [R1+0x2818] ;  /* 0x0028180001167983 */ /* 0x000f240000300800 */
[----:B------:R0:W-:Y:S02]  /*3cf50*/  STL.64 [R1+0x2738], R4 ;  /* 0x0027380401007387 */ /* 0x0001e40000100a00 */
[----:B0-----:R-:W-:-:S02]  /*3cf60*/  IMAD.MOV.U32 R4, RZ, RZ, R23 ;  /* 0x000000ffff047224 */ /* 0x001fc400078e0017 */
[----:B------:R-:W4:Y:S01]  /*3cf70*/  LDL.LU R23, [R1+0x2814] ;  /* 0x0028140001177983 */ /* 0x000f220000300800 */
[----:B------:R-:W-:Y:S02]  /*3cf80*/  IMAD.MOV.U32 R5, RZ, RZ, R6 ;  /* 0x000000ffff057224 */ /* 0x000fe400078e0006 */
[----:B------:R-:W2:Y:S03]  /*3cf90*/  LDL.LU R6, [R1+0x2810] ;  /* 0x0028100001067983 */ /* 0x000ea60000300800 */
[----:B------:R0:W-:Y:S04]  /*3cfa0*/  STL.64 [R1+0x2760], R4 ;  /* 0x0027600401007387 */ /* 0x0001e80000100a00 */
[----:B0-----:R-:W3:Y:S01]  /*3cfb0*/  LDL.64 R4, [R1+0x30] ;  /* 0x0000300001047983 */ /* 0x001ee20000100a00 */
[----:B----4-:R-:W-:Y:S03]  /*3cfc0*/  HMMA.16816.F32 R24, R20, R24, R12 ;  /* 0x000000181418723c */ /* 0x010fe6000000180c */
[----:B---3--:R0:W-:Y:S02]  /*3cfd0*/  STL.64 [R1+0x2770], R4 ;  /* 0x0027700401007387 */ /* 0x0081e40000100a00 */
[----:B0-----:R-:W-:-:S02]  /*3cfe0*/  IMAD.MOV.U32 R4, RZ, RZ, R0 ;  /* 0x000000ffff047224 */ /* 0x001fc400078e0000 */
[----:B------:R-:W-:Y:S01]  /*3cff0*/  IMAD.MOV.U32 R5, RZ, RZ, R2 ;  /* 0x000000ffff057224 */ /* 0x000fe200078e0002 */
[----:B------:R-:W3:Y:S01]  /*3d000*/  LDL.LU R0, [R1+0x280c] ;  /* 0x00280c0001007983 */ /* 0x000ee20000300800 */
[----:B------:R-:W4:Y:S03]  /*3d010*/  LDL.LU R2, [R1+0x2808] ;  /* 0x0028080001027983 */ /* 0x000f260000300800 */
[----:B------:R-:W-:Y:S01]  /*3d020*/  STL.64 [R1+0x2788], R4 ;  /* 0x0027880401007387 */ /* 0x000fe20000100a00 */
[----:B------:R-:W2:Y:S10]  /*3d030*/  LDL.LU.64 R14, [R1+0x2800] ;  /* 0x00280000010e7983 */ /* 0x000eb40000300a00 */
[----:B------:R-:W-:Y:S02]  /*3d040*/  STL.64 [R1+0x2c0], R24 ;  /* 0x0002c01801007387 */ /* 0x000fe40000100a00 */
[----:B------:R0:W-:Y:S02]  /*3d050*/  STL.64 [R1+0x2c8], R26 ;  /* 0x0002c81a01007387 */ /* 0x0001e40000100a00 */
[----:B0-----:R-:W2:Y:S01]  /*3d060*/  LDL.LU.64 R26, [R1+0x27f8] ;  /* 0x0027f800011a7983 */ /* 0x001ea20000300a00 */
[----:B------:R-:W2:Y:S02]  /*3d070*/  LDL.LU.64 R24, [R1+0x27f0] ;  /* 0x0027f00001187983 */ /* 0x000ea40000300a00 */
[----:B------:R-:W-:-:S02]  /*3d080*/  IMAD.MOV.U32 R4, RZ, RZ, R29 ;  /* 0x000000ffff047224 */ /* 0x000fc400078e001d */
[----:B------:R-:W-:-:S05]  /*3d090*/  IMAD.MOV.U32 R5, RZ, RZ, R28 ;  /* 0x000000ffff057224 */ /* 0x000fca00078e001c */
[----:B------:R0:W-:Y:S01]  /*3d0a0*/  STL.64 [R1+0x27a0], R4 ;  /* 0x0027a00401007387 */ /* 0x0001e20000100a00 */
[----:B--2---:R-:W-:Y:S03]  /*3d0b0*/  HMMA.16816.F32 R16, R20, R16, R24 ;  /* 0x000000101410723c */ /* 0x004fe60000001818 */
[----:B------:R-:W2:Y:S01]  /*3d0c0*/  LDL.LU R24, [R1+0x27e8] ;  /* 0x0027e80001187983 */ /* 0x000ea20000300800 */
[----:B------:R-:W-:Y:S02]  /*3d0d0*/  IMAD.MOV.U32 R12, RZ, RZ, R10 ;  /* 0x000000ffff0c7224 */ /* 0x000fe400078e000a */
[----:B------:R-:W-:Y:S02]  /*3d0e0*/  IMAD.MOV.U32 R13, RZ, RZ, R7 ;  /* 0x000000ffff0d7224 */ /* 0x000fe400078e0007 */
[----:B------:R-:W-:Y:S02]  /*3d0f0*/  IMAD.MOV.U32 R25, RZ, RZ, R3 ;  /* 0x000000ffff197224 */ /* 0x000fe400078e0003 */
[----:B0-----:R-:W-:Y:S11]  /*3d100*/  IMAD.MOV.U32 R4, RZ, RZ, R14 ;  /* 0x000000ffff047224 */ /* 0x001ff600078e000e */
[----:B------:R-:W-:Y:S02]  /*3d110*/  @!UPT UIADD3 URZ, URZ, URZ, URZ ;  /* 0x0000003f3f3ff290 */ /* 0x000fe4000fffe03f */
[----:B------:R0:W-:Y:S01]  /*3d120*/  STL.64 [R1+0x2b0], R16 ;  /* 0x0002b01001007387 */ /* 0x0001e20000100a00 */
[----:B------:R-:W-:Y:S02]  /*3d130*/  STL.64 [R1+0x2b8], R18 ;  /* 0x0002b81201007387 */ /* 0x000fe40000100a00 */
[----:B------:R1:W-:Y:S02]  /*3d140*/  STL.64 [R1+0x27c8], R12 ;  /* 0x0027c80c01007387 */ /* 0x0003e40000100a00 */
[----:B0-----:R-:W-:Y:S02]  /*3d150*/  IMAD.MOV.U32 R17, RZ, RZ, R15 ;  /* 0x000000ffff117224 */ /* 0x001fe400078e000f */
[----:B--2---:R-:W-:Y:S02]  /*3d160*/  IMAD.MOV.U32 R16, RZ, RZ, R24 ;  /* 0x000000ffff107224 */ /* 0x004fe400078e0018 */
[----:B------:R-:W-:-:S05]  /*3d170*/  IMAD.MOV.U32 R24, RZ, RZ, R6 ;  /* 0x000000ffff187224 */ /* 0x000fca00078e0006 */
[----:B------:R-:W-:Y:S01]  /*3d180*/  STL.64 [R1+0x27d0], R24 ;  /* 0x0027d01801007387 */ /* 0x000fe20000100a00 */
[----:B-1----:R-:W2:Y:S02]  /*3d190*/  LDL.LU R12, [R1+0xa50] ;  /* 0x000a5000010c7983 */ /* 0x002ea40000300800 */
[----:B------:R-:W2:Y:S02]  /*3d1a0*/  LDL.LU R13, [R1+0xa54] ;  /* 0x000a5400010d7983 */ /* 0x000ea40000300800 */
[----:B------:R-:W2:Y:S01]  /*3d1b0*/  LDL.LU R14, [R1+0xa58] ;  /* 0x000a5800010e7983 */ /* 0x000ea20000300800 */
[----:B------:R-:W2:Y:S01]  /*3d1c0*/  LDL.LU R15, [R1+0xa5c] ;  /* 0x000a5c00010f7983 */ /* 0x000ea20000300800 */
[----:B------:R-:W-:-:S03]  /*3d1d0*/  IMAD.MOV.U32 R5, RZ, RZ, R11 ;  /* 0x000000ffff057224 */ /* 0x000fc600078e000b */
[----:B--2---:R-:W-:Y:S01]  /*3d1e0*/  STL.64 [R1+0x27e0], R14 ;  /* 0x0027e00e01007387 */ /* 0x004fe20000100a00 */
[----:B------:R0:W-:Y:S03]  /*3d1f0*/  STL.64 [R1+0x27d8], R12 ;  /* 0x0027d80c01007387 */ /* 0x0001e60000100a00 */
        /* <DEDUP_REMOVED lines=8> */
[----:B------:R-:W-:Y:S01]  /*3d280*/  STL.64 [R1+0x27b8], R4 ;  /* 0x0027b80401007387 */ /* 0x000fe20000100a00 */
[----:B------:R0:W-:Y:S03]  /*3d290*/  STL.64 [R1+0x2768], R16 ;  /* 0x0027681001007387 */ /* 0x0001e60000100a00 */
        /* <DEDUP_REMOVED lines=8> */
[----:B--2---:R-:W-:Y:S01]  /*3d320*/  STL.64 [R1+0x2780], R18 ;  /* 0x0027801201007387 */ /* 0x004fe20000100a00 */
[----:B------:R0:W-:Y:S03]  /*3d330*/  STL.64 [R1+0x2778], R16 ;  /* 0x0027781001007387 */ /* 0x0001e60000100a00 */
[----:B0-----:R-:W2:Y:S01]  /*3d340*/  LDL.LU R16, [R1+0xa00] ;  /* 0x000a000001107983 */ /* 0x001ea20000300800 */
[----:B------:R-:W2:Y:S02]  /*3d350*/  LDL.LU R17, [R1+0xa04] ;  /* 0x000a040001117983 */ /* 0x000ea40000300800 */
[----:B------:R-:W2:Y:S02]  /*3d360*/  LDL.LU R18, [R1+0xa08] ;  /* 0x000a080001127983 */ /* 0x000ea40000300800 */
[----:B------:R-:W2:Y:S02]  /*3d370*/  LDL.LU R19, [R1+0xa0c] ;  /* 0x000a0c0001137983 */ /* 0x000ea40000300800 */
[----:B----4-:R-:W-:-:S02]  /*3d380*/  IMAD.MOV.U32 R24, RZ, RZ, R2 ;  /* 0x000000ffff187224 */ /* 0x010fc400078e0002 */
[----:B---3--:R-:W-:-:S07]  /*3d390*/  IMAD.MOV.U32 R25, RZ, RZ, R0 ;  /* 0x000000ffff197224 */ /* 0x008fce00078e0000 */
[C---:B------:R-:W-:Y:S01]  /*3d3a0*/  HMMA.16816.F32 R24, R20.reuse, R24, R12 ;  /* 0x000000181418723c */ /* 0x040fe2000000180c */
        /* <DEDUP_REMOVED lines=11> */
[----:B------:R-:W2:Y:S01]  /*3d460*/  LDL.LU R19, [R1+0xa2c] ;  /* 0x000a2c0001137983 */ /* 0x000ea20000300800 */
[----:B------:R-:W3:Y:S01]  /*3d470*/  LDL.LU.64 R14, [R1+0x27e0] ;  /* 0x0027e000010e7983 */ /* 0x000ee20000300a00 */
[----:B------:R-:W3:Y:S02]  /*3d480*/  LDL.LU.64 R12, [R1+0x27d8] ;  /* 0x0027d800010c7983 */ /* 0x000ee40000300a00 */
[----:B------:R0:W-:Y:S02]  /*3d490*/  STL.64 [R1+0x2a0], R24 ;  /* 0x0002a01801007387 */ /* 0x0001e40000100a00 */
[----:B------:R3:W-:Y:S01]  /*3d4a0*/  STL.64 [R1+0x2a8], R26 ;  /* 0x0002a81a01007387 */ /* 0x0007e20000100a00 */
[----:B0-----:R-:W3:Y:S02]  /*3d4b0*/  LDL.LU.64 R24, [R1+0x27d0] ;  /* 0x0027d00001187983 */ /* 0x001ee40000300a00 */
[C---:B---3--:R-:W-:Y:S02]  /*3d4c0*/  HMMA.16816.F32 R24, R20.reuse, R24, R12 ;  /* 0x000000181418723c */ /* 0x048fe4000000180c */
[----:B------:R-:W3:Y:S11]  /*3d4d0*/  LDL.LU.64 R12, [R1+0x27c8] ;  /* 0x0027c800010c7983 */ /* 0x000ef60000300a00 */
[----:B------:R-:W-:Y:S10]  /*3d4e0*/  @!UPT UIADD3 URZ, URZ, URZ, URZ ;  /* 0x0000003f3f3ff290 */ /* 0x000ff4000fffe03f */
[----:B------:R0:W-:Y:S01]  /*3d4f0*/  STL.64 [R1+0x290], R24 ;  /* 0x0002901801007387 */ /* 0x0001e20000100a00 */
[----:B------:R-:W-:Y:S03]  /*3d500*/  STL.64 [R1+0x298], R26 ;  /* 0x0002981a01007387 */ /* 0x000fe60000100a00 */
[----:B0-----:R-:W4:Y:S01]  /*3d510*/  LDL.LU.64 R24, [R1+0x27c0] ;  /* 0x0027c00001187983 */ /* 0x001f220000300a00 */
[C---:B---3--:R-:W-:Y:S03]  /*3d520*/  HMMA.16816.F32 R8, R20.reuse, R12, R8 ;  /* 0x0000000c1408723c */ /* 0x048fe60000001808 */
[----:B------:R-:W3:Y:S11]  /*3d530*/  LDL.64 R12, [R1] ;  /* 0x00000000010c7983 */ /* 0x000ef60000100a00 */
[----:B------:R-:W-:Y:S09]  /*3d540*/  @!UPT UIADD3 URZ, URZ, URZ, URZ ;  /* 0x0000003f3f3ff290 */ /* 0x000ff2000fffe03f */
[----:B------:R0:W-:Y:S01]  /*3d550*/  STL.64 [R1+0x280], R8 ;  /* 0x0002800801007387 */ /* 0x0001e20000100a00 */
[----:B------:R1:W-:Y:S03]  /*3d560*/  STL.64 [R1+0x288], R10 ;  /* 0x0002880a01007387 */ /* 0x0003e60000100a00 */
[----:B0-----:R-:W2:Y:S01]  /*3d570*/  LDL.LU R8, [R1+0x9b0] ;  /* 0x0009b00001087983 */ /* 0x001ea20000300800 */
[----:B------:R-:W2:Y:S02]  /*3d580*/  LDL.LU R9, [R1+0x9b4] ;  /* 0x0009b40001097983 */ /* 0x000ea40000300800 */
[----:B-1----:R-:W2:Y:S02]  /*3d590*/  LDL.LU R10, [R1+0x9b8] ;  /* 0x0009b800010a7983 */ /* 0x002ea40000300800 */
[----:B------:R-:W2:Y:S01]  /*3d5a0*/  LDL.LU R11, [R1+0x9bc] ;  /* 0x0009bc00010b7983 */ /* 0x000ea20000300800 */
[C---:B----4-:R-:W-:Y:S01]  /*3d5b0*/  HMMA.16816.F32 R4, R20.reuse, R24, R4 ;  /* 0x000000181404723c */ /* 0x050fe20000001804 */
[----:B--2---:R-:W-:Y:S01]  /*3d5c0*/  STL.64 [R1+0x2758], R10 ;  /* 0x0027580a01007387 */ /* 0x004fe20000100a00 */
[----:B------:R0:W-:Y:S03]  /*3d5d0*/  STL.64 [R1+0x2750], R8 ;  /* 0x0027500801007387 */ /* 0x0001e60000100a00 */
[----:B0-----:R-:W3:Y:S01]  /*3d5e0*/  LDL.LU R8, [R1+0x9c0] ;  /* 0x0009c00001087983 */ /* 0x001ee20000300800 */
[----:B------:R-:W3:Y:S02]  /*3d5f0*/  LDL.LU R9, [R1+0x9c4] ;  /* 0x0009c40001097983 */ /* 0x000ee40000300800 */
[----:B------:R-:W3:Y:S02]  /*3d600*/  LDL.LU R10, [R1+0x9c8] ;  /* 0x0009c800010a7983 */ /* 0x000ee40000300800 */
[----:B------:R-:W3:Y:S11]  /*3d610*/  LDL.LU R11, [R1+0x9cc] ;  /* 0x0009cc00010b7983 */ /* 0x000ef60000300800 */
[----:B------:R-:W-:Y:S02]  /*3d620*/  @!UPT UIADD3 URZ, URZ, URZ, URZ ;  /* 0x0000003f3f3ff290 */ /* 0x000fe4000fffe03f */
[----:B------:R0:W-:Y:S01]  /*3d630*/  STL.64 [R1+0x270], R4 ;  /* 0x0002700401007387 */ /* 0x0001e20000100a00 */
[----:B------:R1:W-:Y:S03]  /*3d640*/  STL.64 [R1+0x278], R6 ;  /* 0x0002780601007387 */ /* 0x0003e60000100a00 */
[----:B0-----:R-:W1:Y:S02]  /*3d650*/  LDL.LU.64 R4, [R1+0x27b8] ;  /* 0x0027b80001047983 */ /* 0x001e640000300a00 */
[C---:B-1----:R-:W-:Y:S02]  /*3d660*/  HMMA.16816.F32 R4, R20.reuse, R4, R16 ;  /* 0x000000041404723c */ /* 0x042fe40000001810 */
        /* <DEDUP_REMOVED lines=24> */
[----:B------:R0:W-:Y:S01]  /*3d7f0*/  STL.64 [R1+0x230], R16 ;  /* 0x0002301001007387 */ /* 0x0001e20000100a00 */
[----:B------:R-:W-:Y:S03]  /*3d800*/  STL.64 [R1+0x238], R18 ;  /* 0x0002381201007387 */ /* 0x000fe60000100a00 */
[----:B0-----:R-:W2:Y:S01]  /*3d810*/  LDL.LU.64 R16, [R1+0x2768] ;  /* 0x0027680001107983 */ /* 0x001ea20000300a00 */
[----:B------:R-:W4:Y:S02]  /*3d820*/  LDL.LU.64 R4, [R1+0x2760] ;  /* 0x0027600001047983 */ /* 0x000f240000300a00 */
[----:B------:R-:W-:Y:S02]  /*3d830*/  STL.64 [R1+0x2700], R26 ;  /* 0x0027001a01007387 */ /* 0x000fe40000100a00 */
[----:B------:R0:W-:Y:S02]  /*3d840*/  STL.64 [R1+0x26f8], R24 ;  /* 0x0026f81801007387 */ /* 0x0001e40000100a00 */
[----:B0-----:R-:W4:Y:S01]  /*3d850*/  LDL.LU R24, [R1+0x9e0] ;  /* 0x0009e00001187983 */ /* 0x001f220000300800 */
[----:B------:R-:W4:Y:S02]  /*3d860*/  LDL.LU R25, [R1+0x9e4] ;  /* 0x0009e40001197983 */ /* 0x000f240000300800 */
[----:B------:R-:W4:Y:S02]  /*3d870*/  LDL.LU R26, [R1+0x9e8] ;  /* 0x0009e800011a7983 */ /* 0x000f240000300800 */
[----:B------:R-:W4:Y:S02]  /*3d880*/  LDL.LU R27, [R1+0x9ec] ;  /* 0x0009ec00011b7983 */ /* 0x000f240000300800 */
[C---:B----4-:R-:W-:Y:S01]  /*3d890*/  HMMA.16816.F32 R24, R20.reuse, R4, R24 ;  /* 0x000000041418723c */ /* 0x050fe20000001818 */
[----:B------:R-:W4:Y:S11]  /*3d8a0*/  LDL.LU R4, [R1+0x690] ;  /* 0x0006900001047983 */ /* 0x000f360000300800 */
[----:B------:R-:W-:Y:S11]  /*3d8b0*/  @!UPT UIADD3 URZ, URZ, URZ, URZ ;  /* 0x0000003f3f3ff290 */ /* 0x000ff6000fffe03f */
[----:B------:R0:W-:Y:S01]  /*3d8c0*/  STL.64 [R1+0x220], R24 ;  /* 0x0002201801007387 */ /* 0x0001e20000100a00 */
[----:B------:R-:W-:Y:S02]  /*3d8d0*/  STL.64 [R1+0x228], R26 ;  /* 0x0002281a01007387 */ /* 0x000fe40000100a00 */
[----:B------:R-:W4:Y:S02]  /*3d8e0*/  LDL.LU R5, [R1+0x694] ;  /* 0x0006940001057983 */ /* 0x000f240000300800 */
[----:B------:R-:W4:Y:S01]  /*3d8f0*/  LDL.LU R6, [R1+0x698] ;  /* 0x0006980001067983 */ /* 0x000f220000300800 */
[----:B------:R-:W4:Y:S04]  /*3d900*/  LDL.LU R7, [R1+0x69c] ;  /* 0x00069c0001077983 */ /* 0x000f280000300800 */
[----:B0-----:R-:W2:Y:S04]  /*3d910*/  LDL.64 R24, [R1+0x90] ;  /* 0x0000900001187983 */ /* 0x001ea80000100a00 */
[----:B--2---:R0:W-:Y:S04]  /*3d920*/  STL.64 [R1+0x2708], R24 ;  /* 0x0027081801007387 */ /* 0x0041e80000100a00 */
[----:B0-----:R-:W2:Y:S01]  /*3d930*/  LDL.LU R24, [R1+0x9d0] ;  /* 0x0009d00001187983 */ /* 0x001ea20000300800 */
[----:B------:R-:W2:Y:S02]  /*3d940*/  LDL.LU R25, [R1+0x9d4] ;  /* 0x0009d40001197983 */ /* 0x000ea40000300800 */
[----:B------:R-:W2:Y:S02]  /*3d950*/  LDL.LU R26, [R1+0x9d8] ;  /* 0x0009d800011a7983 */ /* 0x000ea40000300800 */
[----:B------:R-:W2:Y:S02]  /*3d960*/  LDL.LU R27, [R1+0x9dc] ;  /* 0x0009dc00011b7983 */ /* 0x000ea40000300800 */
[C---:B--2---:R-:W-:Y:S01]  /*3d970*/  HMMA.16816.F32 R24, R20.reuse, R16, R24 ;  /* 0x000000101418723c */ /* 0x044fe20000001818 */
[----:B------:R-:W2:Y:S11]  /*3d980*/  LDL.LU R16, [R1+0x340] ;  /* 0x0003400001107983 */ /* 0x000eb60000300800 */
[----:B------:R-:W-:Y:S11]  /*3d990*/  @!UPT UIADD3 URZ, URZ, URZ, URZ ;  /* 0x0000003f3f3ff290 */ /* 0x000ff6000fffe03f */
[----:B------:R0:W-:Y:S01]  /*3d9a0*/  STL.64 [R1+0x210], R24 ;  /* 0x0002101801007387 */ /* 0x0001e20000100a00 */
[----:B------:R-:W-:Y:S02]  /*3d9b0*/  STL.64 [R1+0x218], R26 ;  /* 0x0002181a01007387 */ /* 0x000fe40000100a00 */
[----:B------:R-:W2:Y:S02]  /*3d9c0*/  LDL.LU R17, [R1+0x344] ;  /* 0x0003440001117983 */ /* 0x000ea40000300800 */
[----:B------:R-:W2:Y:S01]  /*3d9d0*/  LDL.LU R18, [R1+0x348] ;  /* 0x0003480001127983 */ /* 0x000ea20000300800 */
[----:B------:R-:W2:Y:S01]  /*3d9e0*/  LDL.LU R19, [R1+0x34c] ;  /* 0x00034c0001137983 */ /* 0x000ea20000300800 */
[----:B------:R-:W2:Y:S03]  /*3d9f0*/  LDL R0, [R1+0x1778] ;  /* 0x0017780001007983 */ /* 0x000ea60000100800 */
[----:B0-----:R-:W2:Y:S01]  /*3da00*/  LDL.64 R24, [R1+0xa0] ;  /* 0x0000a00001187983 */ /* 0x001ea20000100a00 */
[----:B---3--:R-:W-:Y:S03]  /*3da10*/  HMMA.16816.F32 R8, R20, R12, R8 ;  /* 0x0000000c1408723c */ /* 0x008fe60000001808 */
[----:B--2---:R0:W-:Y:S04]  /*3da20*/  STL.64 [R1+0x2718], R24 ;  /* 0x0027181801007387 */ /* 0x0041e80000100a00 */
[----:B0-----:R-:W2:Y:S01]  /*3da30*/  LDL.64 R24, [R1+0xb0] ;  /* 0x0000b00001187983 */ /* 0x001ea20000100a00 */
[----:B------:R-:W-:-:S02]  /*3da40*/  IMAD.MOV.U32 R29, RZ, RZ, R12 ;  /* 0x000000ffff1d7224 */ /* 0x000fc400078e000c */
[----:B------:R-:W-:Y:S01]  /*3da50*/  IMAD.MOV.U32 R28, RZ, RZ, R13 ;  /* 0x000000ffff1c7224 */ /* 0x000fe200078e000d */
[----:B--2---:R0:W-:Y:S04]  /*3da60*/  STL.64 [R1+0x2720], R24 ;  /* 0x0027201801007387 */ /* 0x0041e80000100a00 */
[----:B0-----:R-:W2:Y:S08]  /*3da70*/  LDL.64 R24, [R1+0xc0] ;  /* 0x0000c00001187983 */ /* 0x001eb00000100a00 */
[----:B------:R-:W-:Y:S02]  /*3da80*/  STL.64 [R1+0x200], R8 ;  /* 0x0002000801007387 */ /* 0x000fe40000100a00 */
[----:B------:R0:W-:Y:S02]  /*3da90*/  STL.64 [R1+0x208], R10 ;  /* 0x0002080a01007387 */ /* 0x0001e40000100a00 */
[----:B0-----:R-:W3:Y:S01]  /*3daa0*/  LDL.LU.64 R10, [R1+0x2758] ;  /* 0x00275800010a7983 */ /* 0x001ee20000300a00 */
[----:B------:R-:W3:Y:S02]  /*3dab0*/  LDL.LU.64 R8, [R1+0x2750] ;  /* 0x0027500001087983 */ /* 0x000ee40000300a00 */
[----:B------:R-:W3:Y:S02]  /*3dac0*/  LDL.LU.64 R12, [R1+0x2748] ;  /* 0x00274800010c7983 */ /* 0x000ee40000300a00 */
[C---:B---3--:R-:W-:Y:S11]  /*3dad0*/  HMMA.16816.F32 R8, R20.reuse, R12, R8 ;  /* 0x0000000c1408723c */ /* 0x048ff60000001808 */
[----:B------:R-:W-:Y:S11]  /*3dae0*/  @!UPT UIADD3 URZ, URZ, URZ, URZ ;  /* 0x0000003f3f3ff290 */ /* 0x000ff6000fffe03f */
[----:B------:R-:W-:Y:S01]  /*3daf0*/  @!UPT UIADD3 URZ, URZ, URZ, URZ ;  /* 0x0000003f3f3ff290 */ /* 0x000fe2000fffe03f */
[----:B------:R0:W-:Y:S01]  /*3db00*/  STL.64 [R1+0x1f0], R8 ;  /* 0x0001f00801007387 */ /* 0x0001e20000100a00 */
[----:B------:R-:W-:Y:S03]  /*3db10*/  STL.64 [R1+0x1f8], R10 ;  /* 0x0001f80a01007387 */ /* 0x000fe60000100a00 */
[----:B0-----:R-:W4:Y:S01]  /*3db20*/  LDL.LU.64 R8, [R1+0x2740] ;  /* 0x0027400001087983 */ /* 0x001f220000300a00 */
[----:B------:R0:W-:Y:S03]  /*3db30*/  STL.64 [R1+0x2678], R12 ;  /* 0x0026780c01007387 */ /* 0x0001e60000100a00 */
[----:B0-----:R-:W3:Y:S04]  /*3db40*/  LDL.64 R12, [R1+0x80] ;  /* 0x00008000010c7983 */ /* 0x001ee80000100a00 */
[----:B---3--:R0:W-:Y:S04]  /*3db50*/  STL.64 [R1+0x2710], R12 ;  /* 0x0027100c01007387 */ /* 0x0081e80000100a00 */
[----:B0-----:R-:W3:Y:S01]  /*3db60*/  LDL.LU R12, [R1+0xc60] ;  /* 0x000c6000010c7983 */ /* 0x001ee20000300800 */
[----:B------:R-:W3:Y:S02]  /*3db70*/  LDL.LU R13, [R1+0xc64] ;  /* 0x000c6400010d7983 */ /* 0x000ee40000300800 */
[----:B------:R-:W2:Y:S02]  /*3db80*/  LDL.LU R14, [R1+0xc68] ;  /* 0x000c6800010e7983 */ /* 0x000ea40000300800 */
[----:B------:R-:W2:Y:S01]  /*3db90*/  LDL.LU R15, [R1+0xc6c] ;  /* 0x000c6c00010f7983 */ /* 0x000ea20000300800 */
[C---:B----4-:R-:W-:Y:S01]  /*3dba0*/  HMMA.16816.F32 R4, R20.reuse, R8, R4 ;  /* 0x000000081404723c */ /* 0x050fe20000001804 */
[----:B--2---:R-:W-:Y:S01]  /*3dbb0*/  STL.64 [R1+0x2730], R14 ;  /* 0x0027300e01007387 */ /* 0x004fe20000100a00 */
[----:B---3--:R0:W-:Y:S03]  /*3dbc0*/  STL.64 [R1+0x2728], R12 ;  /* 0x0027280c01007387 */ /* 0x0081e60000100a00 */
[----:B0-----:R-:W2:Y:S01]  /*3dbd0*/  LDL.LU R12, [R1+0xc80] ;  /* 0x000c8000010c7983 */ /* 0x001ea20000300800 */
[----:B------:R-:W2:Y:S02]  /*3dbe0*/  LDL.LU R13, [R1+0xc84] ;  /* 0x000c8400010d7983 */ /* 0x000ea40000300800 */
[----:B------:R-:W2:Y:S02]  /*3dbf0*/  LDL.LU R14, [R1+0xc88] ;  /* 0x000c8800010e7983 */ /* 0x000ea40000300800 */
[----:B------:R-:W2:Y:S11]  /*3dc00*/  LDL.LU R15, [R1+0xc8c] ;  /* 0x000c8c00010f7983 */ /* 0x000eb60000300800 */
[----:B------:R-:W-:Y:S02]  /*3dc10*/  @!UPT UIADD3 URZ, URZ, URZ, URZ ;  /* 0x0000003f3f3ff290 */ /* 0x000fe4000fffe03f */
[----:B------:R0:W-:Y:S01]  /*3dc20*/  STL.64 [R1+0x690], R4 ;  /* 0x0006900401007387 */ /* 0x0001e20000100a00 */
[----:B------:R-:W-:Y:S03]  /*3dc30*/  STL.64 [R1+0x698], R6 ;  /* 0x0006980601007387 */ /* 0x000fe60000100a00 */
[----:B0-----:R-:W3:Y:S01]  /*3dc40*/  LDL.LU.64 R4, [R1+0x2738] ;  /* 0x0027380001047983 */ /* 0x001ee20000300a00 */
[----:B------:R0:W-:Y:S02]  /*3dc50*/  STL [R1+0x2634], R8 ;  /* 0x0026340801007387 */ /* 0x0001e40000100800 */
[----:B------:R1:W-:Y:S01]  /*3dc60*/  STL [R1+0x2630], R9 ;  /* 0x0026300901007387 */ /* 0x0003e20000100800 */
[----:B0-----:R-:W4:Y:S01]  /*3dc70*/  LDL.LU R8, [R1+0xc50] ;  /* 0x000c500001087983 */ /* 0x001f220000300800 */
[----:B-1----:R-:W4:Y:S02]  /*3dc80*/  LDL.LU R9, [R1+0xc54] ;  /* 0x000c540001097983 */ /* 0x002f240000300800 */
[----:B------:R-:W4:Y:S02]  /*3dc90*/  LDL.LU R10, [R1+0xc58] ;  /* 0x000c5800010a7983 */ /* 0x000f240000300800 */
[----:B------:R-:W4:Y:S02]  /*3dca0*/  LDL.LU R11, [R1+0xc5c] ;  /* 0x000c5c00010b7983 */ /* 0x000f240000300800 */
[----:B------:R-:W-:Y:S01]  /*3dcb0*/  IMAD.MOV.U32 R2, RZ, RZ, R24 ;  /* 0x000000ffff027224 */ /* 0x000fe200078e0018 */
[----:B---3--:R-:W-:Y:S01]  /*3dcc0*/  HMMA.16816.F32 R16, R20, R4, R16 ;  /* 0x000000041410723c */ /* 0x008fe20000001810 */
[----:B------:R0:W-:Y:S04]  /*3dcd0*/  STL.64 [R1+0x2628], R4 ;  /* 0x0026280401007387 */ /* 0x0001e80000100a00 */
[----:B------:R-:W1:Y:S04]  /*3dce0*/  LDSM.16.MT88.4 R20, [R0+0x12080] ;  /* 0x012080000014783b */ /* 0x000e680000004200 */
[----:B0-----:R-:W3:Y:S11]  /*3dcf0*/  LDL.LU R4, [R1+0xc70] ;  /* 0x000c700001047983 */ /* 0x001ef60000300800 */
[----:B------:R-:W-:Y:S03]  /*3dd00*/  @!UPT UIADD3 URZ, URZ, URZ, URZ ;  /* 0x0000003f3f3ff290 */ /* 0x000fe6000fffe03f */
[----:B------:R-:W-:Y:S01]  /*3dd10*/  STL.64 [R1+0x1e0], R16 ;  /* 0x0001e01001007387 */ /* 0x000fe20000100a00 */
[----:B------:R-:W-:Y:S02]  /*3dd20*/  STL.64 [R1+0x1e8], R18 ;  /* 0x0001e81201007387 */ /* 0x000fe40000100a00 */
[----:B------:R0:W2:Y:S04]  /*3dd30*/  LDSM.16.MT88.4 R16, [R0+0x12000] ;  /* 0x012000000010783b */ /* 0x0000a80000004200 */
[----:B------:R-:W3:Y:S01]  /*3dd40*/  LDL.LU R5, [R1+0xc74] ;  /* 0x000c740001057983 */ /* 0x000ee20000300800 */
[----:B------:R-:W3:Y:S01]  /*3dd50*/  LDL.LU R6, [R1+0xc78] ;  /* 0x000c780001067983 */ /* 0x000ee20000300800 */
[----:B------:R-:W3:Y:S02]  /*3dd60*/  LDL.LU R7, [R1+0xc7c] ;  /* 0x000c7c0001077983 */ /* 0x000ee40000300800 */
[----:B0-----:R-:W-:Y:S01]  /*3dd70*/  IMAD.MOV.U32 R0, RZ, RZ, R25 ;  /* 0x000000ffff007224 */ /* 0x001fe200078e0019 */
[----:B-1----:R-:W-:Y:S01]  /*3dd80*/  STL.64 [R1+0x2620], R22 ;  /* 0x0026201601007387 */ /* 0x002fe20000100a00 */
        /* <DEDUP_REMOVED lines=8> */
[----:B------:R-:W-:Y:S01]  /*3de10*/  STL.64 [R1+0x4a0], R12 ;  /* 0x0004a00c01007387 */ /* 0x000fe20000100a00 */
[----:B------:R0:W-:Y:S03]  /*3de20*/  STL.64 [R1+0x4a8], R14 ;  /* 0x0004a80e01007387 */ /* 0x0001e60000100a00 */
[----:B0-----:R-:W2:Y:S01]  /*3de30*/  LDL.LU.64 R14, [R1+0x2730] ;  /* 0x00273000010e7983 */ /* 0x001ea20000300a00 */
[----:B------:R-:W2:Y:S02]  /*3de40*/  LDL.LU.64 R12, [R1+0x2728] ;  /* 0x00272800010c7983 */ /* 0x000ea40000300a00 */
[----:B------:R-:W3:Y:S02]  /*3de50*/  LDL.LU.64 R24, [R1+0x2720] ;  /* 0x0027200001187983 */ /* 0x000ee40000300a00 */
[----:B------:R-:W-:Y:S01]  /*3de60*/  STL [R1+0x2638], R2 ;  /* 0x0026380201007387 */ /* 0x000fe20000100800 */
[C---:B---3--:R-:W-:Y:S01]  /*3de70*/  HMMA.16816.F32 R4, R16.reuse, R24, R4 ;  /* 0x000000181004723c */ /* 0x048fe20000001804 */
[----:B------:R-:W-:Y:S11]  /*3de80*/  IMAD.MOV.U32 R3, RZ, RZ, R25 ;  /* 0x000000ffff037224 */ /* 0x000ff600078e0019 */
[----:B------:R-:W-:Y:S11]  /*3de90*/  @!UPT UIADD3 URZ, URZ, URZ, URZ ;  /* 0x0000003f3f3ff290 */ /* 0x000ff6000fffe03f */
[----:B------:R0:W-:Y:S01]  /*3dea0*/  STL.64 [R1+0x490], R4 ;  /* 0x0004900401007387 */ /* 0x0001e20000100a00 */
[----:B------:R1:W-:Y:S02]  /*3deb0*/  STL.64 [R1+0x498], R6 ;  /* 0x0004980601007387 */ /* 0x0003e40000100a00 */
[----:B0-----:R-:W-:Y:S02]  /*3dec0*/  IMAD.MOV.U32 R4, RZ, RZ, R24 ;  /* 0x000000ffff047224 */ /* 0x001fe400078e0018 */
[----:B------:R-:W2:Y:S02]  /*3ded0*/  LDL.LU.64 R24, [R1+0x2718] ;  /* 0x0027180001187983 */ /* 0x000ea40000300a00 */
[C---:B--2---:R-:W-:Y:S01]  /*3dee0*/  HMMA.16816.F32 R12, R16.reuse, R24, R12 ;  /* 0x00000018100c723c */ /* 0x044fe2000000180c */
[----:B-1----:R-:W-:Y:S02]  /*3def0*/  IMAD.MOV.U32 R6, RZ, RZ, R24 ;  /* 0x000000ffff067224 */ /* 0x002fe400078e0018 */
[----:B------:R-:W-:Y:S11]  /*3df00*/  IMAD.MOV.U32 R5, RZ, RZ, R25 ;  /* 0x000000ffff057224 */ /* 0x000ff600078e0019 */
[----:B------:R-:W-:Y:S09]  /*3df10*/  @!UPT UIADD3 URZ, URZ, URZ, URZ ;  /* 0x0000003f3f3ff290 */ /* 0x000ff2000fffe03f */
[----:B------:R0:W-:Y:S01]  /*3df20*/  STL.64 [R1+0x480], R12 ;  /* 0x0004800c01007387 */ /* 0x0001e20000100a00 */
[----:B------:R-:W-:Y:S03]  /*3df30*/  STL.64 [R1+0x488], R14 ;  /* 0x0004880e01007387 */ /* 0x000fe60000100a00 */
[----:B0-----:R-:W2:Y:S01]  /*3df40*/  LDL.LU.64 R12, [R1+0x2710] ;  /* 0x00271000010c7983 */ /* 0x001ea20000300a00 */
[----:B------:R-:W4:Y:S02]  /*3df50*/  LDL.LU.64 R24, [R1+0x2708] ;  /* 0x0027080001187983 */ /* 0x000f240000300a00 */
[C---:B----4-:R-:W-:Y:S01]  /*3df60*/  HMMA.16816.F32 R8, R16.reuse, R24, R8 ;  /* 0x000000181008723c */ /* 0x050fe20000001808 */
[----:B------:R-:W-:Y:S11]  /*3df70*/  IMAD.MOV.U32 R7, RZ, RZ, R25 ;  /* 0x000000ffff077224 */ /* 0x000ff600078e0019 */
[----:B------:R-:W-:Y:S11]  /*3df80*/  @!UPT UIADD3 URZ, URZ, URZ, URZ ;  /* 0x0000003f3f3ff290 */ /* 0x000ff6000fffe03f */
[----:B------:R-:W-:Y:S01]  /*3df90*/  STL.64 [R1+0x470], R8 ;  /* 0x0004700801007387 */ /* 0x000fe20000100a00 */
[----:B------:R0:W-:Y:S02]  /*3dfa0*/  STL.64 [R1+0x478], R10 ;  /* 0x0004780a01007387 */ /* 0x0001e40000100a00 */
[----:B------:R-:W3:Y:S02]  /*3dfb0*/  LDL.LU.64 R26, [R1+0x2700] ;  /* 0x00270000011a7983 */ /* 0x000ee40000300a00 */
[----:B0-----:R-:W-:Y:S02]  /*3dfc0*/  IMAD.MOV.U32 R10, RZ, RZ, R24 ;  /* 0x000000ffff0a7224 */ /* 0x001fe400078e0018 */
[----:B------:R-:W4:Y:S01]  /*3dfd0*/  LDL.LU.64 R24, [R1+0x26f8] ;  /* 0x0026f80001187983 */ /* 0x000f220000300a00 */
[----:B------:R-:W-:Y:S02]  /*3dfe0*/  STL.64 [R1+0x2648], R6 ;  /* 0x0026480601007387 */ /* 0x000fe40000100a00 */
[----:B------:R2:W-:Y:S02]  /*3dff0*/  STL.64 [R1+0x2640], R4 ;  /* 0x0026400401007387 */ /* 0x0005e40000100a00 */
[----:B--2---:R-:W-:Y:S01]  /*3e000*/  HMMA.16816.F32 R4, R16, R12, R20 ;  /* 0x0000000c1004723c */ /* 0x004fe20000001814 */
[----:B------:R-:W-:-:S06]  /*3e010*/  IMAD.MOV.U32 R11, RZ, RZ, R13 ;  /* 0x000000ffff0b7224 */ /* 0x000fcc00078e000d */
[----:B------:R-:W-:Y:S11]  /*3e020*/  IMAD.MOV.U32 R20, RZ, RZ, R12 ;  /* 0x000000ffff147224 */ /* 0x000ff600078e000c */
[----:B------:R-:W-:Y:S05]  /*3e030*/  @!UPT UIADD3 URZ, URZ, URZ, URZ ;  /* 0x0000003f3f3ff290 */ /* 0x000fea000fffe03f */
[----:B------:R0:W-:Y:S01]  /*3e040*/  STL.64 [R1+0x460], R4 ;  /* 0x0004600401007387 */ /* 0x0001e20000100a00 */
[----:B------:R1:W-:Y:S02]  /*3e050*/  STL.64 [R1+0x468], R6 ;  /* 0x0004680601007387 */ /* 0x0003e40000100a00 */
[----:B------:R-:W-:Y:S02]  /*3e060*/  STL [R1+0x26f0], R20 ;  /* 0x0026f01401007387 */ /* 0x000fe40000100800 */
[----:B------:R-:W-:Y:S01]  /*3e070*/  STL.64 [R1+0x26b8], R10 ;  /* 0x0026b80a01007387 */ /* 0x000fe20000100a00 */
[----:B0-----:R-:W2:Y:S01]  /*3e080*/  LDL.LU R4, [R1+0x740] ;  /* 0x0007400001047983 */ /* 0x001ea20000300800 */
[----:B------:R-:W2:Y:S02]  /*3e090*/  LDL.LU R5, [R1+0x744] ;  /* 0x0007440001057983 */ /* 0x000ea40000300800 */
[----:B-1----:R-:W2:Y:S02]  /*3e0a0*/  LDL.LU R6, [R1+0x748] ;  /* 0x0007480001067983 */ /* 0x002ea40000300800 */
[----:B------:R-:W2:Y:S01]  /*3e0b0*/  LDL.LU R7, [R1+0x74c] ;  /* 0x00074c0001077983 */ /* 0x000ea20000300800 */
[----:B------:R-:W2:Y:S01]  /*3e0c0*/  LDL.LU R12, [R1+0x760] ;  /* 0x00076000010c7983 */ /* 0x000ea20000300800 */
[----:B------:R-:W2:Y:S02]  /*3e0d0*/  LDL.LU R13, [R1+0x764] ;  /* 0x00076400010d7983 */ /* 0x000ea40000300800 */
[----:B------:R-:W2:Y:S02]  /*3e0e0*/  LDL.LU R14, [R1+0x768] ;  /* 0x00076800010e7983 */ /* 0x000ea40000300800 */
[----:B------:R-:W2:Y:S02]  /*3e0f0*/  LDL.LU R15, [R1+0x76c] ;  /* 0x00076c00010f7983 */ /* 0x000ea40000300800 */
[----:B--2---:R-:W-:Y:S01]  /*3e100*/  STL.64 [R1+0x2688], R14 ;  /* 0x0026880e01007387 */ /* 0x004fe20000100a00 */
[----:B------:R0:W-:Y:S03]  /*3e110*/  STL.64 [R1+0x2680], R12 ;  /* 0x0026800c01007387 */ /* 0x0001e60000100a00 */
[----:B0-----:R-:W2:Y:S04]  /*3e120*/  LDL.64 R12, [R1+0x20] ;  /* 0x00002000010c7983 */ /* 0x001ea80000100a00 */
[----:B--2---:R3:W-:Y:S02]  /*3e130*/  STL.64 [R1+0x2698], R12 ;  /* 0x0026980c01007387 */ /* 0x0047e40000100a00 */
[----:B---3--:R-:W-:-:S02]  /*3e140*/  IMAD.MOV.U32 R12, RZ, RZ, R27 ;  /* 0x000000ffff0c7224 */ /* 0x008fc400078e001b */
[----:B------:R-:W-:-:S05]  /*3e150*/  IMAD.MOV.U32 R13, RZ, RZ, R26 ;  /* 0x000000ffff0d7224 */ /* 0x000fca00078e001a */
[----:B------:R-:W-:Y:S01]  /*3e160*/  STL.64 [R1+0x26b0], R12 ;  /* 0x0026b00c01007387 */ /* 0x000fe20000100a00 */
[----:B------:R-:W-:Y:S02]  /*3e170*/  STL.64 [R1+0x2660], R6 ;  /* 0x0026600601007387 */ /* 0x000fe40000100a00 */
[----:B------:R0:W-:Y:S02]  /*3e180*/  STL.64 [R1+0x2658], R4 ;  /* 0x0026580401007387 */ /* 0x0001e40000100a00 */
[----:B0-----:R-:W2:Y:S01]  /*3e190*/  LDL.LU R4, [R1+0x750] ;  /* 0x0007500001047983 */ /* 0x001ea20000300800 */
[----:B------:R-:W2:Y:S02]  /*3e1a0*/  LDL.LU R5, [R1+0x754] ;  /* 0x0007540001057983 */ /* 0x000ea40000300800 */
[----:B------:R-:W3:Y:S02]  /*3e1b0*/  LDL.LU R6, [R1+0x758] ;  /* 0x0007580001067983 */ /* 0x000ee40000300800 */
[----:B------:R-:W3:Y:S01]  /*3e1c0*/  LDL.LU R7, [R1+0x75c] ;  /* 0x00075c0001077983 */ /* 0x000ee20000300800 */
[----:B------:R-:W2:Y:S01]  /*3e1d0*/  LDL.LU R8, [R1+0x790] ;  /* 0x0007900001087983 */ /* 0x000ea20000300800 */
[----:B------:R-:W2:Y:S02]  /*3e1e0*/  LDL.LU R9, [R1+0x794] ;  /* 0x0007940001097983 */ /* 0x000ea40000300800 */
[----:B------:R-:W2:Y:S02]  /*3e1f0*/  LDL.LU R10, [R1+0x798] ;  /* 0x00079800010a7983 */ /* 0x000ea40000300800 */
[----:B------:R-:W2:Y:S01]  /*3e200*/  LDL.LU R11, [R1+0x79c] ;  /* 0x00079c00010b7983 */ /* 0x000ea20000300800 */
[----:B------:R-:W4:Y:S01]  /*3e210*/  LDL.LU R20, [R1+0xc30] ;  /* 0x000c300001147983 */ /* 0x000f220000300800 */
[----:B------:R-:W4:Y:S02]  /*3e220*/  LDL.LU R21, [R1+0xc34] ;  /* 0x000c340001157983 */ /* 0x000f240000300800 */
[----:B------:R-:W4:Y:S02]  /*3e230*/  LDL.LU R22, [R1+0xc38] ;  /* 0x000c380001167983 */ /* 0x000f240000300800 */
[----:B------:R-:W4:Y:S01]  /*3e240*/  LDL.LU R23, [R1+0xc3c] ;  /* 0x000c3c0001177983 */ /* 0x000f220000300800 */
[----:B--2---:R-:W-:Y:S01]  /*3e250*/  STL.64 [R1+0x26c8], R10 ;  /* 0x0026c80a01007387 */ /* 0x004fe20000100a00 */
[----:B------:R0:W-:Y:S03]  /*3e260*/  STL.64 [R1+0x26c0], R8 ;  /* 0x0026c00801007387 */ /* 0x0001e60000100a00 */
[----:B0-----:R-:W2:Y:S04]  /*3e270*/  LDL.64 R8, [R1+0x50] ;  /* 0x0000500001087983 */ /* 0x001ea80000100a00 */
[----:B--2---:R0:W-:Y:S01]  /*3e280*/  STL.64 [R1+0x26d8], R8 ;  /* 0x0026d80801007387 */ /* 0x0041e20000100a00 */
[----:B------:R-:W2:Y:S03]  /*3e290*/  LDL.64 R12, [R1+0x40] ;  /* 0x00004000010c7983 */ /* 0x000ea60000100a00 */
[----:B0-----:R-:W3:Y:S04]  /*3e2a0*/  LDL.64 R8, [R1+0x60] ;  /* 0x0000600001087983 */ /* 0x001ee80000100a00 */
        /* <DEDUP_REMOVED lines=13> */
[----:B0-----:R-:W3:Y:S01]  /*3e380*/  LDL.64 R4, [R1+0x10] ;  /* 0x0000100001047983 */ /* 0x001ee20000100a00 */
[C---:B----4-:R-:W-:Y:S03]  /*3e390*/  HMMA.16816.F32 R20, R16.reuse, R24, R20 ;  /* 0x000000181014723c */ /* 0x050fe60000001814 */
[----:B---3--:R0:W-:Y:S04]  /*3e3a0*/  STL.64 [R1+0x2690], R4 ;  /* 0x0026900401007387 */ /* 0x0081e80000100a00 */
[----:B0-----:R-:W3:Y:S01]  /*3e3b0*/  LDL.LU R4, [R1+0x770] ;  /* 0x0007700001047983 */ /* 0x001ee20000300800 */
[----:B------:R-:W3:Y:S02]  /*3e3c0*/  LDL.LU R5, [R1+0x774] ;  /* 0x0007740001057983 */ /* 0x000ee40000300800 */
[----:B------:R-:W4:Y:S02]  /*3e3d0*/  LDL.LU R6, [R1+0x778] ;  /* 0x0007780001067983 */ /* 0x000f240000300800 */
[----:B------:R-:W4:Y:S01]  /*3e3e0*/  LDL.LU R7, [R1+0x77c] ;  /* 0x00077c0001077983 */ /* 0x000f220000300800 */
[----:B--2---:R-:W-:Y:S01]  /*3e3f0*/  HMMA.16816.F32 R12, R16, R8, R12 ;  /* 0x00000008100c723c */ /* 0x004fe2000000180c */
[----:B----4-:R-:W-:Y:S01]  /*3e400*/  STL.64 [R1+0x26a8], R6 ;  /* 0x0026a80601007387 */ /* 0x010fe20000100a00 */
[----:B---3--:R0:W-:Y:S03]  /*3e410*/  STL.64 [R1+0x26a0], R4 ;  /* 0x0026a00401007387 */ /* 0x0081e60000100a00 */
[----:B0-----:R-:W2:Y:S01]  /*3e420*/  LDL.LU R4, [R1+0x780] ;  /* 0x0007800001047983 */ /* 0x001ea20000300800 */
[----:B------:R-:W2:Y:S02]  /*3e430*/  LDL.LU R5, [R1+0x784] ;  /* 0x0007840001057983 */ /* 0x000ea40000300800 */
[----:B------:R-:W2:Y:S02]  /*3e440*/  LDL.LU R6, [R1+0x788] ;  /* 0x0007880001067983 */ /* 0x000ea40000300800 */
[----:B------:R-:W2:Y:S01]  /*3e450*/  LDL.LU R7, [R1+0x78c] ;  /* 0x00078c0001077983 */ /* 0x000ea20000300800 */
[----:B------:R0:W-:Y:S01]  /*3e460*/  STL.64 [R1+0x450], R20 ;  /* 0x0004501401007387 */ /* 0x0001e20000100a00 */
[----:B------:R1:W-:Y:S03]  /*3e470*/  STL.64 [R1+0x458], R22 ;  /* 0x0004581601007387 */ /* 0x0003e60000100a00 */
[----:B0-----:R-:W3:Y:S01]  /*3e480*/  LDL.LU R20, [R1+0x26f0] ;  /* 0x0026f00001147983 */ /* 0x001ee20000300800 */
[----:B-1----:R-:W-:-:S02]  /*3e490*/  IMAD.MOV.U32 R22, RZ, RZ, R24 ;  /* 0x000000ffff167224 */ /* 0x002fc400078e0018 */
[----:B------:R-:W-:Y:S02]  /*3e4a0*/  IMAD.MOV.U32 R21, RZ, RZ, R25 ;  /* 0x000000ffff157224 */ /* 0x000fe400078e0019 */
[----:B------:R-:W4:Y:S01]  /*3e4b0*/  LDL.LU R24, [R1+0x5b0] ;  /* 0x0005b00001187983 */ /* 0x000f220000300800 */
[----:B------:R-:W4:Y:S01]  /*3e4c0*/  LDL.LU R25, [R1+0x5b4] ;  /* 0x0005b40001197983 */ /* 0x000f220000300800 */
[----:B------:R-:W2:Y:S02]  /*3e4d0*/  LDL.LU R26, [R1+0x5b8] ;  /* 0x0005b800011a7983 */ /* 0x000ea40000300800 */
[----:B------:R-:W2:Y:S02]  /*3e4e0*/  LDL.LU R27, [R1+0x5bc] ;  /* 0x0005bc00011b7983 */ /* 0x000ea40000300800 */
[----:B------:R-:W-:Y:S01]  /*3e4f0*/  IMAD.MOV.U32 R23, RZ, RZ, R9 ;  /* 0x000000ffff177224 */ /* 0x000fe200078e0009 */
[----:B--2---:R0:W-:Y:S01]  /*3e500*/  STL.64 [R1+0x24e0], R26 ;  /* 0x0024e01a01007387 */ /* 0x0041e20000100a00 */
[----:B----4-:R-:W-:Y:S02]  /*3e510*/  STL.64 [R1+0x24d8], R24 ;  /* 0x0024d81801007387 */ /* 0x010fe40000100a00 */
[----:B------:R-:W-:Y:S02]  /*3e520*/  STL.64 [R1+0x440], R12 ;  /* 0x0004400c01007387 */ /* 0x000fe40000100a00 */
[----:B------:R1:W-:Y:S02]  /*3e530*/  STL.64 [R1+0x448], R14 ;  /* 0x0004480e01007387 */ /* 0x0003e40000100a00 */
[----:B0-----:R-:W-:Y:S01]  /*3e540*/  IMAD.MOV.U32 R26, RZ, RZ, R8 ;  /* 0x000000ffff1a7224 */ /* 0x001fe200078e0008 */
[----:B-1----:R-:W2:Y:S01]  /*3e550*/  LDL.LU.64 R14, [R1+0x26e8] ;  /* 0x0026e800010e7983 */ /* 0x002ea20000300a00 */
[----:B------:R-:W2:Y:S02]  /*3e560*/  LDL.LU.64 R12, [R1+0x26e0] ;  /* 0x0026e000010c7983 */ /* 0x000ea40000300a00 */
[----:B------:R-:W2:Y:S02]  /*3e570*/  LDL.LU.64 R8, [R1+0x26d8] ;  /* 0x0026d80001087983 */ /* 0x000ea40000300a00 */
[----:B------:R-:W-:Y:S01]  /*3e580*/  IMAD.MOV.U32 R25, RZ, RZ, R28 ;  /* 0x000000ffff197224 */ /* 0x000fe200078e001c */
[----:B--2---:R-:W-:Y:S01]  /*3e590*/  HMMA.16816.F32 R12, R16, R8, R12 ;  /* 0x00000008100c723c */ /* 0x004fe2000000180c */
[----:B------:R-:W-:-:S02]  /*3e5a0*/  IMAD.MOV.U32 R28, RZ, RZ, R8 ;  /* 0x000000ffff1c7224 */ /* 0x000fc400078e0008 */
[----:B------:R-:W-:Y:S11]  /*3e5b0*/  IMAD.MOV.U32 R27, RZ, RZ, R9 ;  /* 0x000000ffff1b7224 */ /* 0x000ff600078e0009 */
[----:B------:R-:W-:Y:S09]  /*3e5c0*/  @!UPT UIADD3 URZ, URZ, URZ, URZ ;  /* 0x0000003f3f3ff290 */ /* 0x000ff2000fffe03f */
[----:B------:R0:W-:Y:S01]  /*3e5d0*/  STL.64 [R1+0x7a0], R12 ;  /* 0x0007a00c01007387 */ /* 0x0001e20000100a00 */
[----:B------:R-:W-:Y:S03]  /*3e5e0*/  STL.64 [R1+0x7a8], R14 ;  /* 0x0007a80e01007387 */ /* 0x000fe60000100a00 */
[----:B0-----:R-:W2:Y:S01]  /*3e5f0*/  LDL.LU.64 R12, [R1+0x26d0] ;  /* 0x0026d000010c7983 */ /* 0x001ea20000300a00 */
[----:B------:R-:W2:Y:S02]  /*3e600*/  LDL.LU.64 R10, [R1+0x26c8] ;  /* 0x0026c800010a7983 */ /* 0x000ea40000300a00 */
[----:B------:R-:W2:Y:S02]  /*3e610*/  LDL.LU.64 R8, [R1+0x26c0] ;  /* 0x0026c00001087983 */ /* 0x000ea40000300a00 */
[----:B------:R-:W-:Y:S01]  /*3e620*/  IMAD.MOV.U32 R24, RZ, RZ, R29 ;  /* 0x000000ffff187224 */ /* 0x000fe200078e001d */
[C---:B--2---:R-:W-:Y:S01]  /*3e630*/  HMMA.16816.F32 R8, R16.reuse, R12, R8 ;  /* 0x0000000c1008723c */ /* 0x044fe20000001808 */
[----:B------:R-:W-:Y:S11]  /*3e640*/  IMAD.MOV.U32 R29, RZ, RZ, R13 ;  /* 0x000000ffff1d7224 */ /* 0x000ff600078e000d */
[----:B------:R-:W-:Y:S11]  /*3e650*/  @!UPT UIADD3 URZ, URZ, URZ, URZ ;  /* 0x0000003f3f3ff290 */ /* 0x000ff6000fffe03f */
[----:B------:R0:W-:Y:S01]  /*3e660*/  STL.64 [R1+0x790], R8 ;  /* 0x0007900801007387 */ /* 0x0001e20000100a00 */
[----:B------:R1:W-:Y:S02]  /*3e670*/  STL.64 [R1+0x798], R10 ;  /* 0x0007980a01007387 */ /* 0x0003e40000100a00 */
[----:B0-----:R-:W-:Y:S01]  /*3e680*/  IMAD.MOV.U32 R9, RZ, RZ, R12 ;  /* 0x000000ffff097224 */ /* 0x001fe200078e000c */
[----:B-1----:R-:W2:Y:S01]  /*3e690*/  LDL.LU.64 R10, [R1+0x26b8] ;  /* 0x0026b800010a7983 */ /* 0x002ea20000300a00 */
[----:B------:R-:W4:Y:S02]  /*3e6a0*/  LDL.LU.64 R12, [R1+0x26b0] ;  /* 0x0026b000010c7983 */ /* 0x000f240000300a00 */
[C---:B----4-:R-:W-:Y:S01]  /*3e6b0*/  HMMA.16816.F32 R12, R16.reuse, R12, R4 ;  /* 0x0000000c100c723c */ /* 0x050fe20000001804 */
[----:B------:R-:W4:Y:S01]  /*3e6c0*/  LDL.LU.64 R6, [R1+0x26a8] ;  /* 0x0026a80001067983 */ /* 0x000f220000300a00 */
[----:B------:R-:W4:Y:S11]  /*3e6d0*/  LDL.LU.64 R4, [R1+0x26a0] ;  /* 0x0026a00001047983 */ /* 0x000f360000300a00 */
[----:B------:R-:W-:Y:S10]  /*3e6e0*/  @!UPT UIADD3 URZ, URZ, URZ, URZ ;  /* 0x0000003f3f3ff290 */ /* 0x000ff4000fffe03f */
[----:B------:R0:W-:Y:S01]  /*3e6f0*/  STL.64 [R1+0x780], R12 ;  /* 0x0007800c01007387 */ /* 0x0001e20000100a00 */
[----:B------:R-:W-:Y:S03]  /*3e700*/  STL.64 [R1+0x788], R14 ;  /* 0x0007880e01007387 */ /* 0x000fe60000100a00 */
[----:B0-----:R-:W4:Y:S02]  /*3e710*/  LDL.LU.64 R12, [R1+0x2698] ;  /* 0x00269800010c7983 */ /* 0x001f240000300a00 */
[C---:B----4-:R-:W-:Y:S01]  /*3e720*/  HMMA.16816.F32 R4, R16.reuse, R12, R4 ;  /* 0x0000000c1004723c */ /* 0x050fe20000001804 */
[----:B------:R-:W-:Y:S02]  /*3e730*/  IMAD.MOV.U32 R2, RZ, RZ, R12 ;  /* 0x000000ffff027224 */ /* 0x000fe400078e000c */
        /* <DEDUP_REMOVED lines=15> */
[----:B------:R-:W2:Y:S01]  /*3e830*/  LDL.LU.64 R6, [R1+0x2670] ;  /* 0x0026700001067983 */ /* 0x000ea20000300a00 */
[----:B------:R-:W2:Y:S02]  /*3e840*/  LDL.LU.64 R4, [R1+0x2668] ;  /* 0x0026680001047983 */ /* 0x000ea40000300a00 */
[----:B--2---:R-:W-:Y:S11]  /*3e850*/  HMMA.16816.F32 R4, R16, R24, R4 ;  /* 0x000000181004723c */ /* 0x004ff60000001804 */
[----:B------:R-:W-:Y:S11]  /*3e860*/  @!UPT UIADD3 URZ, URZ, URZ, URZ ;  /* 0x0000003f3f3ff290 */ /* 0x000ff6000fffe03f */
[----:B------:R-:W-:Y:S01]  /*3e870*/  @!UPT UIADD3 URZ, URZ, URZ, URZ ;  /* 0x0000003f3f3ff290 */ /* 0x000fe2000fffe03f */
[----:B------:R-:W-:Y:S01]  /*3e880*/  STL.64 [R1+0x750], R4 ;  /* 0x0007500401007387 */ /* 0x000fe20000100a00 */
[----:B------:R0:W-:Y:S03]  /*3e890*/  STL.64 [R1+0x758], R6 ;  /* 0x0007580601007387 */ /* 0x0001e60000100a00 */
[----:B0-----:R-:W4:Y:S01]  /*3e8a0*/  LDL.LU.64 R6, [R1+0x2660] ;  /* 0x0026600001067983 */ /* 0x001f220000300a00 */
[----:B------:R-:W4:Y:S02]  /*3e8b0*/  LDL.LU.64 R4, [R1+0x2658] ;  /* 0x0026580001047983 */ /* 0x000f240000300a00 */
[----:B------:R0:W-:Y:S02]  /*3e8c0*/  STL.64 [R1+0x24f8], R24 ;  /* 0x0024f81801007387 */ /* 0x0001e40000100a00 */
[----:B0-----:R-:W-:Y:S02]  /*3e8d0*/  IMAD.MOV.U32 R24, RZ, RZ, R14 ;  /* 0x000000ffff187224 */ /* 0x001fe400078e000e */
[----:B------:R-:W-:Y:S01]  /*3e8e0*/  IMAD.MOV.U32 R25, RZ, RZ, R15 ;  /* 0x000000ffff197224 */ /* 0x000fe200078e000f */
[----:B------:R-:W2:Y:S01]  /*3e8f0*/  LDL.LU R14, [R1+0x2654] ;  /* 0x00265400010e7983 */ /* 0x000ea20000300800 */
[----:B------:R-:W2:Y:S03]  /*3e900*/  LDL.LU R15, [R1+0x2650] ;  /* 0x00265000010f7983 */ /* 0x000ea60000300800 */
[----:B------:R0:W-:Y:S02]  /*3e910*/  STL.64 [R1+0x2510], R24 ;  /* 0x0025101801007387 */ /* 0x0001e40000100a00 */
[----:B0-----:R-:W-:-:S02]  /*3e920*/  IMAD.MOV.U32 R24, RZ, RZ, R2 ;  /* 0x000000ffff187224 */ /* 0x001fc400078e0002 */
[----:B------:R-:W-:Y:S01]  /*3e930*/  IMAD.MOV.U32 R25, RZ, RZ, R8 ;  /* 0x000000ffff197224 */ /* 0x000fe200078e0008 */
[----:B----4-:R-:W-:Y:S11]  /*3e940*/  HMMA.16816.F32 R4, R16, R12, R4 ;  /* 0x0000000c1004723c */ /* 0x010ff60000001804 */
[----:B------:R-:W-:Y:S11]  /*3e950*/  @!UPT UIADD3 URZ, URZ, URZ, URZ ;  /* 0x0000003f3f3ff290 */ /* 0x000ff6000fffe03f */
[----:B------:R-:W-:Y:S01]  /*3e960*/  @!UPT UIADD3 URZ, URZ, URZ, URZ ;  /* 0x0000003f3f3ff290 */ /* 0x000fe2000fffe03f */
[----:B------:R-:W-:Y:S01]  /*3e970*/  STL.64 [R1+0x740], R4 ;  /* 0x0007400401007387 */ /* 0x000fe20000100a00 */
[----:B------:R0:W-:Y:S03]  /*3e980*/  STL.64 [R1+0x748], R6 ;  /* 0x0007480601007387 */ /* 0x0001e60000100a00 */
[----:B0-----:R-:W4:Y:S01]  /*3e990*/  LDL.LU.64 R6, [R1+0x2648] ;  /* 0x0026480001067983 */ /* 0x001f220000300a00 */
[----:B------:R-:W2:Y:S02]  /*3e9a0*/  LDL.LU.64 R4, [R1+0x2640] ;  /* 0x0026400001047983 */ /* 0x000ea40000300a00 */
[----:B------:R-:W2:Y:S02]  /*3e9b0*/  LDL.LU R2, [R1+0x2638] ;  /* 0x0026380001027983 */ /* 0x000ea40000300800 */
[----:B------:R-:W2:Y:S01]  /*3e9c0*/  LDL.LU R8, [R1+0x2634] ;  /* 0x0026340001087983 */ /* 0x000ea20000300800 */
[----:B------:R0:W-:Y:S04]  /*3e9d0*/  STL.64 [R1+0x2528], R24 ;  /* 0x0025281801007387 */ /* 0x0001e80000100a00 */
[----:B0-----:R-:W2:Y:S04]  /*3e9e0*/  LDL.LU.64 R24, [R1+0x30] ;  /* 0x0000300001187983 */ /* 0x001ea80000300a00 */
[----:B--2---:R-:W-:Y:S01]  /*3e9f0*/  STL.64 [R1+0x2540], R24 ;  /* 0x0025401801007387 */ /* 0x004fe20000100a00 */
        /* <DEDUP_REMOVED lines=8> */
[----:B------:R-:W3:Y:S04]  /*3ea80*/  LDL.LU R9, [R1+0x2630] ;  /* 0x0026300001097983 */ /* 0x000ee80000300800 */
        /* <DEDUP_REMOVED lines=18> */
[----:B------:R0:W-:Y:S02]  /*3ebb0*/  STL.64 [R1+0x2588], R24 ;  /* 0x0025881801007387 */ /* 0x0001e40000100a00 */
[----:B0-----:R-:W-:Y:S02]  /*3ebc0*/  IMAD.MOV.U32 R24, RZ, RZ, R22 ;  /* 0x000000ffff187224 */ /* 0x001fe400078e0016 */
        /* <DEDUP_REMOVED lines=86> */
[----:B------:R-:W-:-:S02]  /*3f130*/  IMAD.MOV.U32 R24, RZ, RZ, R2 ;  /* 0x000000ffff187224 */ /* 0x000fc400078e0002 */
[----:B------:R-:W-:Y:S01]  /*3f140*/  IMAD.MOV.U32 R25, RZ, RZ, R0 ;  /* 0x000000ffff197224 */ /* 0x000fe200078e0000 */
[----:B---3--:R-:W-:Y:S01]  /*3f150*/  HMMA.16816.F32 R16, R16, R4, R20 ;  /* 0x000000041010723c */ /* 0x008fe20000001814 */
[----:B------:R-:W2:Y:S01]  /*3f160*/  LDL.LU.64 R22, [R1+0x2620] ;  /* 0x0026200001167983 */ /* 0x000ea20000300a00 */
[----:B------:R-:W2:Y:S11]  /*3f170*/  LDL.LU.64 R20, [R1+0x2618] ;  /* 0x0026180001147983 */ /* 0x000eb60000300a00 */
[----:B------:R-:W-:Y:S10]  /*3f180*/  @!UPT UIADD3 URZ, URZ, URZ, URZ ;  /* 0x0000003f3f3ff290 */ /* 0x000ff4000fffe03f */
[----:B------:R0:W-:Y:S01]  /*3f190*/  STL.64 [R1+0x430], R16 ;  /* 0x0004301001007387 */ /* 0x0001e20000100a00 */
[----:B------:R1:W-:Y:S03]  /*3f1a0*/  STL.64 [R1+0x438], R18 ;  /* 0x0004381201007387 */ /* 0x0003e60000100a00 */
[----:B0-----:R-:W3:Y:S01]  /*3f1b0*/  LDL.LU R16, [R1+0x5a0] ;  /* 0x0005a00001107983 */ /* 0x001ee20000300800 */
[----:B------:R-:W3:Y:S02]  /*3f1c0*/  LDL.LU R17, [R1+0x5a4] ;  /* 0x0005a40001117983 */ /* 0x000ee40000300800 */
[----:B-1----:R-:W3:Y:S02]  /*3f1d0*/  LDL.LU R18, [R1+0x5a8] ;  /* 0x0005a80001127983 */ /* 0x002ee40000300800 */
[----:B------:R-:W3:Y:S01]  /*3f1e0*/  LDL.LU R19, [R1+0x5ac] ;  /* 0x0005ac0001137983 */ /* 0x000ee20000300800 */
        /* <DEDUP_REMOVED lines=55> */
[----:B0-----:R-:W2:Y:S01]  /*3f560*/  LDL.LU.64 R24, [R1+0x2558] ;  /* 0x0025580001187983 */ /* 0x001ea20000300a00 */
[----:B------:R-:W4:Y:S01]  /*3f570*/  LDL R0, [R1+0x1774] ;  /* 0x0017740001007983 */ /* 0x000f220000100800 */
        /* <DEDUP_REMOVED lines=45> */
[----:B------:R-:W-:Y:S02]  /*3f850*/  STL.64 [R1+0x2420], R14 ;  /* 0x0024200e01007387 */ /* 0x000fe40000100a00 */
[----:B------:R0:W-:Y:S02]  /*3f860*/  STL.64 [R1+0x2418], R12 ;  /* 0x0024180c01007387 */ /* 0x0001e40000100a00 */
[----:B0-----:R-:W2:Y:S01]  /*3f870*/  LDL.LU.64 R12, [R1+0xa0] ;  /* 0x0000a000010c7983 */ /* 0x001ea20000300a00 */
[C---:B---3--:R-:W-:Y:S03]  /*3f880*/  HMMA.16816.F32 R16, R20.reuse, R8, R16 ;  /* 0x000000081410723c */ /* 0x048fe60000001810 */
[----:B--2---:R0:W-:Y:S04]  /*3f890*/  STL.64 [R1+0x24c0], R12 ;  /* 0x0024c00c01007387 */ /* 0x0041e80000100a00 */
[----:B0-----:R-:W2:Y:S01]  /*3f8a0*/  LDL.LU.64 R12, [R1+0xc0] ;  /* 0x0000c000010c7983 */ /* 0x001ea20000300a00 */
[----:B------:R-:W3:Y:S03]  /*3f8b0*/  LDL R11, [R1+0xd50] ;  /* 0x000d5000010b7983 */ /* 0x000ee60000100800 */
[----:B---3--:R-:W-:Y:S01]  /*3f8c0*/  STL [R1+0x2410], R11 ;  /* 0x0024100b01007387 */ /* 0x008fe20000100800 */
[----:B------:R0:W-:Y:S11]  /*3f8d0*/  STL.64 [R1+0x2408], R8 ;  /* 0x0024080801007387 */ /* 0x0001f60000100a00 */
[----:B------:R-:W-:Y:S02]  /*3f8e0*/  STL.64 [R1+0x5a0], R16 ;  /* 0x0005a01001007387 */ /* 0x000fe40000100a00 */
[----:B------:R1:W-:Y:S01]  /*3f8f0*/  STL.64 [R1+0x5a8], R18 ;  /* 0x0005a81201007387 */ /* 0x0003e20000100a00 */
[----:B0-----:R-:W3:Y:S01]  /*3f900*/  LDL.LU R8, [R1+0xbf0] ;  /* 0x000bf00001087983 */ /* 0x001ee20000300800 */
[----:B------:R-:W3:Y:S01]  /*3f910*/  LDL.LU R9, [R1+0xbf4] ;  /* 0x000bf40001097983 */ /* 0x000ee20000300800 */
[----:B-1----:R-:W-:Y:S01]  /*3f920*/  HMMA.16816.F32 R16, R20, R4, R24 ;  /* 0x000000041410723c */ /* 0x002fe20000001818 */
[----:B------:R-:W3:Y:S01]  /*3f930*/  LDL.LU R10, [R1+0xbf8] ;  /* 0x000bf800010a7983 */ /* 0x000ee20000300800 */
[----:B------:R-:W3:Y:S01]  /*3f940*/  LDL.LU R11, [R1+0xbfc] ;  /* 0x000bfc00010b7983 */ /* 0x000ee20000300800 */
[----:B------:R0:W-:Y:S02]  /*3f950*/  STL [R1+0x23dc], R4 ;  /* 0x0023dc0401007387 */ /* 0x0001e40000100800 */
[----:B------:R1:W-:Y:S01]  /*3f960*/  STL [R1+0x23d8], R5 ;  /* 0x0023d80501007387 */ /* 0x0003e20000100800 */
[----:B----4-:R-:W4:Y:S11]  /*3f970*/  LDSM.16.MT88.4 R24, [R0+0x12080] ;  /* 0x012080000018783b */ /* 0x010f360000004200 */
[----:B------:R-:W-:Y:S06]  /*3f980*/  @!UPT UIADD3 URZ, URZ, URZ, URZ ;  /* 0x0000003f3f3ff290 */ /* 0x000fec000fffe03f */
[----:B------:R-:W-:Y:S01]  /*3f990*/  STL.64 [R1+0x1d0], R16 ;  /* 0x0001d01001007387 */ /* 0x000fe20000100a00 */
[----:B------:R-:W-:Y:S02]  /*3f9a0*/  STL.64 [R1+0x1d8], R18 ;  /* 0x0001d81201007387 */ /* 0x000fe40000100a00 */
[----:B0-----:R-:W2:Y:S02]  /*3f9b0*/  LDL.LU R4, [R1+0xc10] ;  /* 0x000c100001047983 */ /* 0x001ea40000300800 */
[----:B-1----:R-:W2:Y:S01]  /*3f9c0*/  LDL.LU R5, [R1+0xc14] ;  /* 0x000c140001057983 */ /* 0x002ea20000300800 */
[----:B------:R-:W2:Y:S01]  /*3f9d0*/  LDL.LU R6, [R1+0xc18] ;  /* 0x000c180001067983 */ /* 0x000ea20000300800 */
[----:B------:R-:W2:Y:S03]  /*3f9e0*/  LDL.LU R7, [R1+0xc1c] ;  /* 0x000c1c0001077983 */ /* 0x000ea60000300800 */
[----:B------:R-:W2:Y:S01]  /*3f9f0*/  LDSM.16.MT88.4 R16, [R0+0x12000] ;  /* 0x012000000010783b */ /* 0x000ea20000004200 */
[----:B------:R-:W-:-:S02]  /*3fa00*/  IMAD.MOV.U32 R20, RZ, RZ, R3 ;  /* 0x000000ffff147224 */ /* 0x000fc400078e0003 */
[----:B------:R-:W-:-:S05]  /*3fa10*/  IMAD.MOV.U32 R21, RZ, RZ, R2 ;  /* 0x000000ffff157224 */ /* 0x000fca00078e0002 */
[----:B------:R0:W-:Y:S04]  /*3fa20*/  STL.64 [R1+0x2460], R20 ;  /* 0x0024601401007387 */ /* 0x0001e80000100a00 */
[----:B0-----:R-:W3:Y:S01]  /*3fa30*/  LDL.LU.64 R20, [R1+0xb0] ;  /* 0x0000b00001147983 */ /* 0x001ee20000300a00 */
[----:B----4-:R-:W-:Y:S02]  /*3fa40*/  STL.64 [R1+0x23b8], R26 ;  /* 0x0023b81a01007387 */ /* 0x010fe40000100a00 */
[----:B------:R0:W-:Y:S02]  /*3fa50*/  STL.64 [R1+0x23b0], R24 ;  /* 0x0023b01801007387 */ /* 0x0001e40000100a00 */
        /* <DEDUP_REMOVED lines=8> */
[----:B------:R0:W-:Y:S02]  /*3fae0*/  STL.64 [R1+0x428], R6 ;  /* 0x0004280601007387 */ /* 0x0001e40000100a00 */
[----:B0-----:R-:W-:Y:S02]  /*3faf0*/  IMAD.MOV.U32 R7, RZ, RZ, R12 ;  /* 0x000000ffff077224 */ /* 0x001fe400078e000c */
[----:B------:R-:W-:Y:S02]  /*3fb00*/  IMAD.MOV.U32 R6, RZ, RZ, R13 ;  /* 0x000000ffff067224 */ /* 0x000fe400078e000d */
[----:B------:R-:W2:Y:S03]  /*3fb10*/  LDL.LU.64 R12, [R1+0x24c0] ;  /* 0x0024c000010c7983 */ /* 0x000ea60000300a00 */
[----:B------:R-:W-:Y:S02]  /*3fb20*/  STL [R1+0x23e4], R6 ;  /* 0x0023e40601007387 */ /* 0x000fe40000100800 */
[----:B------:R3:W-:Y:S02]  /*3fb30*/  STL [R1+0x23e0], R7 ;  /* 0x0023e00701007387 */ /* 0x0007e40000100800 */
[----:B---3--:R-:W-:Y:S11]  /*3fb40*/  HMMA.16816.F32 R4, R16, R20, R24 ;  /* 0x000000141004723c */ /* 0x008ff60000001818 */
[----:B------:R-:W-:Y:S11]  /*3fb50*/  @!UPT UIADD3 URZ, URZ, URZ, URZ ;  /* 0x0000003f3f3ff290 */ /* 0x000ff6000fffe03f */
[----:B------:R-:W-:Y:S01]  /*3fb60*/  @!UPT UIADD3 URZ, URZ, URZ, URZ ;  /* 0x0000003f3f3ff290 */ /* 0x000fe2000fffe03f */
[----:B------:R-:W-:Y:S01]  /*3fb70*/  STL.64 [R1+0x410], R4 ;  /* 0x0004100401007387 */ /* 0x000fe20000100a00 */
[----:B------:R2:W-:Y:S02]  /*3fb80*/  STL.64 [R1+0x418], R6 ;  /* 0x0004180601007387 */ /* 0x0005e40000100a00 */
[----:B------:R-:W-:Y:S02]  /*3fb90*/  IMAD.MOV.U32 R24, RZ, RZ, R21 ;  /* 0x000000ffff187224 */ /* 0x000fe400078e0015 */
[----:B------:R-:W-:-:S03]  /*3fba0*/  IMAD.MOV.U32 R25, RZ, RZ, R20 ;  /* 0x000000ffff197224 */ /* 0x000fc600078e0014 */
[----:B------:R-:W-:Y:S02]  /*3fbb0*/  STL [R1+0x23ec], R24 ;  /* 0x0023ec1801007387 */ /* 0x000fe40000100800 */
[----:B------:R-:W-:Y:S01]  /*3fbc0*/  STL [R1+0x23e8], R25 ;  /* 0x0023e81901007387 */ /* 0x000fe20000100800 */
[----:B--2---:R-:W-:Y:S11]  /*3fbd0*/  HMMA.16816.F32 R4, R16, R12, R8 ;  /* 0x0000000c1004723c */ /* 0x004ff60000001808 */
[----:B------:R-:W-:Y:S11]  /*3fbe0*/  @!UPT UIADD3 URZ, URZ, URZ, URZ ;  /* 0x0000003f3f3ff290 */ /* 0x000ff6000fffe03f */
[----:B------:R-:W-:Y:S01]  /*3fbf0*/  @!UPT UIADD3 URZ, URZ, URZ, URZ ;  /* 0x0000003f3f3ff290 */ /* 0x000fe2000fffe03f */
[----:B------:R-:W-:Y:S01]  /*3fc00*/  STL.64 [R1+0x400], R4 ;  /* 0x0004000401007387 */ /* 0x000fe20000100a00 */
[----:B------:R-:W-:Y:S02]  /*3fc10*/  STL.64 [R1+0x408], R6 ;  /* 0x0004080601007387 */ /* 0x000fe40000100a00 */
[----:B------:R-:W2:Y:S02]  /*3fc20*/  LDL.LU R8, [R1+0xb40] ;  /* 0x000b400001087983 */ /* 0x000ea40000300800 */
[----:B------:R-:W2:Y:S01]  /*3fc30*/  LDL.LU R9, [R1+0xb44] ;  /* 0x000b440001097983 */ /* 0x000ea20000300800 */
[----:B------:R-:W3:Y:S01]  /*3fc40*/  LDL.LU R10, [R1+0xb48] ;  /* 0x000b4800010a7983 */ /* 0x000ee20000300800 */
[----:B------:R-:W3:Y:S03]  /*3fc50*/  LDL.LU R11, [R1+0xb4c] ;  /* 0x000b4c00010b7983 */ /* 0x000ee60000300800 */
[----:B---3--:R-:W-:Y:S01]  /*3fc60*/  STL.64 [R1+0x2430], R10 ;  /* 0x0024300a01007387 */ /* 0x008fe20000100a00 */
[----:B--2---:R0:W-:Y:S03]  /*3fc70*/  STL.64 [R1+0x2428], R8 ;  /* 0x0024280801007387 */ /* 0x0041e60000100a00 */
[----:B0-----:R-:W2:Y:S04]  /*3fc80*/  LDL.LU.64 R8, [R1+0x10] ;  /* 0x0000100001087983 */ /* 0x001ea80000300a00 */
[----:B--2---:R0:W-:Y:S04]  /*3fc90*/  STL.64 [R1+0x2440], R8 ;  /* 0x0024400801007387 */ /* 0x0041e80000100a00 */
[----:B0-----:R-:W2:Y:S04]  /*3fca0*/  LDL.LU.64 R8, [R1+0x20] ;  /* 0x0000200001087983 */ /* 0x001ea80000300a00 */
[----:B--2---:R0:W-:Y:S04]  /*3fcb0*/  STL.64 [R1+0x2458], R8 ;  /* 0x0024580801007387 */ /* 0x0041e80000100a00 */
        /* <DEDUP_REMOVED lines=14> */
[----:B---3--:R-:W-:Y:S01]  /*3fda0*/  STL.64 [R1+0x2480], R10 ;  /* 0x0024800a01007387 */ /* 0x008fe20000100a00 */
[----:B--2---:R0:W-:Y:S03]  /*3fdb0*/  STL.64 [R1+0x2478], R8 ;  /* 0x0024780801007387 */ /* 0x0041e60000100a00 */
[----:B0-----:R-:W2:Y:S04]  /*3fdc0*/  LDL.LU.64 R8, [R1+0x50] ;  /* 0x0000500001087983 */ /* 0x001ea80000300a00 */
[----:B--2---:R0:W-:Y:S04]  /*3fdd0*/  STL.64 [R1+0x2490], R8 ;  /* 0x0024900801007387 */ /* 0x0041e80000100a00 */
[----:B0-----:R-:W2:Y:S04]  /*3fde0*/  LDL.LU.64 R8, [R1+0x60] ;  /* 0x0000600001087983 */ /* 0x001ea80000300a00 */
[----:B--2---:R0:W-:Y:S04]  /*3fdf0*/  STL.64 [R1+0x24a8], R8 ;  /* 0x0024a80801007387 */ /* 0x0041e80000100a00 */
[----:B0-----:R-:W2:Y:S04]  /*3fe00*/  LDL.LU.64 R8, [R1+0x70] ;  /* 0x0000700001087983 */ /* 0x001ea80000300a00 */
[----:B--2---:R0:W-:Y:S04]  /*3fe10*/  STL.64 [R1+0x24b0], R8 ;  /* 0x0024b00801007387 */ /* 0x0041e80000100a00 */
[----:B0-----:R-:W2:Y:S04]  /*3fe20*/  LDL.LU.64 R8, [R1+0x80] ;  /* 0x0000800001087983 */ /* 0x001ea80000300a00 */
[----:B--2---:R0:W-:Y:S04]  /*3fe30*/  STL.64 [R1+0x24b8], R8 ;  /* 0x0024b80801007387 */ /* 0x0041e80000100a00 */
[----:B0-----:R-:W4:Y:S01]  /*3fe40*/  LDL.LU.64 R8, [R1+0x90] ;  /* 0x0000900001087983 */ /* 0x001f220000300a00 */
[----:B------:R-:W2:Y:S03]  /*3fe50*/  LDL.LU.64 R20, [R1+0x40] ;  /* 0x0000400001147983 */ /* 0x000ea60000300a00 */
[----:B--2---:R0:W-:Y:S04]  /*3fe60*/  STL.64 [R1+0x2488], R20 ;  /* 0x0024881401007387 */ /* 0x0041e80000100a00 */
        /* <DEDUP_REMOVED lines=12> */
[----:B------:R-:W3:Y:S01]  /*3ff30*/  LDL.LU.64 R12, [R1] ;  /* 0x00000000010c7983 */ /* 0x000ee20000300a00 */
[----:B----4-:R-:W-:Y:S03]  /*3ff40*/  HMMA.16816.F32 R4, R16, R8, R4 ;  /* 0x000000081004723c */ /* 0x010fe60000001804 */
[----:B---3--:R0:W-:Y:S04]  /*3ff50*/  STL.64 [R1+0x2438], R12 ;  /* 0x0024380c01007387 */ /* 0x0081e80000100a00 */
[----:B0-----:R-:W3:Y:S01]  /*3ff60*/  LDL.LU R12, [R1+0xb60] ;  /* 0x000b6000010c7983 */ /* 0x001ee20000300800 */
[----:B------:R-:W3:Y:S02]  /*3ff70*/  LDL.LU R13, [R1+0xb64] ;  /* 0x000b6400010d7983 */ /* 0x000ee40000300800 */
[----:B------:R-:W4:Y:S02]  /*3ff80*/  LDL.LU R14, [R1+0xb68] ;  /* 0x000b6800010e7983 */ /* 0x000f240000300800 */
[----:B------:R-:W4:Y:S02]  /*3ff90*/  LDL.LU R15, [R1+0xb6c] ;  /* 0x000b6c00010f7983 */ /* 0x000f240000300800 */
[----:B------:R-:W-:Y:S01]  /*3ffa0*/  IMAD.MOV.U32 R3, RZ, RZ, R9 ;  /* 0x000000ffff037224 */ /* 0x000fe200078e0009 */
[----:B----4-:R-:W-:Y:S01]  /*3ffb0*/  STL.64 [R1+0x2450], R14 ;  /* 0x0024500e01007387 */ /* 0x010fe20000100a00 */
[----:B---3--:R0:W-:Y:S03]  /*3ffc0*/  STL.64 [R1+0x2448], R12 ;  /* 0x0024480c01007387 */ /* 0x0081e60000100a00 */
[----:B0-----:R-:W3:Y:S01]  /*3ffd0*/  LDL.LU R12, [R1+0xb70] ;  /* 0x000b7000010c7983 */ /* 0x001ee20000300800 */
[----:B------:R-:W3:Y:S02]  /*3ffe0*/  LDL.LU R13, [R1+0xb74] ;  /* 0x000b7400010d7983 */ /* 0x000ee40000300800 */
[----:B------:R-:W3:Y:S02]  /*3fff0*/  LDL.LU R14, [R1+0xb78] ;  /* 0x000b7800010e7983 */ /* 0x000ee40000300800 */
[----:B------:R-:W3:Y:S01]  /*40000*/  LDL.LU R15, [R1+0xb7c] ;  /* 0x000b7c00010f7983 */ /* 0x000ee20000300800 */
[----:B------:R0:W-:Y:S01]  /*40010*/  STL [R1+0x23f4], R26 ;  /* 0x0023f41a01007387 */ /* 0x0001e20000100800 */
[----:B------:R1:W-:Y:S02]  /*40020*/  STL [R1+0x23f0], R27 ;  /* 0x0023f01b01007387 */ /* 0x0003e40000100800 */
[----:B------:R-:W4:Y:S02]  /*40030*/  LDL.LU R24, [R1+0xbc0] ;  /* 0x000bc00001187983 */ /* 0x000f240000300800 */
[----:B------:R-:W4:Y:S01]  /*40040*/  LDL.LU R25, [R1+0xbc4] ;  /* 0x000bc40001197983 */ /* 0x000f220000300800 */
[----:B0-----:R-:W4:Y:S01]  /*40050*/  LDL.LU R26, [R1+0xbc8] ;  /* 0x000bc800011a7983 */ /* 0x001f220000300800 */
[----:B-1----:R-:W4:Y:S02]  /*40060*/  LDL.LU R27, [R1+0xbcc] ;  /* 0x000bcc00011b7983 */ /* 0x002f240000300800 */
[----:B------:R0:W-:Y:S02]  /*40070*/  STL.64 [R1+0x3f0], R4 ;  /* 0x0003f00401007387 */ /* 0x0001e40000100a00 */
[----:B------:R-:W-:Y:S02]  /*40080*/  STL.64 [R1+0x3f8], R6 ;  /* 0x0003f80601007387 */ /* 0x000fe40000100a00 */
[----:B0-----:R-:W-:-:S02]  /*40090*/  IMAD.MOV.U32 R5, RZ, RZ, R8 ;  /* 0x000000ffff057224 */ /* 0x001fc400078e0008 */
[----:B------:R-:W2:Y:S01]  /*400a0*/  LDL.LU.64 R8, [R1+0x24b8] ;  /* 0x0024b80001087983 */ /* 0x000ea20000300a00 */
[----:B------:R-:W-:Y:S02]  /*400b0*/  STL [R1+0x23fc], R3 ;  /* 0x0023fc0301007387 */ /* 0x000fe40000100800 */
[----:B------:R0:W-:Y:S02]  /*400c0*/  STL [R1+0x23f8], R5 ;  /* 0x0023f80501007387 */ /* 0x0001e40000100800 */
[----:B------:R-:W2:Y:S01]  /*400d0*/  LDL.LU R4, [R1+0xbd0] ;  /* 0x000bd00001047983 */ /* 0x000ea20000300800 */
[----:B0-----:R-:W2:Y:S01]  /*400e0*/  LDL.LU R5, [R1+0xbd4] ;  /* 0x000bd40001057983 */ /* 0x001ea20000300800 */
[----:B------:R-:W2:Y:S02]  /*400f0*/  LDL.LU R6, [R1+0xbd8] ;  /* 0x000bd80001067983 */ /* 0x000ea40000300800 */
[----:B------:R-:W2:Y:S02]  /*40100*/  LDL.LU R7, [R1+0xbdc] ;  /* 0x000bdc0001077983 */ /* 0x000ea40000300800 */
[C---:B--2---:R-:W-:Y:S11]  /*40110*/  HMMA.16816.F32 R4, R16.reuse, R8, R4 ;  /* 0x000000081004723c */ /* 0x044ff60000001804 */
[----:B------:R-:W-:Y:S11]  /*40120*/  @!UPT UIADD3 URZ, URZ, URZ, URZ ;  /* 0x0000003f3f3ff290 */ /* 0x000ff6000fffe03f */
[----:B------:R-:W-:Y:S01]  /*40130*/  @!UPT UIADD3 URZ, URZ, URZ, URZ ;  /* 0x0000003f3f3ff290 */ /* 0x000fe2000fffe03f */
[----:B------:R0:W-:Y:S01]  /*40140*/  STL.64 [R1+0x3e0], R4 ;  /* 0x0003e00401007387 */ /* 0x0001e20000100a00 */
[----:B------:R1:W-:Y:S02]  /*40150*/  STL.64 [R1+0x3e8], R6 ;  /* 0x0003e80601007387 */ /* 0x0003e40000100a00 */
[----:B0-----:R-:W-:Y:S02]  /*40160*/  IMAD.MOV.U32 R4, RZ, RZ, R9 ;  /* 0x000000ffff047224 */ /* 0x001fe400078e0009 */
[----:B-1----:R-:W-:Y:S02]  /*40170*/  IMAD.MOV.U32 R7, RZ, RZ, R8 ;  /* 0x000000ffff077224 */ /* 0x002fe400078e0008 */
[----:B------:R-:W4:Y:S03]  /*40180*/  LDL.LU.64 R8, [R1+0x24b0] ;  /* 0x0024b00001087983 */ /* 0x000f260000300a00 */
[----:B------:R-:W-:Y:S01]  /*40190*/  STL [R1+0x2400], R7 ;  /* 0x0024000701007387 */ /* 0x000fe20000100800 */
[C---:B----4-:R-:W-:Y:S01]  /*401a0*/  HMMA.16816.F32 R24, R16.reuse, R8, R24 ;  /* 0x000000081018723c */ /* 0x050fe20000001818 */
        /* <DEDUP_REMOVED lines=36> */
[----:B------:R0:W-:Y:S01]  /*403f0*/  STL.64 [R1+0x390], R8 ;  /* 0x0003900801007387 */ /* 0x0001e20000100a00 */
[----:B------:R-:W-:Y:S03]  /*40400*/  STL.64 [R1+0x398], R10 ;  /* 0x0003980a01007387 */ /* 0x000fe60000100a00 */
[----:B0-----:R-:W3:Y:S01]  /*40410*/  LDL.LU.64 R8, [R1+0x2458] ;  /* 0x0024580001087983 */ /* 0x001ee20000300a00 */
[----:B------:R0:W-:Y:S03]  /*40420*/  STL.64 [R1+0x22d8], R20 ;  /* 0x0022d81401007387 */ /* 0x0001e60000100a00 */
[----:B0-----:R-:W2:Y:S01]  /*40430*/  LDL.LU R20, [R1+0xb50] ;  /* 0x000b500001147983 */ /* 0x001ea20000300800 */
[----:B------:R-:W2:Y:S02]  /*40440*/  LDL.LU R21, [R1+0xb54] ;  /* 0x000b540001157983 */ /* 0x000ea40000300800 */
[----:B------:R-:W2:Y:S02]  /*40450*/  LDL.LU R22, [R1+0xb58] ;  /* 0x000b580001167983 */ /* 0x000ea40000300800 */
[----:B------:R-:W2:Y:S01]  /*40460*/  LDL.LU R23, [R1+0xb5c] ;  /* 0x000b5c0001177983 */ /* 0x000ea20000300800 */
        /* <DEDUP_REMOVED lines=18> */
[----:B------:R-:W3:Y:S01]  /*40590*/  LDL.LU.64 R8, [R1+0x2428] ;  /* 0x0024280001087983 */ /* 0x000ee20000300a00 */
[C---:B--2---:R-:W-:Y:S11]  /*405a0*/  HMMA.16816.F32 R20, R16.reuse, R12, R20 ;  /* 0x0000000c1014723c */ /* 0x044ff60000001814 */
[----:B------:R-:W-:Y:S11]  /*405b0*/  @!UPT UIADD3 URZ, URZ, URZ, URZ ;  /* 0x0000003f3f3ff290 */ /* 0x000ff6000fffe03f */
[----:B------:R-:W-:Y:S01]  /*405c0*/  @!UPT UIADD3 URZ, URZ, URZ, URZ ;  /* 0x0000003f3f3ff290 */ /* 0x000fe2000fffe03f */
[----:B------:R-:W-:Y:S01]  /*405d0*/  STL.64 [R1+0x360], R20 ;  /* 0x0003601401007387 */ /* 0x000fe20000100a00 */
[----:B------:R0:W-:Y:S02]  /*405e0*/  STL.64 [R1+0x368], R22 ;  /* 0x0003681601007387 */ /* 0x0001e40000100a00 */
[----:B-1----:R-:W2:Y:S02]  /*405f0*/  LDL.LU.64 R14, [R1+0x2420] ;  /* 0x00242000010e7983 */ /* 0x002ea40000300a00 */
        /* <DEDUP_REMOVED lines=8> */
[----:B0-----:R-:W3:Y:S01]  /*40680*/  LDL.LU R11, [R1+0x2410] ;  /* 0x00241000010b7983 */ /* 0x001ee20000300800 */
[----:B------:R-:W4:Y:S02]  /*40690*/  LDL.LU.64 R8, [R1+0x2408] ;  /* 0x0024080001087983 */ /* 0x000f240000300a00 */
[----:B--2---:R-:W-:Y:S02]  /*406a0*/  STL.64 [R1+0x2288], R14 ;  /* 0x0022880e01007387 */ /* 0x004fe40000100a00 */
[----:B------:R0:W-:Y:S02]  /*406b0*/  STL.64 [R1+0x2280], R12 ;  /* 0x0022800c01007387 */ /* 0x0001e40000100a00 */
[----:B0-----:R-:W4:Y:S01]  /*406c0*/  LDL.LU R12, [R1+0xb30] ;  /* 0x000b3000010c7983 */ /* 0x001f220000300800 */
[----:B------:R-:W4:Y:S02]  /*406d0*/  LDL.LU R13, [R1+0xb34] ;  /* 0x000b3400010d7983 */ /* 0x000f240000300800 */
[----:B------:R-:W4:Y:S02]  /*406e0*/  LDL.LU R14, [R1+0xb38] ;  /* 0x000b3800010e7983 */ /* 0x000f240000300800 */
[----:B------:R-:W4:Y:S02]  /*406f0*/  LDL.LU R15, [R1+0xb3c] ;  /* 0x000b3c00010f7983 */ /* 0x000f240000300800 */
[----:B----4-:R-:W-:Y:S01]  /*40700*/  HMMA.16816.F32 R12, R16, R8, R12 ;  /* 0x00000008100c723c */ /* 0x010fe2000000180c */
[----:B---3--:R-:W-:Y:S01]  /*40710*/  STL [R1+0x22d0], R11 ;  /* 0x0022d00b01007387 */ /* 0x008fe20000100800 */
[----:B------:R-:W-:Y:S11]  /*40720*/  STL.64 [R1+0x22c8], R8 ;  /* 0x0022c80801007387 */ /* 0x000ff60000100a00 */
[----:B------:R-:W-:Y:S10]  /*40730*/  @!UPT UIADD3 URZ, URZ, URZ, URZ ;  /* 0x0000003f3f3ff290 */ /* 0x000ff4000fffe03f */
[----:B------:R0:W-:Y:S01]  /*40740*/  STL.64 [R1+0x340], R12 ;  /* 0x0003400c01007387 */ /* 0x0001e20000100a00 */
[----:B------:R1:W-:Y:S03]  /*40750*/  STL.64 [R1+0x348], R14 ;  /* 0x0003480e01007387 */ /* 0x0003e60000100a00 */
[----:B0-----:R-:W2:Y:S01]  /*40760*/  LDL.LU R12, [R1+0x8d0] ;  /* 0x0008d000010c7983 */ /* 0x001ea20000300800 */
[----:B------:R-:W2:Y:S02]  /*40770*/  LDL.LU R13, [R1+0x8d4] ;  /* 0x0008d400010d7983 */ /* 0x000ea40000300800 */
[----:B-1----:R-:W3:Y:S02]  /*40780*/  LDL.LU R14, [R1+0x8d8] ;  /* 0x0008d800010e7983 */ /* 0x002ee40000300800 */
[----:B------:R-:W3:Y:S01]  /*40790*/  LDL.LU R15, [R1+0x8dc] ;  /* 0x0008dc00010f7983 */ /* 0x000ee20000300800 */
[----:B------:R-:W4:Y:S01]  /*407a0*/  LDL.LU R8, [R1+0x900] ;  /* 0x0009000001087983 */ /* 0x000f220000300800 */
[----:B------:R-:W4:Y:S02]  /*407b0*/  LDL.LU R9, [R1+0x904] ;  /* 0x0009040001097983 */ /* 0x000f240000300800 */
[----:B------:R-:W2:Y:S02]  /*407c0*/  LDL.LU R10, [R1+0x908] ;  /* 0x00090800010a7983 */ /* 0x000ea40000300800 */
[----:B------:R-:W2:Y:S02]  /*407d0*/  LDL.LU R11, [R1+0x90c] ;  /* 0x00090c00010b7983 */ /* 0x000ea40000300800 */
[----:B------:R-:W-:-:S02]  /*407e0*/  IMAD.MOV.U32 R20, RZ, RZ, R7 ;  /* 0x000000ffff147224 */ /* 0x000fc400078e0007 */
[----:B------:R-:W-:Y:S01]  /*407f0*/  IMAD.MOV.U32 R21, RZ, RZ, R3 ;  /* 0x000000ffff157224 */ /* 0x000fe200078e0003 */
[----:B--2---:R-:W-:Y:S01]  /*40800*/  STL.64 [R1+0x22e8], R10 ;  /* 0x0022e80a01007387 */ /* 0x004fe20000100a00 */
[----:B----4-:R-:W-:Y:S02]  /*40810*/  STL.64 [R1+0x22e0], R8 ;  /* 0x0022e00801007387 */ /* 0x010fe40000100a00 */
[----:B------:R-:W2:Y:S02]  /*40820*/  LDL.LU R7, [R1+0x2400] ;  /* 0x0024000001077983 */ /* 0x000ea40000300800 */
[----:B------:R-:W4:Y:S01]  /*40830*/  LDL.LU R3, [R1+0x23fc] ;  /* 0x0023fc0001037983 */ /* 0x000f220000300800 */
[----:B------:R0:W-:Y:S02]  /*40840*/  STL.64 [R1+0x22f0], R20 ;  /* 0x0022f01401007387 */ /* 0x0001e40000100a00 */
[----:B0-----:R-:W-:Y:S02]  /*40850*/  IMAD.MOV.U32 R20, RZ, RZ, R5 ;  /* 0x000000ffff147224 */ /* 0x001fe400078e0005 */
[----:B------:R-:W-:Y:S01]  /*40860*/  IMAD.MOV.U32 R21, RZ, RZ, R26 ;  /* 0x000000ffff157224 */ /* 0x000fe200078e001a */
[----:B------:R-:W2:Y:S01]  /*40870*/  LDL.LU R5, [R1+0x23f8] ;  /* 0x0023f80001057983 */ /* 0x000ea20000300800 */
[----:B------:R-:W2:Y:S03]  /*40880*/  LDL.LU R26, [R1+0x23f4] ;  /* 0x0023f400011a7983 */ /* 0x000ea60000300800 */
[----:B------:R0:W-:Y:S01]  /*40890*/  STL.64 [R1+0x2308], R20 ;  /* 0x0023081401007387 */ /* 0x0001e20000100a00 */
[----:B------:R-:W2:Y:S02]  /*408a0*/  LDL.LU R8, [R1+0x910] ;  /* 0x0009100001087983 */ /* 0x000ea40000300800 */
[----:B------:R-:W2:Y:S02]  /*408b0*/  LDL.LU R9, [R1+0x914] ;  /* 0x0009140001097983 */ /* 0x000ea40000300800 */
[----:B------:R-:W2:Y:S01]  /*408c0*/  LDL.LU R10, [R1+0x918] ;  /* 0x00091800010a7983 */ /* 0x000ea20000300800 */
[----:B------:R-:W2:Y:S01]  /*408d0*/  LDL.LU R11, [R1+0x91c] ;  /* 0x00091c00010b7983 */ /* 0x000ea20000300800 */
[----:B0-----:R-:W-:-:S02]  /*408e0*/  IMAD.MOV.U32 R20, RZ, RZ, R27 ;  /* 0x000000ffff147224 */ /* 0x001fc400078e001b */
        /* <DEDUP_REMOVED lines=33> */
[----:B----4-:R-:W-:Y:S01]  /*40b00*/  IMAD.MOV.U32 R21, RZ, RZ, R3 ;  /* 0x000000ffff157224 */ /* 0x010fe200078e0003 */
[----:B------:R-:W4:Y:S01]  /*40b10*/  LDL.LU R5, [R1+0x23d8] ;  /* 0x0023d80001057983 */ /* 0x000f220000300800 */
        /* <DEDUP_REMOVED lines=10> */
[----:B------:R0:W-:Y:S02]  /*40bc0*/  STL.64 [R1+0x2380], R20 ;  /* 0x0023801401007387 */ /* 0x0001e40000100a00 */
[----:B0-----:R-:W-:Y:S02]  /*40bd0*/  IMAD.MOV.U32 R20, RZ, RZ, R25 ;  /* 0x000000ffff147224 */ /* 0x001fe400078e0019 */
[----:B------:R-:W-:Y:S02]  /*40be0*/  IMAD.MOV.U32 R21, RZ, RZ, R24 ;  /* 0x000000ffff157224 */ /* 0x000fe400078e0018 */
[----:B------:R-:W4:Y:S01]  /*40bf0*/  LDL.LU R24, [R1+0xaf0] ;  /* 0x000af00001187983 */ /* 0x000f220000300800 */
[----:B------:R-:W4:Y:S02]  /*40c00*/  LDL.LU R25, [R1+0xaf4] ;  /* 0x000af40001197983 */ /* 0x000f240000300800 */
[----:B------:R-:W4:Y:S02]  /*40c10*/  LDL.LU R26, [R1+0xaf8] ;  /* 0x000af800011a7983 */ /* 0x000f240000300800 */
[----:B------:R-:W4:Y:S01]  /*40c20*/  LDL.LU R27, [R1+0xafc] ;  /* 0x000afc00011b7983 */ /* 0x000f220000300800 */
        /* <DEDUP_REMOVED lines=28> */
[----:B------:R-:W2:Y:S02]  /*40df0*/  LDL.LU R10, [R1+0x998] ;  /* 0x00099800010a7983 */ /* 0x000ea40000300800 */
[----:B------:R-:W2:Y:S01]  /*40e00*/  LDL.LU R11, [R1+0x99c] ;  /* 0x00099c00010b7983 */ /* 0x000ea20000300800 */
[----:B------:R-:W-:Y:S01]  /*40e10*/  STL.64 [R1+0x2298], R14 ;  /* 0x0022980e01007387 */ /* 0x000fe20000100a00 */
[----:B------:R0:W-:Y:S02]  /*40e20*/  STL.64 [R1+0x2290], R12 ;  /* 0x0022900c01007387 */ /* 0x0001e40000100a00 */
[----:B0-----:R-:W-:-:S02]  /*40e30*/  IMAD.MOV.U32 R12, RZ, RZ, R0 ;  /* 0x000000ffff0c7224 */ /* 0x001fc400078e0000 */
[----:B------:R-:W-:Y:S01]  /*40e40*/  IMAD.MOV.U32 R13, RZ, RZ, R2 ;  /* 0x000000ffff0d7224 */ /* 0x000fe200078e0002 */
[----:B------:R-:W3:Y:S01]  /*40e50*/  LDL.LU R0, [R1+0x23c8] ;  /* 0x0023c80001007983 */ /* 0x000ee20000300800 */
[----:B------:R-:W4:Y:S03]  /*40e60*/  LDL.LU R2, [R1+0x23c4] ;  /* 0x0023c40001027983 */ /* 0x000f260000300800 */
[----:B------:R0:W-:Y:S02]  /*40e70*/  STL.64 [R1+0x22b0], R12 ;  /* 0x0022b00c01007387 */ /* 0x0001e40000100a00 */
[----:B0-----:R-:W-:Y:S02]  /*40e80*/  IMAD.MOV.U32 R12, RZ, RZ, R28 ;  /* 0x000000ffff0c7224 */ /* 0x001fe400078e001c */
[----:B------:R-:W2:Y:S01]  /*40e90*/  LDL.LU R28, [R1+0x23c0] ;  /* 0x0023c000011c7983 */ /* 0x000ea20000300800 */
[----:B------:R-:W2:Y:S02]  /*40ea0*/  LDL.LU.64 R26, [R1+0x23b8] ;  /* 0x0023b800011a7983 */ /* 0x000ea40000300a00 */
[----:B------:R-:W2:Y:S02]  /*40eb0*/  LDL.LU.64 R24, [R1+0x23b0] ;  /* 0x0023b00001187983 */ /* 0x000ea40000300a00 */
[----:B------:R-:W-:Y:S01]  /*40ec0*/  STL.64 [R1+0x22a8], R6 ;  /* 0x0022a80601007387 */ /* 0x000fe20000100a00 */
[----:B------:R0:W-:Y:S01]  /*40ed0*/  STL.64 [R1+0x22a0], R4 ;  /* 0x0022a00401007387 */ /* 0x0001e20000100a00 */
[----:B------:R1:W-:Y:S02]  /*40ee0*/  STL.64 [R1+0x1a0], R16 ;  /* 0x0001a01001007387 */ /* 0x0003e40000100a00 */
[----:B------:R-:W-:Y:S01]  /*40ef0*/  STL.64 [R1+0x1a8], R18 ;  /* 0x0001a81201007387 */ /* 0x000fe20000100a00 */
[----:B0-----:R-:W3:Y:S01]  /*40f00*/  LDL.LU R4, [R1+0x8e0] ;  /* 0x0008e00001047983 */ /* 0x001ee20000300800 */
[----:B------:R-:W3:Y:S02]  /*40f10*/  LDL.LU R5, [R1+0x8e4] ;  /* 0x0008e40001057983 */ /* 0x000ee40000300800 */
[----:B------:R-:W3:Y:S02]  /*40f20*/  LDL.LU R6, [R1+0x8e8] ;  /* 0x0008e80001067983 */ /* 0x000ee40000300800 */
[----:B------:R-:W3:Y:S02]  /*40f30*/  LDL.LU R7, [R1+0x8ec] ;  /* 0x0008ec0001077983 */ /* 0x000ee40000300800 */
[----:B-1----:R-:W-:-:S02]  /*40f40*/  IMAD.MOV.U32 R16, RZ, RZ, R23 ;  /* 0x000000ffff107224 */ /* 0x002fc400078e0017 */
[----:B------:R-:W-:Y:S02]  /*40f50*/  IMAD.MOV.U32 R17, RZ, RZ, R22 ;  /* 0x000000ffff117224 */ /* 0x000fe400078e0016 */
[C---:B--2---:R-:W-:Y:S01]  /*40f60*/  HMMA.16816.F32 R20, R24.reuse, R20, R8 ;  /* 0x000000141814723c */ /* 0x044fe20000001808 */
        /* <DEDUP_REMOVED lines=9> */
[----:B------:R3:W-:Y:S01]  /*41000*/  STL.64 [R1+0x198], R22 ;  /* 0x0001981601007387 */ /* 0x0007e20000100a00 */
[----:B0-----:R-:W3:Y:S02]  /*41010*/  LDL.LU.64 R20, [R1+0x2398] ;  /* 0x0023980001147983 */ /* 0x001ee40000300a00 */
[C---:B---3--:R-:W-:Y:S02]  /*41020*/  HMMA.16816.F32 R20, R24.reuse, R20, R8 ;  /* 0x000000141814723c */ /* 0x048fe40000001808 */
[----:B------:R-:W3:Y:S01]  /*41030*/  LDL.LU.64 R10, [R1+0x2390] ;  /* 0x00239000010a7983 */ /* 0x000ee20000300a00 */
[----:B------:R-:W3:Y:S11]  /*41040*/  LDL.LU.64 R8, [R1+0x2388] ;  /* 0x0023880001087983 */ /* 0x000ef60000300a00 */
[----:B------:R-:W-:Y:S09]  /*41050*/  @!UPT UIADD3 URZ, URZ, URZ, URZ ;  /* 0x0000003f3f3ff290 */ /* 0x000ff2000fffe03f */
[----:B------:R0:W-:Y:S01]  /*41060*/  STL.64 [R1+0x180], R20 ;  /* 0x0001801401007387 */ /* 0x0001e20000100a00 */
[----:B------:R3:W-:Y:S03]  /*41070*/  STL.64 [R1+0x188], R22 ;  /* 0x0001881601007387 */ /* 0x0007e60000100a00 */
        /* <DEDUP_REMOVED lines=51> */
[----:B------:R-:W3:Y:S01]  /*413b0*/  LDL.LU R11, [R1+0x22d0] ;  /* 0x0022d000010b7983 */ /* 0x000ee20000300800 */
[----:B------:R-:W4:Y:S02]  /*413c0*/  LDL.LU.64 R8, [R1+0x22c8] ;  /* 0x0022c80001087983 */ /* 0x000f240000300a00 */
[----:B------:R-:W-:Y:S11]  /*413d0*/  IMAD.MOV.U32 R13, RZ, RZ, R29 ;  /* 0x000000ffff0d7224 */ /* 0x000ff600078e001d */
[----:B------:R-:W-:Y:S07]  /*413e0*/  @!UPT UIADD3 URZ, URZ, URZ, URZ ;  /* 0x0000003f3f3ff290 */ /* 0x000fee000fffe03f */
[----:B------:R-:W-:Y:S01]  /*413f0*/  STL.64 [R1+0x100], R20 ;  /* 0x0001001401007387 */ /* 0x000fe20000100a00 */
[----:B------:R-:W-:Y:S01]  /*41400*/  STL.64 [R1+0x108], R22 ;  /* 0x0001081601007387 */ /* 0x000fe20000100a00 */
[----:B--2---:R-:W-:Y:S02]  /*41410*/  HMMA.16816.F32 R12, R24, R12, R4 ;  /* 0x0000000c180c723c */ /* 0x004fe40000001804 */
[----:B---3--:R-:W0:Y:S04]  /*41420*/  LDSM.16.MT88.4 R20, [R11+0x13000] ;  /* 0x013000000b14783b */ /* 0x008e280000004200 */
[----:B0-----:R-:W-:Y:S01]  /*41430*/  STL.64 [R1+0x2270], R22 ;  /* 0x0022701601007387 */ /* 0x001fe20000100a00 */
[----:B------:R0:W-:Y:S03]  /*41440*/  STL.64 [R1+0x2268], R20 ;  /* 0x0022681401007387 */ /* 0x0001e60000100a00 */
[----:B0-----:R-:W2:Y:S01]  /*41450*/  LDL.LU R20, [R1+0x1c0] ;  /* 0x0001c00001147983 */ /* 0x001ea20000300800 */
[----:B------:R-:W3:Y:S02]  /*41460*/  LDL.LU.64 R6, [R1+0x22c0] ;  /* 0x0022c00001067983 */ /* 0x000ee40000300a00 */
[----:B------:R-:W3:Y:S10]  /*41470*/  LDL.LU.64 R4, [R1+0x22b8] ;  /* 0x0022b80001047983 */ /* 0x000ef40000300a00 */
[----:B------:R0:W-:Y:S01]  /*41480*/  STL.64 [R1+0xf0], R12 ;  /* 0x0000f00c01007387 */ /* 0x0001e20000100a00 */
[----:B------:R3:W-:Y:S04]  /*41490*/  STL.64 [R1+0xf8], R14 ;  /* 0x0000f80e01007387 */ /* 0x0007e80000100a00 */
[----:B0-----:R-:W3:Y:S01]  /*414a0*/  LDL.LU.64 R12, [R1+0x22b0] ;  /* 0x0022b000010c7983 */ /* 0x001ee20000300a00 */
[----:B------:R-:W-:-:S02]  /*414b0*/  IMAD.MOV.U32 R21, RZ, RZ, R28 ;  /* 0x000000ffff157224 */ /* 0x000fc400078e001c */
[----:B------:R-:W-:Y:S02]  /*414c0*/  IMAD.MOV.U32 R23, RZ, RZ, R0 ;  /* 0x000000ffff177224 */ /* 0x000fe400078e0000 */
[----:B----4-:R-:W-:Y:S01]  /*414d0*/  IMAD.MOV.U32 R22, RZ, RZ, R2 ;  /* 0x000000ffff167224 */ /* 0x010fe200078e0002 */
[C---:B---3--:R-:W-:Y:S01]  /*414e0*/  HMMA.16816.F32 R12, R24.reuse, R12, R4 ;  /* 0x0000000c180c723c */ /* 0x048fe20000001804 */
[----:B------:R-:W3:Y:S01]  /*414f0*/  LDL.LU.64 R6, [R1+0x22a8] ;  /* 0x0022a80001067983 */ /* 0x000ee20000300a00 */
[----:B------:R-:W4:Y:S11]  /*41500*/  LDL.LU.64 R4, [R1+0x22a0] ;  /* 0x0022a00001047983 */ /* 0x000f360000300a00 */
[----:B------:R-:W-:Y:S11]  /*41510*/  @!UPT UIADD3 URZ, URZ, URZ, URZ ;  /* 0x0000003f3f3ff290 */ /* 0x000ff6000fffe03f */
[----:B------:R-:W-:Y:S02]  /*41520*/  IMAD.MOV.U32 R28, RZ, RZ, R14 ;  /* 0x000000ffff1c7224 */ /* 0x000fe400078e000e */
[----:B------:R-:W-:Y:S02]  /*41530*/  IMAD.MOV.U32 R0, RZ, RZ, R15 ;  /* 0x000000ffff007224 */ /* 0x000fe400078e000f */
        /* <DEDUP_REMOVED lines=8> */
[C---:B--2---:R-:W-:Y:S02]  /*415c0*/  HMMA.16816.F32 R16, R24.reuse, R16, R12 ;  /* 0x000000101810723c */ /* 0x044fe4000000180c */
[----:B------:R-:W2:Y:S01]  /*415d0*/  LDL.LU.64 R14, [R1+0x2288] ;  /* 0x00228800010e7983 */ /* 0x000ea20000300a00 */
[----:B------:R-:W2:Y:S11]  /*415e0*/  LDL.LU.64 R12, [R1+0x2280] ;  /* 0x00228000010c7983 */ /* 0x000eb60000300a00 */
[----:B------:R-:W-:Y:S09]  /*415f0*/  @!UPT UIADD3 URZ, URZ, URZ, URZ ;  /* 0x0000003f3f3ff290 */ /* 0x000ff2000fffe03f */
        /* <DEDUP_REMOVED lines=13> */
[----:B------:R1:W-:Y:S03]  /*416d0*/  STL.64 [R1+0x1c8], R22 ;  /* 0x0001c81601007387 */ /* 0x0003e60000100a00 */
[----:B0-----:R-:W4:Y:S01]  /*416e0*/  LDL.LU R20, [R1+0x1b0] ;  /* 0x0001b00001147983 */ /* 0x001f220000300800 */
[----:B------:R-:W4:Y:S02]  /*416f0*/  LDL.LU R21, [R1+0x1b4] ;  /* 0x0001b40001157983 */ /* 0x000f240000300800 */
[----:B-1----:R-:W4:Y:S02]  /*41700*/  LDL.LU R22, [R1+0x1b8] ;  /* 0x0001b80001167983 */ /* 0x002f240000300800 */
[----:B------:R-:W4:Y:S01]  /*41710*/  LDL.LU R23, [R1+0x1bc] ;  /* 0x0001bc0001177983 */ /* 0x000f220000300800 */
[----:B------:R0:W-:Y:S04]  /*41720*/  STL.64 [R1+0x21b8], R14 ;  /* 0x0021b80e01007387 */ /* 0x0001e80000100a00 */
[----:B0-----:R-:W2:Y:S01]  /*41730*/  LDL.64 R14, [R1+0x78] ;  /* 0x00007800010e7983 */ /* 0x001ea20000100a00 */
[----:B---3--:R-:W-:Y:S03]  /*41740*/  HMMA.16816.F32 R8, R24, R8, R16 ;  /* 0x000000081808723c */ /* 0x008fe60000001810 */
[----:B--2---:R0:W-:Y:S11]  /*41750*/  STL.64 [R1+0x2228], R14 ;  /* 0x0022280e01007387 */ /* 0x0041f60000100a00 */
[----:B------:R-:W-:Y:S09]  /*41760*/  @!UPT UIADD3 URZ, URZ, URZ, URZ ;  /* 0x0000003f3f3ff290 */ /* 0x000ff2000fffe03f */
[----:B------:R-:W-:Y:S02]  /*41770*/  STL.64 [R1+0x590], R8 ;  /* 0x0005900801007387 */ /* 0x000fe40000100a00 */
[----:B------:R-:W-:Y:S02]  /*41780*/  STL.64 [R1+0x598], R10 ;  /* 0x0005980a01007387 */ /* 0x000fe40000100a00 */
[----:B------:R-:W2:Y:S01]  /*41790*/  LDL.LU R12, [R1+0x540] ;  /* 0x00054000010c7983 */ /* 0x000ea20000300800 */
[----:B------:R-:W2:Y:S04]  /*417a0*/  LDL.LU R13, [R1+0x544] ;  /* 0x00054400010d7983 */ /* 0x000ea80000300800 */
[----:B0-----:R-:W3:Y:S01]  /*417b0*/  LDL.LU R14, [R1+0x548] ;  /* 0x00054800010e7983 */ /* 0x001ee20000300800 */
[----:B------:R-:W3:Y:S02]  /*417c0*/  LDL.LU R15, [R1+0x54c] ;  /* 0x00054c00010f7983 */ /* 0x000ee40000300800 */
[----:B------:R-:W2:Y:S02]  /*417d0*/  LDL.LU R16, [R1+0x560] ;  /* 0x0005600001107983 */ /* 0x000ea40000300800 */
[----:B------:R-:W2:Y:S01]  /*417e0*/  LDL.LU R17, [R1+0x564] ;  /* 0x0005640001117983 */ /* 0x000ea20000300800 */
[----:B------:R-:W2:Y:S01]  /*417f0*/  LDL.LU R18, [R1+0x568] ;  /* 0x0005680001127983 */ /* 0x000ea20000300800 */
[----:B------:R-:W2:Y:S03]  /*41800*/  LDL.LU R19, [R1+0x56c] ;  /* 0x00056c0001137983 */ /* 0x000ea60000300800 */
        /* <DEDUP_REMOVED lines=8> */
[----:B---3--:R0:W-:Y:S02]  /*41890*/  STL.64 [R1+0x2238], R14 ;  /* 0x0022380e01007387 */ /* 0x0081e40000100a00 */
[----:B------:R-:W-:Y:S01]  /*418a0*/  STL.64 [R1+0x2230], R12 ;  /* 0x0022300c01007387 */ /* 0x000fe20000100a00 */
[----:B0-----:R-:W3:Y:S04]  /*418b0*/  LDL.64 R14, [R1+0x98] ;  /* 0x00009800010e7983 */ /* 0x001ee80000100a00 */
[----:B---3--:R0:W-:Y:S01]  /*418c0*/  STL.64 [R1+0x2260], R14 ;  /* 0x0022600e01007387 */ /* 0x0081e20000100a00 */
[----:B------:R-:W3:Y:S02]  /*418d0*/  LDL R8, [R1+0x177c] ;  /* 0x00177c0001087983 */ /* 0x000ee40000100800 */
[----:B------:R-:W-:-:S02]  /*418e0*/  IMAD.MOV.U32 R10, RZ, RZ, R6 ;  /* 0x000000ffff0a7224 */ /* 0x000fc400078e0006 */
[----:B------:R-:W-:Y:S01]  /*418f0*/  IMAD.MOV.U32 R11, RZ, RZ, R7 ;  /* 0x000000ffff0b7224 */ /* 0x000fe200078e0007 */
[----:B----4-:R-:W-:Y:S01]  /*41900*/  HMMA.16816.F32 R24, R24, R4, R20 ;  /* 0x000000041818723c */ /* 0x010fe20000001814 */
[----:B0-----:R-:W4:Y:S04]  /*41910*/  LDL.64 R14, [R1+0xc8] ;  /* 0x0000c800010e7983 */ /* 0x001f280000100a00 */
[----:B---3--:R0:W-:Y:S04]  /*41920*/  STL [R1+0x2240], R8 ;  /* 0x0022400801007387 */ /* 0x0081e80000100800 */
[----:B0-----:R-:W3:Y:S01]  /*41930*/  LDL.LU R8, [R1+0x550] ;  /* 0x0005500001087983 */ /* 0x001ee20000300800 */
[----:B------:R-:W3:Y:S02]  /*41940*/  LDL.LU R9, [R1+0x554] ;  /* 0x0005540001097983 */ /* 0x000ee40000300800 */
[----:B------:R-:W2:Y:S02]  /*41950*/  LDL.LU R6, [R1+0x227c] ;  /* 0x00227c0001067983 */ /* 0x000ea40000300800 */
[----:B------:R-:W2:Y:S01]  /*41960*/  LDL.LU R7, [R1+0x2278] ;  /* 0x0022780001077983 */ /* 0x000ea20000300800 */
[----:B------:R-:W2:Y:S01]  /*41970*/  LDL.LU.64 R22, [R1+0x2270] ;  /* 0x0022700001167983 */ /* 0x000ea20000300a00 */
[----:B------:R-:W2:Y:S08]  /*41980*/  LDL.LU.64 R20, [R1+0x2268] ;  /* 0x0022680001147983 */ /* 0x000eb00000300a00 */
[----:B------:R-:W-:-:S02]  /*41990*/  IMAD.MOV.U32 R0, RZ, RZ, R24 ;  /* 0x000000ffff007224 */ /* 0x000fc400078e0018 */
[----:B------:R-:W-:Y:S02]  /*419a0*/  IMAD.MOV.U32 R2, RZ, RZ, R27 ;  /* 0x000000ffff027224 */ /* 0x000fe400078e001b */
[----:B------:R-:W-:Y:S02]  /*419b0*/  IMAD.MOV.U32 R28, RZ, RZ, R25 ;  /* 0x000000ffff1c7224 */ /* 0x000fe400078e0019 */
[----:B------:R-:W-:Y:S01]  /*419c0*/  IMAD.MOV.U32 R29, RZ, RZ, R26 ;  /* 0x000000ffff1d7224 */ /* 0x000fe200078e001a */
[----:B------:R-:W3:Y:S01]  /*419d0*/  LDL.LU R24, [R1+0x530] ;  /* 0x0005300001187983 */ /* 0x000ee20000300800 */
[----:B------:R-:W3:Y:S02]  /*419e0*/  LDL.LU R25, [R1+0x534] ;  /* 0x0005340001197983 */ /* 0x000ee40000300800 */
[----:B------:R-:W3:Y:S02]  /*419f0*/  LDL.LU R26, [R1+0x538] ;  /* 0x00053800011a7983 */ /* 0x000ee40000300800 */
[----:B----4-:R-:W-:-:S02]  /*41a00*/  IMAD.MOV.U32 R5, RZ, RZ, R14 ;  /* 0x000000ffff057224 */ /* 0x010fc400078e000e */
[----:B------:R-:W-:Y:S01]  /*41a10*/  IMAD.MOV.U32 R4, RZ, RZ, R15 ;  /* 0x000000ffff047224 */ /* 0x000fe200078e000f */
[----:B--2---:R-:W-:Y:S01]  /*41a20*/  HMMA.16816.F32 R16, R20, R14, R16 ;  /* 0x0000000e1410723c */ /* 0x004fe20000001810 */
[----:B------:R-:W-:Y:S01]  /*41a30*/  STL.64 [R1+0x2148], R6 ;  /* 0x0021480601007387 */ /* 0x000fe20000100a00 */
[----:B------:R-:W-:Y:S02]  /*41a40*/  STL [R1+0x1a28], R2 ;  /* 0x001a280201007387 */ /* 0x000fe40000100800 */
[----:B------:R-:W-:Y:S02]  /*41a50*/  STL [R1+0x1a24], R29 ;  /* 0x001a241d01007387 */ /* 0x000fe40000100800 */
[----:B------:R-:W-:Y:S01]  /*41a60*/  STL [R1+0x1a20], R28 ;  /* 0x001a201c01007387 */ /* 0x000fe20000100800 */
[----:B------:R-:W-:Y:S01]  /*41a70*/  STL [R1+0x19f8], R0 ;  /* 0x0019f80001007387 */ /* 0x000fe20000100800 */
[----:B------:R-:W3:Y:S11]  /*41a80*/  LDL.LU.64 R14, [R1+0x2260] ;  /* 0x00226000010e7983 */ /* 0x000ef60000300a00 */
[----:B------:R-:W-:Y:S04]  /*41a90*/  @!UPT UIADD3 URZ, URZ, URZ, URZ ;  /* 0x0000003f3f3ff290 */ /* 0x000fe8000fffe03f */
[----:B------:R-:W-:Y:S01]  /*41aa0*/  STL.64 [R1+0x940], R16 ;  /* 0x0009401001007387 */ /* 0x000fe20000100a00 */
[----:B------:R0:W-:Y:S03]  /*41ab0*/  STL.64 [R1+0x948], R18 ;  /* 0x0009481201007387 */ /* 0x0001e60000100a00 */
[----:B0-----:R-:W2:Y:S01]  /*41ac0*/  LDL.LU.64 R18, [R1+0x2258] ;  /* 0x0022580001127983 */ /* 0x001ea20000300a00 */
[----:B------:R0:W-:Y:S02]  /*41ad0*/  STL [R1+0x2180], R4 ;  /* 0x0021800401007387 */ /* 0x0001e40000100800 */
[----:B------:R1:W-:Y:S01]  /*41ae0*/  STL [R1+0x2178], R5 ;  /* 0x0021780501007387 */ /* 0x0003e20000100800 */
[----:B0-----:R-:W2:Y:S01]  /*41af0*/  LDL.LU R4, [R1+0x570] ;  /* 0x0005700001047983 */ /* 0x001ea20000300800 */
[----:B-1----:R-:W2:Y:S02]  /*41b00*/  LDL.LU R5, [R1+0x574] ;  /* 0x0005740001057983 */ /* 0x002ea40000300800 */
[----:B------:R-:W2:Y:S02]  /*41b10*/  LDL.LU R6, [R1+0x578] ;  /* 0x0005780001067983 */ /* 0x000ea40000300800 */
[----:B------:R-:W2:Y:S02]  /*41b20*/  LDL.LU R7, [R1+0x57c] ;  /* 0x00057c0001077983 */ /* 0x000ea40000300800 */
[----:B------:R-:W-:-:S02]  /*41b30*/  IMAD.MOV.U32 R27, RZ, RZ, R3 ;  /* 0x000000ffff1b7224 */ /* 0x000fc400078e0003 */
[----:B------:R-:W-:-:S05]  /*41b40*/  IMAD.MOV.U32 R3, RZ, RZ, R16 ;  /* 0x000000ffff037224 */ /* 0x000fca00078e0010 */
[----:B------:R0:W-:Y:S01]  /*41b50*/  STL [R1+0x17bc], R3 ;  /* 0x0017bc0301007387 */ /* 0x0001e20000100800 */
[C---:B--2---:R-:W-:Y:S01]  /*41b60*/  HMMA.16816.F32 R4, R20.reuse, R18, R4 ;  /* 0x000000121404723c */ /* 0x044fe20000001804 */
[----:B0-----:R-:W-:Y:S11]  /*41b70*/  IMAD.MOV.U32 R3, RZ, RZ, R19 ;  /* 0x000000ffff037224 */ /* 0x001ff600078e0013 */
[----:B------:R-:W-:Y:S11]  /*41b80*/  @!UPT UIADD3 URZ, URZ, URZ, URZ ;  /* 0x0000003f3f3ff290 */ /* 0x000ff6000fffe03f */
[----:B------:R-:W-:Y:S01]  /*41b90*/  STL.64 [R1+0x580], R4 ;  /* 0x0005800401007387 */ /* 0x000fe20000100a00 */
[----:B------:R0:W-:Y:S02]  /*41ba0*/  STL.64 [R1+0x588], R6 ;  /* 0x0005880601007387 */ /* 0x0001e40000100a00 */
[----:B0-----:R-:W-:Y:S02]  /*41bb0*/  IMAD.MOV.U32 R6, RZ, RZ, R18 ;  /* 0x000000ffff067224 */ /* 0x001fe400078e0012 */
[----:B------:R-:W2:Y:S01]  /*41bc0*/  LDL.LU.64 R18, [R1+0x2250] ;  /* 0x0022500001127983 */ /* 0x000ea20000300a00 */
[----:B------:R-:W2:Y:S02]  /*41bd0*/  LDL.LU.64 R16, [R1+0x2248] ;  /* 0x0022480001107983 */ /* 0x000ea40000300a00 */
[----:B------:R0:W-:Y:S02]  /*41be0*/  STL [R1+0x2184], R6 ;  /* 0x0021840601007387 */ /* 0x0001e40000100800 */
[----:B0-----:R-:W2:Y:S01]  /*41bf0*/  LDL.64 R6, [R1+0xa8] ;  /* 0x0000a80001067983 */ /* 0x001ea20000100a00 */
[C---:B---3--:R-:W-:Y:S08]  /*41c00*/  HMMA.16816.F32 R8, R20.reuse, R14, R8 ;  /* 0x0000000e1408723c */ /* 0x048ff00000001808 */
[----:B--2---:R-:W-:Y:S11]  /*41c10*/  HMMA.16816.F32 R16, R20, R6, R16 ;  /* 0x000000061410723c */ /* 0x004ff60000001810 */
[----:B------:R-:W-:Y:S11]  /*41c20*/  @!UPT UIADD3 URZ, URZ, URZ, URZ ;  /* 0x0000003f3f3ff290 */ /* 0x000ff6000fffe03f */
[----:B------:R-:W-:Y:S01]  /*41c30*/  @!UPT UIADD3 URZ, URZ, URZ, URZ ;  /* 0x0000003f3f3ff290 */ /* 0x000fe2000fffe03f */
[----:B------:R0:W-:Y:S01]  /*41c40*/  STL.64 [R1+0x570], R16 ;  /* 0x0005701001007387 */ /* 0x0001e20000100a00 */
[----:B------:R-:W-:Y:S02]  /*41c50*/  STL.64 [R1+0x578], R18 ;  /* 0x0005781201007387 */ /* 0x000fe40000100a00 */
[----:B------:R1:W-:Y:S02]  /*41c60*/  STL [R1+0x21f8], R7 ;  /* 0x0021f80701007387 */ /* 0x0003e40000100800 */
[----:B0-----:R-:W-:Y:S02]  /*41c70*/  IMAD.MOV.U32 R16, RZ, RZ, R6 ;  /* 0x000000ffff107224 */ /* 0x001fe400078e0006 */
[----:B-1----:R-:W2:Y:S01]  /*41c80*/  LDL.64 R6, [R1+0x88] ;  /* 0x0000880001067983 */ /* 0x002ea20000100a00 */
[----:B------:R0:W-:Y:S02]  /*41c90*/  STL.64 [R1+0x560], R8 ;  /* 0x0005600801007387 */ /* 0x0001e40000100a00 */
[----:B------:R-:W-:Y:S02]  /*41ca0*/  STL.64 [R1+0x568], R10 ;  /* 0x0005680a01007387 */ /* 0x000fe40000100a00 */
[----:B------:R-:W-:-:S02]  /*41cb0*/  IMAD.MOV.U32 R18, RZ, RZ, R14 ;  /* 0x000000ffff127224 */ /* 0x000fc400078e000e */
[----:B------:R-:W-:Y:S01]  /*41cc0*/  IMAD.MOV.U32 R17, RZ, RZ, R15 ;  /* 0x000000ffff117224 */ /* 0x000fe200078e000f */
[----:B0-----:R-:W3:Y:S01]  /*41cd0*/  LDL.LU R8, [R1+0x2240] ;  /* 0x0022400001087983 */ /* 0x001ee20000300800 */
        /* <DEDUP_REMOVED lines=15> */
[----:B---3--:R-:W1:Y:S11]  /*41dd0*/  LDSM.16.MT88.4 R24, [R8+0x13000] ;  /* 0x013000000818783b */ /* 0x008e760000004200 */
[----:B------:R-:W-:Y:S08]  /*41de0*/  @!UPT UIADD3 URZ, URZ, URZ, URZ ;  /* 0x0000003f3f3ff290 */ /* 0x000ff0000fffe03f */
[----:B------:R-:W-:Y:S01]  /*41df0*/  STL.64 [R1+0x540], R4 ;  /* 0x0005400401007387 */ /* 0x000fe20000100a00 */
[----:B------:R2:W-:Y:S02]  /*41e00*/  STL.64 [R1+0x548], R6 ;  /* 0x0005480601007387 */ /* 0x0005e40000100a00 */
[----:B0-----:R-:W3:Y:S02]  /*41e10*/  LDL.LU R16, [R1+0x850] ;  /* 0x0008500001107983 */ /* 0x001ee40000300800 */
[----:B------:R-:W3:Y:S01]  /*41e20*/  LDL.LU R17, [R1+0x854] ;  /* 0x0008540001117983 */ /* 0x000ee20000300800 */
[----:B------:R-:W4:Y:S01]  /*41e30*/  LDL.LU R18, [R1+0x858] ;  /* 0x0008580001127983 */ /* 0x000f220000300800 */
[----:B------:R-:W4:Y:S02]  /*41e40*/  LDL.LU R19, [R1+0x85c] ;  /* 0x00085c0001137983 */ /* 0x000f240000300800 */
[----:B------:R-:W2:Y:S02]  /*41e50*/  LDL.LU R12, [R1+0x870] ;  /* 0x00087000010c7983 */ /* 0x000ea40000300800 */
[----:B------:R-:W2:Y:S01]  /*41e60*/  LDL.LU R13, [R1+0x874] ;  /* 0x00087400010d7983 */ /* 0x000ea20000300800 */
[----:B------:R-:W2:Y:S01]  /*41e70*/  LDL.LU R14, [R1+0x878] ;  /* 0x00087800010e7983 */ /* 0x000ea20000300800 */
[----:B------:R-:W2:Y:S03]  /*41e80*/  LDL.LU R15, [R1+0x87c] ;  /* 0x00087c00010f7983 */ /* 0x000ea60000300800 */
[----:B--2---:R0:W-:Y:S01]  /*41e90*/  STL.64 [R1+0x21c8], R14 ;  /* 0x0021c80e01007387 */ /* 0x0041e20000100a00 */
[----:B------:R-:W-:Y:S02]  /*41ea0*/  STL.64 [R1+0x21c0], R12 ;  /* 0x0021c00c01007387 */ /* 0x000fe40000100a00 */
[----:B------:R-:W2:Y:S01]  /*41eb0*/  LDL.64 R6, [R1+0x58] ;  /* 0x0000580001067983 */ /* 0x000ea20000100a00 */
[----:B0-----:R-:W3:Y:S04]  /*41ec0*/  LDL R14, [R1+0x28] ;  /* 0x00002800010e7983 */ /* 0x001ee80000100800 */
[----:B------:R-:W3:Y:S04]  /*41ed0*/  LDL R15, [R1+0x2c] ;  /* 0x00002c00010f7983 */ /* 0x000ee80000100800 */
[----:B--2---:R-:W-:Y:S04]  /*41ee0*/  STL.64 [R1+0x2210], R6 ;  /* 0x0022100601007387 */ /* 0x004fe80000100a00 */
[----:B---3--:R0:W-:Y:S04]  /*41ef0*/  STL.64 [R1+0x21d8], R14 ;  /* 0x0021d80e01007387 */ /* 0x0081e80000100a00 */
[----:B0-----:R-:W2:Y:S04]  /*41f00*/  LDL.64 R14, [R1+0x38] ;  /* 0x00003800010e7983 */ /* 0x001ea80000100a00 */
[----:B--2---:R0:W-:Y:S01]  /*41f10*/  STL.64 [R1+0x21f0], R14 ;  /* 0x0021f00e01007387 */ /* 0x0041e20000100a00 */
[----:B------:R-:W2:Y:S02]  /*41f20*/  LDL.LU R12, [R1+0x8a0] ;  /* 0x0008a000010c7983 */ /* 0x000ea40000300800 */
[----:B------:R-:W2:Y:S01]  /*41f30*/  LDL.LU R13, [R1+0x8a4] ;  /* 0x0008a400010d7983 */ /* 0x000ea20000300800 */
[----:B0-----:R-:W3:Y:S01]  /*41f40*/  LDL.LU R14, [R1+0x8a8] ;  /* 0x0008a800010e7983 */ /* 0x001ee20000300800 */
[----:B------:R-:W3:Y:S02]  /*41f50*/  LDL.LU R15, [R1+0x8ac] ;  /* 0x0008ac00010f7983 */ /* 0x000ee40000300800 */
[----:B------:R-:W2:Y:S01]  /*41f60*/  LDL.64 R6, [R1+0x68] ;  /* 0x0000680001067983 */ /* 0x000ea20000100a00 */
        /* <DEDUP_REMOVED lines=12> */
[----:B----4-:R-:W-:Y:S01]  /*42030*/  STL.64 [R1+0x21a0], R18 ;  /* 0x0021a01201007387 */ /* 0x010fe20000100a00 */
[----:B------:R0:W-:Y:S03]  /*42040*/  STL.64 [R1+0x2198], R16 ;  /* 0x0021981001007387 */ /* 0x0001e60000100a00 */
[----:B0-----:R-:W3:Y:S01]  /*42050*/  LDL.LU R16, [R1+0x860] ;  /* 0x0008600001107983 */ /* 0x001ee20000300800 */
[----:B------:R-:W3:Y:S02]  /*42060*/  LDL.LU R17, [R1+0x864] ;  /* 0x0008640001117983 */ /* 0x000ee40000300800 */
[----:B------:R-:W4:Y:S02]  /*42070*/  LDL.LU R18, [R1+0x868] ;  /* 0x0008680001127983 */ /* 0x000f240000300800 */
[----:B------:R-:W4:Y:S02]  /*42080*/  LDL.LU R19, [R1+0x86c] ;  /* 0x00086c0001137983 */ /* 0x000f240000300800 */
[----:B----4-:R0:W-:Y:S01]  /*42090*/  STL.64 [R1+0x21b0], R18 ;  /* 0x0021b01201007387 */ /* 0x0101e20000100a00 */
[----:B---3--:R3:W-:Y:S03]  /*420a0*/  STL.64 [R1+0x21a8], R16 ;  /* 0x0021a81001007387 */ /* 0x0087e60000100a00 */
[----:B0-----:R-:W4:Y:S01]  /*420b0*/  LDL.64 R18, [R1+0x18] ;  /* 0x0000180001127983 */ /* 0x001f220000100a00 */
[----:B--2---:R-:W-:Y:S03]  /*420c0*/  HMMA.16816.F32 R12, R20, R6, R12 ;  /* 0x00000006140c723c */ /* 0x004fe6000000180c */
[----:B----4-:R0:W-:Y:S01]  /*420d0*/  STL.64 [R1+0x21d0], R18 ;  /* 0x0021d01201007387 */ /* 0x0101e20000100a00 */
[----:B---3--:R-:W2:Y:S02]  /*420e0*/  LDL.LU R16, [R1+0x880] ;  /* 0x0008800001107983 */ /* 0x008ea40000300800 */
[----:B------:R-:W2:Y:S01]  /*420f0*/  LDL.LU R17, [R1+0x884] ;  /* 0x0008840001117983 */ /* 0x000ea20000300800 */
[----:B0-----:R-:W3:Y:S01]  /*42100*/  LDL.LU R18, [R1+0x888] ;  /* 0x0008880001127983 */ /* 0x001ee20000300800 */
        /* <DEDUP_REMOVED lines=9> */
[----:B-1----:R0:W-:Y:S01]  /*421a0*/  STL.64 [R1+0x2000], R26 ;  /* 0x0020001a01007387 */ /* 0x0021e20000100a00 */
[----:B------:R-:W-:Y:S03]  /*421b0*/  STL.64 [R1+0x1ff8], R24 ;  /* 0x001ff81801007387 */ /* 0x000fe60000100a00 */
[----:B0-----:R-:W3:Y:S01]  /*421c0*/  LDL.64 R26, [R1+0x48] ;  /* 0x00004800011a7983 */ /* 0x001ee20000100a00 */
[----:B------:R-:W-:Y:S02]  /*421d0*/  STL.64 [R1+0x8c0], R12 ;  /* 0x0008c00c01007387 */ /* 0x000fe40000100a00 */
[----:B------:R0:W-:Y:S02]  /*421e0*/  STL.64 [R1+0x8c8], R14 ;  /* 0x0008c80e01007387 */ /* 0x0001e40000100a00 */
[----:B0-----:R-:W4:Y:S01]  /*421f0*/  LDL.LU.64 R14, [R1+0x2220] ;  /* 0x00222000010e7983 */ /* 0x001f220000300a00 */
[----:B------:R-:W4:Y:S02]  /*42200*/  LDL.LU.64 R12, [R1+0x2218] ;  /* 0x00221800010c7983 */ /* 0x000f240000300a00 */
[----:B------:R-:W4:Y:S02]  /*42210*/  LDL.LU.64 R6, [R1+0x2210] ;  /* 0x0022100001067983 */ /* 0x000f240000300a00 */
[----:B----4-:R-:W-:Y:S11]  /*42220*/  HMMA.16816.F32 R12, R20, R6, R12 ;  /* 0x00000006140c723c */ /* 0x010ff6000000180c */
[----:B------:R-:W-:Y:S11]  /*42230*/  @!UPT UIADD3 URZ, URZ, URZ, URZ ;  /* 0x0000003f3f3ff290 */ /* 0x000ff6000fffe03f */
[----:B------:R-:W-:Y:S01]  /*42240*/  @!UPT UIADD3 URZ, URZ, URZ, URZ ;  /* 0x0000003f3f3ff290 */ /* 0x000fe2000fffe03f */
[----:B------:R-:W-:Y:S01]  /*42250*/  STL.64 [R1+0x8b0], R12 ;  /* 0x0008b00c01007387 */ /* 0x000fe20000100a00 */
[----:B------:R0:W-:Y:S03]  /*42260*/  STL.64 [R1+0x8b8], R14 ;  /* 0x0008b80e01007387 */ /* 0x0001e60000100a00 */
[----:B0-----:R-:W4:Y:S01]  /*42270*/  LDL.LU.64 R14, [R1+0x2208] ;  /* 0x00220800010e7983 */ /* 0x001f220000300a00 */
[----:B------:R-:W4:Y:S02]  /*42280*/  LDL.LU.64 R12, [R1+0x2200] ;  /* 0x00220000010c7983 */ /* 0x000f240000300a00 */
[----:B------:R-:W-:Y:S02]  /*42290*/  IMAD.MOV.U32 R5, RZ, RZ, R7 ;  /* 0x000000ffff057224 */ /* 0x000fe400078e0007 */
[----:B------:R-:W2:Y:S01]  /*422a0*/  LDL.LU R7, [R1+0x21f8] ;  /* 0x0021f80001077983 */ /* 0x000ea20000300800 */
[----:B------:R-:W-:-:S02]  /*422b0*/  IMAD.MOV.U32 R10, RZ, RZ, R6 ;  /* 0x000000ffff0a7224 */ /* 0x000fc400078e0006 */
[----:B---3--:R-:W-:Y:S02]  /*422c0*/  IMAD.MOV.U32 R6, RZ, RZ, R26 ;  /* 0x000000ffff067224 */ /* 0x008fe400078e001a */
[----:B------:R-:W-:Y:S01]  /*422d0*/  IMAD.MOV.U32 R4, RZ, RZ, R27 ;  /* 0x000000ffff047224 */ /* 0x000fe200078e001b */
[C---:B----4-:R-:W-:Y:S11]  /*422e0*/  HMMA.16816.F32 R12, R20.reuse, R26, R12 ;  /* 0x0000001a140c723c */ /* 0x050ff6000000180c */
[----:B------:R-:W-:Y:S11]  /*422f0*/  @!UPT UIADD3 URZ, URZ, URZ, URZ ;  /* 0x0000003f3f3ff290 */ /* 0x000ff6000fffe03f */
[----:B------:R-:W-:Y:S01]  /*42300*/  @!UPT UIADD3 URZ, URZ, URZ, URZ ;  /* 0x0000003f3f3ff290 */ /* 0x000fe2000fffe03f */
[----:B------:R-:W-:Y:S01]  /*42310*/  STL.64 [R1+0x8a0], R12 ;  /* 0x0008a00c01007387 */ /* 0x000fe20000100a00 */
[----:B------:R0:W-:Y:S03]  /*42320*/  STL.64 [R1+0x8a8], R14 ;  /* 0x0008a80e01007387 */ /* 0x0001e60000100a00 */
[----:B0-----:R-:W2:Y:S01]  /*42330*/  LDL.LU.64 R14, [R1+0x21f0] ;  /* 0x0021f000010e7983 */ /* 0x001ea20000300a00 */
[----:B------:R-:W3:Y:S02]  /*42340*/  LDL.LU R24, [R1+0x6b0] ;  /* 0x0006b00001187983 */ /* 0x000ee40000300800 */
[----:B------:R-:W3:Y:S02]  /*42350*/  LDL.LU R25, [R1+0x6b4] ;  /* 0x0006b40001197983 */ /* 0x000ee40000300800 */
[----:B------:R-:W4:Y:S01]  /*42360*/  LDL.LU R26, [R1+0x6b8] ;  /* 0x0006b800011a7983 */ /* 0x000f220000300800 */
[----:B------:R-:W4:Y:S01]  /*42370*/  LDL.LU R27, [R1+0x6bc] ;  /* 0x0006bc00011b7983 */ /* 0x000f220000300800 */
[----:B--2---:R-:W-:Y:S03]  /*42380*/  HMMA.16816.F32 R16, R20, R14, R16 ;  /* 0x0000000e1410723c */ /* 0x004fe60000001810 */
[----:B----4-:R0:W-:Y:S01]  /*42390*/  STL.64 [R1+0x2010], R26 ;  /* 0x0020101a01007387 */ /* 0x0101e20000100a00 */
[----:B---3--:R1:W-:Y:S03]  /*423a0*/  STL.64 [R1+0x2008], R24 ;  /* 0x0020081801007387 */ /* 0x0083e60000100a00 */
[----:B0-----:R-:W2:Y:S04]  /*423b0*/  LDL R26, [R1+0x8] ;  /* 0x00000800011a7983 */ /* 0x001ea80000100800 */
[----:B------:R-:W2:Y:S01]  /*423c0*/  LDL R27, [R1+0xc] ;  /* 0x00000c00011b7983 */ /* 0x000ea20000100800 */
[----:B-1----:R-:W-:-:S02]  /*423d0*/  IMAD.MOV.U32 R25, RZ, RZ, R14 ;  /* 0x000000ffff197224 */ /* 0x002fc400078e000e */
[----:B------:R-:W-:-:S09]  /*423e0*/  IMAD.MOV.U32 R24, RZ, RZ, R15 ;  /* 0x000000ffff187224 */ /* 0x000fd200078e000f */
[----:B------:R-:W-:Y:S01]  /*423f0*/  STL.64 [R1+0x890], R16 ;  /* 0x0008901001007387 */ /* 0x000fe20000100a00 */
[----:B------:R0:W-:Y:S03]  /*42400*/  STL.64 [R1+0x898], R18 ;  /* 0x0008981201007387 */ /* 0x0001e60000100a00 */
[----:B0-----:R-:W3:Y:S01]  /*42410*/  LDL.LU.64 R18, [R1+0x21e8] ;  /* 0x0021e80001127983 */ /* 0x001ee20000300a00 */
[----:B------:R-:W3:Y:S02]  /*42420*/  LDL.LU.64 R16, [R1+0x21e0] ;  /* 0x0021e00001107983 */ /* 0x000ee40000300a00 */
[----:B------:R-:W3:Y:S02]  /*42430*/  LDL.LU.64 R14, [R1+0x21d8] ;  /* 0x0021d800010e7983 */ /* 0x000ee40000300a00 */
[C---:B---3--:R-:W-:Y:S01]  /*42440*/  HMMA.16816.F32 R12, R20.reuse, R14, R16 ;  /* 0x0000000e140c723c */ /* 0x048fe20000001810 */
[----:B------:R-:W3:Y:S11]  /*42450*/  LDL.LU.64 R18, [R1+0x21d0] ;  /* 0x0021d00001127983 */ /* 0x000ef60000300a00 */
[----:B------:R-:W-:Y:S11]  /*42460*/  @!UPT UIADD3 URZ, URZ, URZ, URZ ;  /* 0x0000003f3f3ff290 */ /* 0x000ff6000fffe03f */
[----:B------:R-:W-:Y:S01]  /*42470*/  STL.64 [R1+0x880], R12 ;  /* 0x0008800c01007387 */ /* 0x000fe20000100a00 */
[----:B------:R0:W-:Y:S03]  /*42480*/  STL.64 [R1+0x888], R14 ;  /* 0x0008880e01007387 */ /* 0x0001e60000100a00 */
[----:B0-----:R-:W4:Y:S01]  /*42490*/  LDL.LU.64 R14, [R1+0x21c8] ;  /* 0x0021c800010e7983 */ /* 0x001f220000300a00 */
[----:B------:R-:W4:Y:S02]  /*424a0*/  LDL.LU.64 R12, [R1+0x21c0] ;  /* 0x0021c000010c7983 */ /* 0x000f240000300a00 */
[----:B---3--:R-:W-:Y:S01]  /*424b0*/  IMAD.MOV.U32 R9, RZ, RZ, R19 ;  /* 0x000000ffff097224 */ /* 0x008fe200078e0013 */
[C---:B----4-:R-:W-:Y:S11]  /*424c0*/  HMMA.16816.F32 R12, R20.reuse, R18, R12 ;  /* 0x00000012140c723c */ /* 0x050ff6000000180c */
[----:B------:R-:W-:Y:S11]  /*424d0*/  @!UPT UIADD3 URZ, URZ, URZ, URZ ;  /* 0x0000003f3f3ff290 */ /* 0x000ff6000fffe03f */
[----:B------:R-:W-:Y:S01]  /*424e0*/  @!UPT UIADD3 URZ, URZ, URZ, URZ ;  /* 0x0000003f3f3ff290 */ /* 0x000fe2000fffe03f */
[----:B------:R0:W-:Y:S01]  /*424f0*/  STL.64 [R1+0x870], R12 ;  /* 0x0008700c01007387 */ /* 0x0001e20000100a00 */
[----:B------:R1:W-:Y:S02]  /*42500*/  STL.64 [R1+0x878], R14 ;  /* 0x0008780e01007387 */ /* 0x0003e40000100a00 */
[----:B0-----:R-:W-:Y:S01]  /*42510*/  IMAD.MOV.U32 R12, RZ, RZ, R18 ;  /* 0x000000ffff0c7224 */ /* 0x001fe200078e0012 */
[----:B-1----:R-:W3:Y:S01]  /*42520*/  LDL.LU.64 R14, [R1+0x21b8] ;  /* 0x0021b800010e7983 */ /* 0x002ee20000300a00 */
[----:B------:R-:W2:Y:S02]  /*42530*/  LDL.LU.64 R18, [R1+0x21b0] ;  /* 0x0021b00001127983 */ /* 0x000ea40000300a00 */
[----:B------:R-:W2:Y:S02]  /*42540*/  LDL.LU.64 R16, [R1+0x21a8] ;  /* 0x0021a80001107983 */ /* 0x000ea40000300a00 */
[----:B--2---:R-:W-:Y:S11]  /*42550*/  HMMA.16816.F32 R16, R20, R26, R16 ;  /* 0x0000001a1410723c */ /* 0x004ff60000001810 */
[----:B------:R-:W-:Y:S11]  /*42560*/  @!UPT UIADD3 URZ, URZ, URZ, URZ ;  /* 0x0000003f3f3ff290 */ /* 0x000ff6000fffe03f */
[----:B------:R-:W-:Y:S01]  /*42570*/  @!UPT UIADD3 URZ, URZ, URZ, URZ ;  /* 0x0000003f3f3ff290 */ /* 0x000fe2000fffe03f */
[----:B------:R-:W-:Y:S01]  /*42580*/  STL.64 [R1+0x860], R16 ;  /* 0x0008601001007387 */ /* 0x000fe20000100a00 */
[----:B------:R0:W-:Y:S03]  /*42590*/  STL.64 [R1+0x868], R18 ;  /* 0x0008681201007387 */ /* 0x0001e60000100a00 */
[----:B0-----:R-:W3:Y:S01]  /*425a0*/  LDL.LU.64 R18, [R1+0x21a0] ;  /* 0x0021a00001127983 */ /* 0x001ee20000300a00 */
[----:B------:R-:W3:Y:S02]  /*425b0*/  LDL.LU.64 R16, [R1+0x2198] ;  /* 0x0021980001107983 */ /* 0x000ee40000300a00 */
[----:B------:R0:W-:Y:S02]  /*425c0*/  STL.64 [R1+0x2020], R26 ;  /* 0x0020201a01007387 */ /* 0x0001e40000100a00 */
[----:B0-----:R-:W-:Y:S02]  /*425d0*/  IMAD.MOV.U32 R26, RZ, RZ, R12 ;  /* 0x000000ffff1a7224 */ /* 0x001fe400078e000c */
[----:B------:R-:W-:-:S05]  /*425e0*/  IMAD.MOV.U32 R27, RZ, RZ, R9 ;  /* 0x000000ffff1b7224 */ /* 0x000fca00078e0009 */
[----:B------:R-:W-:Y:S01]  /*425f0*/  STL.64 [R1+0x2038], R26 ;  /* 0x0020381a01007387 */ /* 0x000fe20000100a00 */
[----:B------:R-:W2:Y:S01]  /*42600*/  LDL R9, [R1+0x1778] ;  /* 0x0017780001097983 */ /* 0x000ea20000100800 */
[----:B---3--:R-:W-:Y:S11]  /*42610*/  HMMA.16816.F32 R16, R20, R14, R16 ;  /* 0x0000000e1410723c */ /* 0x008ff60000001810 */
[----:B------:R-:W-:Y:S11]  /*42620*/  @!UPT UIADD3 URZ, URZ, URZ, URZ ;  /* 0x0000003f3f3ff290 */ /* 0x000ff6000fffe03f */
[----:B------:R-:W-:Y:S01]  /*42630*/  @!UPT UIADD3 URZ, URZ, URZ, URZ ;  /* 0x0000003f3f3ff290 */ /* 0x000fe2000fffe03f */
[----:B------:R-:W-:Y:S01]  /*42640*/  STL.64 [R1+0x850], R16 ;  /* 0x0008501001007387 */ /* 0x000fe20000100a00 */
[----:B------:R0:W-:Y:S03]  /*42650*/  STL.64 [R1+0x858], R18 ;  /* 0x0008581201007387 */ /* 0x0001e60000100a00 */
[----:B0-----:R-:W3:Y:S01]  /*42660*/  LDL.LU.64 R18, [R1+0x2190] ;  /* 0x0021900001127983 */ /* 0x001ee20000300a00 */
[----:B------:R-:W4:Y:S02]  /*42670*/  LDL.LU.64 R16, [R1+0x2188] ;  /* 0x0021880001107983 */ /* 0x000f240000300a00 */
[----:B------:R-:W2:Y:S02]  /*42680*/  LDL.64 R26, [R1+0x28] ;  /* 0x00002800011a7983 */ /* 0x000ea40000100a00 */
[----:B--2---:R-:W-:Y:S01]  /*42690*/  STL.64 [R1+0x2050], R26 ;  /* 0x0020501a01007387 */ /* 0x004fe20000100a00 */
[----:B------:R0:W-:Y:S02]  /*426a0*/  STL.64 [R1+0x2018], R14 ;  /* 0x0020180e01007387 */ /* 0x0001e40000100a00 */
[----:B------:R-:W2:Y:S02]  /*426b0*/  LDL.LU R12, [R1+0x6c0] ;  /* 0x0006c000010c7983 */ /* 0x000ea40000300800 */
[----:B------:R-:W2:Y:S01]  /*426c0*/  LDL.LU R13, [R1+0x6c4] ;  /* 0x0006c400010d7983 */ /* 0x000ea20000300800 */
[----:B0-----:R-:W2:Y:S01]  /*426d0*/  LDL.LU R14, [R1+0x6c8] ;  /* 0x0006c800010e7983 */ /* 0x001ea20000300800 */
[----:B------:R-:W2:Y:S02]  /*426e0*/  LDL.LU R15, [R1+0x6cc] ;  /* 0x0006cc00010f7983 */ /* 0x000ea40000300800 */
[----:B------:R-:W-:-:S02]  /*426f0*/  IMAD.MOV.U32 R26, RZ, RZ, R25 ;  /* 0x000000ffff1a7224 */ /* 0x000fc400078e0019 */
[----:B------:R-:W-:-:S05]  /*42700*/  IMAD.MOV.U32 R27, RZ, RZ, R24 ;  /* 0x000000ffff1b7224 */ /* 0x000fca00078e0018 */
[----:B------:R0:W-:Y:S02]  /*42710*/  STL.64 [R1+0x2068], R26 ;  /* 0x0020681a01007387 */ /* 0x0001e40000100a00 */
[----:B0-----:R-:W-:Y:S02]  /*42720*/  IMAD.MOV.U32 R26, RZ, RZ, R6 ;  /* 0x000000ffff1a7224 */ /* 0x001fe400078e0006 */
[----:B------:R-:W-:Y:S01]  /*42730*/  IMAD.MOV.U32 R27, RZ, RZ, R4 ;  /* 0x000000ffff1b7224 */ /* 0x000fe200078e0004 */
[----:B------:R-:W3:Y:S01]  /*42740*/  LDL.LU R6, [R1+0x2184] ;  /* 0x0021840001067983 */ /* 0x000ee20000300800 */
[----:B------:R-:W3:Y:S03]  /*42750*/  LDL.LU R4, [R1+0x2180] ;  /* 0x0021800001047983 */ /* 0x000ee60000300800 */
[----:B------:R0:W-:Y:S02]  /*42760*/  STL.64 [R1+0x2080], R26 ;  /* 0x0020801a01007387 */ /* 0x0001e40000100a00 */
[----:B0-----:R-:W-:-:S02]  /*42770*/  IMAD.MOV.U32 R26, RZ, RZ, R10 ;  /* 0x000000ffff1a7224 */ /* 0x001fc400078e000a */
[----:B--2---:R-:W-:Y:S01]  /*42780*/  STL.64 [R1+0x2030], R14 ;  /* 0x0020300e01007387 */ /* 0x004fe20000100a00 */
[----:B------:R0:W-:Y:S03]  /*42790*/  STL.64 [R1+0x2028], R12 ;  /* 0x0020280c01007387 */ /* 0x0001e60000100a00 */
[----:B0-----:R-:W2:Y:S01]  /*427a0*/  LDL.LU R12, [R1+0x6d0] ;  /* 0x0006d000010c7983 */ /* 0x001ea20000300800 */
[----:B------:R-:W2:Y:S02]  /*427b0*/  LDL.LU R13, [R1+0x6d4] ;  /* 0x0006d400010d7983 */ /* 0x000ea40000300800 */
[----:B------:R-:W2:Y:S02]  /*427c0*/  LDL.LU R14, [R1+0x6d8] ;  /* 0x0006d800010e7983 */ /* 0x000ea40000300800 */
[----:B------:R-:W2:Y:S01]  /*427d0*/  LDL.LU R15, [R1+0x6dc] ;  /* 0x0006dc00010f7983 */ /* 0x000ea20000300800 */
[----:B------:R-:W3:Y:S01]  /*427e0*/  LDL.LU R10, [R1+0x217c] ;  /* 0x00217c00010a7983 */ /* 0x000ee20000300800 */
[----:B------:R-:W-:-:S02]  /*427f0*/  IMAD.MOV.U32 R27, RZ, RZ, R5 ;  /* 0x000000ffff1b7224 */ /* 0x000fc400078e0005 */
[----:B------:R-:W3:Y:S03]  /*42800*/  LDL.LU R5, [R1+0x2178] ;  /* 0x0021780001057983 */ /* 0x000ee60000300800 */
[----:B------:R0:W-:Y:S02]  /*42810*/  STL.64 [R1+0x2098], R26 ;  /* 0x0020981a01007387 */ /* 0x0001e40000100a00 */
[----:B0-----:R-:W-:Y:S02]  /*42820*/  IMAD.MOV.U32 R26, RZ, RZ, R11 ;  /* 0x000000ffff1a7224 */ /* 0x001fe400078e000b */
[----:B------:R-:W-:Y:S01]  /*42830*/  IMAD.MOV.U32 R27, RZ, RZ, R29 ;  /* 0x000000ffff1b7224 */ /* 0x000fe200078e001d */
[----:B--2---:R-:W-:Y:S01]  /*42840*/  STL.64 [R1+0x2048], R14 ;  /* 0x0020480e01007387 */ /* 0x004fe20000100a00 */
[----:B------:R0:W-:Y:S03]  /*42850*/  STL.64 [R1+0x2040], R12 ;  /* 0x0020400c01007387 */ /* 0x0001e60000100a00 */
[----:B0-----:R-:W2:Y:S01]  /*42860*/  LDL.LU R12, [R1+0x6e0] ;  /* 0x0006e000010c7983 */ /* 0x001ea20000300800 */
[----:B------:R-:W2:Y:S02]  /*42870*/  LDL.LU R13, [R1+0x6e4] ;  /* 0x0006e400010d7983 */ /* 0x000ea40000300800 */
[----:B------:R-:W2:Y:S02]  /*42880*/  LDL.LU R14, [R1+0x6e8] ;  /* 0x0006e800010e7983 */ /* 0x000ea40000300800 */
[----:B---3--:R-:W-:-:S02]  /*42890*/  IMAD.MOV.U32 R15, RZ, RZ, R10 ;  /* 0x000000ffff0f7224 */ /* 0x008fc400078e000a */
[----:B------:R-:W3:Y:S01]  /*428a0*/  LDL.LU R10, [R1+0x2174] ;  /* 0x00217400010a7983 */ /* 0x000ee20000300800 */
[----:B------:R-:W2:Y:S02]  /*428b0*/  LDL.LU R11, [R1+0x2170] ;  /* 0x00217000010b7983 */ /* 0x000ea40000300800 */
[----:B------:R0:W-:Y:S02]  /*428c0*/  STL.64 [R1+0x20b0], R26 ;  /* 0x0020b01a01007387 */ /* 0x0001e40000100a00 */
[----:B------:R-:W2:Y:S01]  /*428d0*/  LDL.LU R24, [R1+0x2e0] ;  /* 0x0002e00001187983 */ /* 0x000ea20000300800 */
[----:B------:R-:W2:Y:S04]  /*428e0*/  LDL.LU R25, [R1+0x2e4] ;  /* 0x0002e40001197983 */ /* 0x000ea80000300800 */
[----:B0-----:R-:W2:Y:S01]  /*428f0*/  LDL.LU R26, [R1+0x2e8] ;  /* 0x0002e800011a7983 */ /* 0x001ea20000300800 */
[----:B------:R-:W2:Y:S03]  /*42900*/  LDL.LU R27, [R1+0x2ec] ;  /* 0x0002ec00011b7983 */ /* 0x000ea60000300800 */
[----:B--2---:R0:W-:Y:S01]  /*42910*/  STL.64 [R1+0x20c0], R26 ;  /* 0x0020c01a01007387 */ /* 0x0041e20000100a00 */
[----:B------:R-:W-:Y:S02]  /*42920*/  STL.64 [R1+0x20b8], R24 ;  /* 0x0020b81801007387 */ /* 0x000fe40000100a00 */
[----:B0-----:R-:W-:-:S02]  /*42930*/  IMAD.MOV.U32 R26, RZ, RZ, R28 ;  /* 0x000000ffff1a7224 */ /* 0x001fc400078e001c */
[----:B------:R-:W-:-:S05]  /*42940*/  IMAD.MOV.U32 R27, RZ, RZ, R19 ;  /* 0x000000ffff1b7224 */ /* 0x000fca00078e0013 */
[----:B------:R-:W-:Y:S01]  /*42950*/  STL.64 [R1+0x20d8], R26 ;  /* 0x0020d81a01007387 */ /* 0x000fe20000100a00 */
[----:B------:R-:W-:Y:S02]  /*42960*/  STL.64 [R1+0x2060], R14 ;  /* 0x0020600e01007387 */ /* 0x000fe40000100a00 */
[----:B------:R0:W-:Y:S02]  /*42970*/  STL.64 [R1+0x2058], R12 ;  /* 0x0020580c01007387 */ /* 0x0001e40000100a00 */
[----:B0-----:R-:W2:Y:S01]  /*42980*/  LDL.LU R12, [R1+0x6f0] ;  /* 0x0006f000010c7983 */ /* 0x001ea20000300800 */
[----:B------:R-:W2:Y:S02]  /*42990*/  LDL.LU R13, [R1+0x6f4] ;  /* 0x0006f400010d7983 */ /* 0x000ea40000300800 */
[----:B------:R-:W2:Y:S02]  /*429a0*/  LDL.LU R14, [R1+0x6f8] ;  /* 0x0006f800010e7983 */ /* 0x000ea40000300800 */
[----:B------:R-:W2:Y:S02]  /*429b0*/  LDL.LU R15, [R1+0x6fc] ;  /* 0x0006fc00010f7983 */ /* 0x000ea40000300800 */
[----:B------:R-:W-:-:S02]  /*429c0*/  IMAD.MOV.U32 R26, RZ, RZ, R18 ;  /* 0x000000ffff1a7224 */ /* 0x000fc400078e0012 */
[----:B----4-:R-:W-:-:S05]  /*429d0*/  IMAD.MOV.U32 R27, RZ, RZ, R17 ;  /* 0x000000ffff1b7224 */ /* 0x010fca00078e0011 */
[----:B------:R-:W-:Y:S04]  /*429e0*/  STL.64 [R1+0x20f0], R26 ;  /* 0x0020f01a01007387 */ /* 0x000fe80000100a00 */
[----:B--2---:R-:W-:Y:S01]  /*429f0*/  STL.64 [R1+0x2078], R14 ;  /* 0x0020780e01007387 */ /* 0x004fe20000100a00 */
[----:B------:R0:W-:Y:S03]  /*42a00*/  STL.64 [R1+0x2070], R12 ;  /* 0x0020700c01007387 */ /* 0x0001e60000100a00 */
[----:B0-----:R-:W2:Y:S01]  /*42a10*/  LDL.LU R12, [R1+0x700] ;  /* 0x00070000010c7983 */ /* 0x001ea20000300800 */
[----:B------:R-:W2:Y:S02]  /*42a20*/  LDL.LU R13, [R1+0x704] ;  /* 0x00070400010d7983 */ /* 0x000ea40000300800 */
[----:B------:R-:W-:-:S02]  /*42a30*/  IMAD.MOV.U32 R26, RZ, RZ, R16 ;  /* 0x000000ffff1a7224 */ /* 0x000fc400078e0010 */
[----:B------:R-:W-:Y:S02]  /*42a40*/  IMAD.MOV.U32 R27, RZ, RZ, R7 ;  /* 0x000000ffff1b7224 */ /* 0x000fe400078e0007 */
[----:B------:R-:W-:Y:S02]  /*42a50*/  IMAD.MOV.U32 R14, RZ, RZ, R11 ;  /* 0x000000ffff0e7224 */ /* 0x000fe400078e000b */
[----:B---3--:R-:W-:Y:S01]  /*42a60*/  IMAD.MOV.U32 R15, RZ, RZ, R10 ;  /* 0x000000ffff0f7224 */ /* 0x008fe200078e000a */
[----:B------:R-:W3:Y:S01]  /*42a70*/  LDL.LU R11, [R1+0x216c] ;  /* 0x00216c00010b7983 */ /* 0x000ee20000300800 */
[----:B------:R-:W4:Y:S02]  /*42a80*/  LDL.LU R10, [R1+0x2168] ;  /* 0x00216800010a7983 */ /* 0x000f240000300800 */
        /* <DEDUP_REMOVED lines=11> */
[----:B------:R-:W-:Y:S01]  /*42b40*/  IMAD.MOV.U32 R26, RZ, RZ, R5 ;  /* 0x000000ffff1a7224 */ /* 0x000fe200078e0005 */
[----:B--2---:R-:W-:Y:S01]  /*42b50*/  STL.64 [R1+0x20a8], R14 ;  /* 0x0020a80e01007387 */ /* 0x004fe20000100a00 */
[----:B------:R0:W-:Y:S03]  /*42b60*/  STL.64 [R1+0x20a0], R12 ;  /* 0x0020a00c01007387 */ /* 0x0001e60000100a00 */
[----:B0-----:R-:W2:Y:S01]  /*42b70*/  LDL.LU R12, [R1+0x720] ;  /* 0x00072000010c7983 */ /* 0x001ea20000300800 */
[----:B------:R-:W2:Y:S02]  /*42b80*/  LDL.LU R13, [R1+0x724] ;  /* 0x00072400010d7983 */ /* 0x000ea40000300800 */
[----:B----4-:R-:W-:Y:S02]  /*42b90*/  IMAD.MOV.U32 R14, RZ, RZ, R10 ;  /* 0x000000ffff0e7224 */ /* 0x010fe400078e000a */
[----:B---3--:R-:W-:Y:S01]  /*42ba0*/  IMAD.MOV.U32 R15, RZ, RZ, R11 ;  /* 0x000000ffff0f7224 */ /* 0x008fe200078e000b */
[----:B------:R-:W3:Y:S01]  /*42bb0*/  LDL.LU R10, [R1+0x2164] ;  /* 0x00216400010a7983 */ /* 0x000ee20000300800 */
[----:B------:R-:W4:Y:S02]  /*42bc0*/  LDL.LU R11, [R1+0x2160] ;  /* 0x00216000010b7983 */ /* 0x000f240000300800 */
        /* <DEDUP_REMOVED lines=18> */
[----:B----4-:R-:W-:-:S02]  /*42cf0*/  IMAD.MOV.U32 R14, RZ, RZ, R11 ;  /* 0x000000ffff0e7224 */ /* 0x010fc400078e000b */
[----:B---3--:R-:W-:Y:S01]  /*42d00*/  IMAD.MOV.U32 R15, RZ, RZ, R10 ;  /* 0x000000ffff0f7224 */ /* 0x008fe200078e000a */
[----:B------:R-:W3:Y:S01]  /*42d10*/  LDL.LU R11, [R1+0x215c] ;  /* 0x00215c00010b7983 */ /* 0x000ee20000300800 */
[----:B------:R-:W4:Y:S03]  /*42d20*/  LDL.LU R10, [R1+0x2158] ;  /* 0x00215800010a7983 */ /* 0x000f260000300800 */
[----:B------:R-:W-:Y:S04]  /*42d30*/  STL.64 [R1+0x2100], R14 ;  /* 0x0021000e01007387 */ /* 0x000fe80000100a00 */
[----:B--2---:R0:W-:Y:S04]  /*42d40*/  STL.64 [R1+0x20f8], R12 ;  /* 0x0020f80c01007387 */ /* 0x0041e80000100a00 */
[----:B0-----:R-:W2:Y:S01]  /*42d50*/  LDL.LU R12, [R1+0x310] ;  /* 0x00031000010c7983 */ /* 0x001ea20000300800 */
[----:B------:R-:W2:Y:S02]  /*42d60*/  LDL.LU R13, [R1+0x314] ;  /* 0x00031400010d7983 */ /* 0x000ea40000300800 */
[----:B------:R-:W2:Y:S02]  /*42d70*/  LDL.LU R14, [R1+0x318] ;  /* 0x00031800010e7983 */ /* 0x000ea40000300800 */
[----:B------:R-:W2:Y:S02]  /*42d80*/  LDL.LU R15, [R1+0x31c] ;  /* 0x00031c00010f7983 */ /* 0x000ea40000300800 */
[----:B--2---:R4:W-:Y:S01]  /*42d90*/  STL.64 [R1+0x2118], R14 ;  /* 0x0021180e01007387 */ /* 0x0049e20000100a00 */
[----:B------:R0:W-:Y:S02]  /*42da0*/  STL.64 [R1+0x2110], R12 ;  /* 0x0021100c01007387 */ /* 0x0001e40000100a00 */
[----:B----4-:R-:W-:Y:S01]  /*42db0*/  IMAD.MOV.U32 R14, RZ, RZ, R10 ;  /* 0x000000ffff0e7224 */ /* 0x010fe200078e000a */
[----:B0-----:R-:W2:Y:S01]  /*42dc0*/  LDL.LU R12, [R1+0x320] ;  /* 0x00032000010c7983 */ /* 0x001ea20000300800 */
[----:B------:R-:W2:Y:S02]  /*42dd0*/  LDL.LU R13, [R1+0x324] ;  /* 0x00032400010d7983 */ /* 0x000ea40000300800 */
[----:B------:R-:W4:Y:S02]  /*42de0*/  LDL.LU R10, [R1+0x2154] ;  /* 0x00215400010a7983 */ /* 0x000f240000300800 */
[----:B---3--:R-:W-:-:S02]  /*42df0*/  IMAD.MOV.U32 R15, RZ, RZ, R11 ;  /* 0x000000ffff0f7224 */ /* 0x008fc400078e000b */
[----:B------:R-:W4:Y:S03]  /*42e00*/  LDL.LU R11, [R1+0x2150] ;  /* 0x00215000010b7983 */ /* 0x000f260000300800 */
[----:B------:R-:W-:Y:S01]  /*42e10*/  STL.64 [R1+0x2130], R14 ;  /* 0x0021300e01007387 */ /* 0x000fe20000100a00 */
[C---:B----4-:R-:W-:Y:S01]  /*42e20*/  HMMA.16816.F32 R4, R20.reuse, R10, R4 ;  /* 0x0000000a1404723c */ /* 0x050fe20000001804 */
[----:B--2---:R0:W-:Y:S04]  /*42e30*/  STL.64 [R1+0x2128], R12 ;  /* 0x0021280c01007387 */ /* 0x0041e80000100a00 */
[----:B0-----:R-:W2:Y:S01]  /*42e40*/  LDL.LU R12, [R1+0x330] ;  /* 0x00033000010c7983 */ /* 0x001ea20000300800 */
[----:B------:R-:W2:Y:S02]  /*42e50*/  LDL.LU R13, [R1+0x334] ;  /* 0x00033400010d7983 */ /* 0x000ea40000300800 */
[----:B------:R-:W2:Y:S02]  /*42e60*/  LDL.LU R14, [R1+0x338] ;  /* 0x00033800010e7983 */ /* 0x000ea40000300800 */
[----:B------:R-:W2:Y:S11]  /*42e70*/  LDL.LU R15, [R1+0x33c] ;  /* 0x00033c00010f7983 */ /* 0x000eb60000300800 */
[----:B------:R-:W-:Y:S02]  /*42e80*/  @!UPT UIADD3 URZ, URZ, URZ, URZ ;  /* 0x0000003f3f3ff290 */ /* 0x000fe4000fffe03f */
[----:B------:R-:W-:Y:S01]  /*42e90*/  STL.64 [R1+0x840], R4 ;  /* 0x0008400401007387 */ /* 0x000fe20000100a00 */
[----:B------:R0:W-:Y:S03]  /*42ea0*/  STL.64 [R1+0x848], R6 ;  /* 0x0008480601007387 */ /* 0x0001e60000100a00 */
[----:B0-----:R-:W3:Y:S02]  /*42eb0*/  LDL.LU.64 R6, [R1+0x2148] ;  /* 0x0021480001067983 */ /* 0x001ee40000300a00 */
[----:B---3--:R-:W-:Y:S02]  /*42ec0*/  HMMA.16816.F32 R20, R20, R6, R16 ;  /* 0x000000061414723c */ /* 0x008fe40000001810 */
[----:B------:R-:W2:Y:S01]  /*42ed0*/  LDL.LU.64 R18, [R1+0x2140] ;  /* 0x0021400001127983 */ /* 0x000ea20000300a00 */
[----:B------:R-:W2:Y:S11]  /*42ee0*/  LDL.LU.64 R16, [R1+0x2138] ;  /* 0x0021380001107983 */ /* 0x000eb60000300a00 */
[----:B------:R-:W-:Y:S09]  /*42ef0*/  @!UPT UIADD3 URZ, URZ, URZ, URZ ;  /* 0x0000003f3f3ff290 */ /* 0x000ff2000fffe03f */
[----:B------:R-:W-:Y:S01]  /*42f00*/  STL.64 [R1+0x530], R20 ;  /* 0x0005301401007387 */ /* 0x000fe20000100a00 */
[----:B------:R-:W-:Y:S01]  /*42f10*/  STL.64 [R1+0x538], R22 ;  /* 0x0005381601007387 */ /* 0x000fe20000100a00 */
        /* <DEDUP_REMOVED lines=34> */
[----:B0-----:R-:W3:Y:S01]  /*43140*/  LDL.LU.64 R26, [R1+0x20c0] ;  /* 0x0020c000011a7983 */ /* 0x001ee20000300a00 */
[----:B------:R-:W3:Y:S02]  /*43150*/  LDL.LU.64 R24, [R1+0x20b8] ;  /* 0x0020b80001187983 */ /* 0x000ee40000300a00 */
[----:B------:R-:W-:Y:S02]  /*43160*/  IMAD.MOV.U32 R22, RZ, RZ, R2 ;  /* 0x000000ffff167224 */ /* 0x000fe400078e0002 */
[----:B------:R-:W-:-:S07]  /*43170*/  IMAD.MOV.U32 R23, RZ, RZ, R0 ;  /* 0x000000ffff177224 */ /* 0x000fce00078e0000 */
[C---:B---3--:R-:W-:Y:S01]  /*43180*/  HMMA.16816.F32 R20, R16.reuse, R22, R24 ;  /* 0x000000161014723c */ /* 0x048fe20000001818 */
[----:B------:R-:W2:Y:S11]  /*43190*/  LDL.LU.64 R26, [R1+0x20b0] ;  /* 0x0020b000011a7983 */ /* 0x000eb60000300a00 */
[----:B------:R-:W-:Y:S11]  /*431a0*/  @!UPT UIADD3 URZ, URZ, URZ, URZ ;  /* 0x0000003f3f3ff290 */ /* 0x000ff6000fffe03f */
        /* <DEDUP_REMOVED lines=68> */
[----:B------:R-:W4:Y:S01]  /*435f0*/  LDL.LU R12, [R1+0x6a0] ;  /* 0x0006a000010c7983 */ /* 0x000f220000300800 */
[----:B------:R-:W4:Y:S04]  /*43600*/  LDL.LU R13, [R1+0x6a4] ;  /* 0x0006a400010d7983 */ /* 0x000f280000300800 */
[----:B0-----:R-:W4:Y:S01]  /*43610*/  LDL.LU R14, [R1+0x6a8] ;  /* 0x0006a800010e7983 */ /* 0x001f220000300800 */
[----:B------:R-:W4:Y:S02]  /*43620*/  LDL.LU R15, [R1+0x6ac] ;  /* 0x0006ac00010f7983 */ /* 0x000f240000300800 */
[C---:B----4-:R-:W-:Y:S11]  /*43630*/  HMMA.16816.F32 R12, R16.reuse, R10, R12 ;  /* 0x0000000a100c723c */ /* 0x050ff6000000180c */
[----:B------:R-:W-:Y:S11]  /*43640*/  @!UPT UIADD3 URZ, URZ, URZ, URZ ;  /* 0x0000003f3f3ff290 */ /* 0x000ff6000fffe03f */
[----:B------:R-:W-:Y:S01]  /*43650*/  @!UPT UIADD3 URZ, URZ, URZ, URZ ;  /* 0x0000003f3f3ff290 */ /* 0x000fe2000fffe03f */
[----:B------:R-:W-:Y:S01]  /*43660*/  STL.64 [R1+0x2e0], R12 ;  /* 0x0002e00c01007387 */ /* 0x000fe20000100a00 */
[----:B------:R0:W-:Y:S03]  /*43670*/  STL.64 [R1+0x2e8], R14 ;  /* 0x0002e80e01007387 */ /* 0x0001e60000100a00 */
[----:B0-----:R-:W4:Y:S01]  /*43680*/  LDL.64 R14, [R1+0xc8] ;  /* 0x0000c800010e7983 */ /* 0x001f220000100a00 */
[----:B------:R-:W-:Y:S02]  /*43690*/  STL.64 [R1+0x1fb0], R10 ;  /* 0x001fb00a01007387 */ /* 0x000fe40000100a00 */
[----:B------:R3:W-:Y:S02]  /*436a0*/  STL.64 [R1+0x1fa8], R8 ;  /* 0x001fa80801007387 */ /* 0x0007e40000100a00 */
[----:B---3--:R-:W-:Y:S01]  /*436b0*/  HMMA.16816.F32 R8, R16, R6, R20 ;  /* 0x000000061008723c */ /* 0x008fe20000001814 */
[----:B------:R-:W3:Y:S11]  /*436c0*/  LDL.LU R20, [R1+0x4e0] ;  /* 0x0004e00001147983 */ /* 0x000ef60000300800 */
[----:B------:R-:W-:Y:S11]  /*436d0*/  @!UPT UIADD3 URZ, URZ, URZ, URZ ;  /* 0x0000003f3f3ff290 */ /* 0x000ff6000fffe03f */
[----:B------:R-:W-:Y:S01]  /*436e0*/  STL.64 [R1+0x2d0], R8 ;  /* 0x0002d00801007387 */ /* 0x000fe20000100a00 */
[----:B------:R-:W-:Y:S02]  /*436f0*/  STL.64 [R1+0x2d8], R10 ;  /* 0x0002d80a01007387 */ /* 0x000fe40000100a00 */
[----:B------:R-:W3:Y:S02]  /*43700*/  LDL.LU R21, [R1+0x4e4] ;  /* 0x0004e40001157983 */ /* 0x000ee40000300800 */
[----:B------:R-:W2:Y:S01]  /*43710*/  LDL.LU R22, [R1+0x4e8] ;  /* 0x0004e80001167983 */ /* 0x000ea20000300800 */
[----:B------:R-:W2:Y:S04]  /*43720*/  LDL.LU R23, [R1+0x4ec] ;  /* 0x0004ec0001177983 */ /* 0x000ea80000300800 */
[----:B--2---:R-:W-:Y:S01]  /*43730*/  STL.64 [R1+0x1fd0], R22 ;  /* 0x001fd01601007387 */ /* 0x004fe20000100a00 */
[----:B---3--:R0:W-:Y:S03]  /*43740*/  STL.64 [R1+0x1fc8], R20 ;  /* 0x001fc81401007387 */ /* 0x0081e60000100a00 */
        /* <DEDUP_REMOVED lines=12> */
[----:B------:R-:W2:Y:S02]  /*43810*/  LDL.LU R10, [R1+0x4d8] ;  /* 0x0004d800010a7983 */ /* 0x000ea40000300800 */
[----:B------:R-:W2:Y:S02]  /*43820*/  LDL.LU R11, [R1+0x4dc] ;  /* 0x0004dc00010b7983 */ /* 0x000ea40000300800 */
[----:B--2---:R0:W-:Y:S01]  /*43830*/  STL.64 [R1+0x1fc0], R10 ;  /* 0x001fc00a01007387 */ /* 0x0041e20000100a00 */
[----:B---3--:R-:W-:Y:S03]  /*43840*/  STL.64 [R1+0x1fb8], R8 ;  /* 0x001fb80801007387 */ /* 0x008fe60000100a00 */
[----:B0-----:R-:W2:Y:S04]  /*43850*/  LDL.64 R10, [R1+0x98] ;  /* 0x00009800010a7983 */ /* 0x001ea80000100a00 */
[----:B--2---:R0:W-:Y:S01]  /*43860*/  STL.64 [R1+0x1fe8], R10 ;  /* 0x001fe80a01007387 */ /* 0x0041e20000100a00 */
[----:B------:R-:W2:Y:S03]  /*43870*/  LDL.64 R18, [R1+0x78] ;  /* 0x0000780001127983 */ /* 0x000ea60000100a00 */
[----:B0-----:R-:W3:Y:S01]  /*43880*/  LDL.64 R10, [R1+0xb8] ;  /* 0x0000b800010a7983 */ /* 0x001ee20000100a00 */
[----:B------:R0:W-:Y:S02]  /*43890*/  STL [R1+0x1ed4], R6 ;  /* 0x001ed40601007387 */ /* 0x0001e40000100800 */
[----:B------:R1:W-:Y:S02]  /*438a0*/  STL [R1+0x1ed0], R7 ;  /* 0x001ed00701007387 */ /* 0x0003e40000100800 */
[----:B------:R-:W2:Y:S01]  /*438b0*/  LDL.LU R4, [R1+0x510] ;  /* 0x0005100001047983 */ /* 0x000ea20000300800 */
[----:B------:R-:W2:Y:S04]  /*438c0*/  LDL.LU R5, [R1+0x514] ;  /* 0x0005140001057983 */ /* 0x000ea80000300800 */
[----:B0-----:R-:W2:Y:S01]  /*438d0*/  LDL.LU R6, [R1+0x518] ;  /* 0x0005180001067983 */ /* 0x001ea20000300800 */
[----:B-1----:R-:W2:Y:S02]  /*438e0*/  LDL.LU R7, [R1+0x51c] ;  /* 0x00051c0001077983 */ /* 0x002ea40000300800 */
[----:B----4-:R-:W-:-:S02]  /*438f0*/  IMAD.MOV.U32 R0, RZ, RZ, R15 ;  /* 0x000000ffff007224 */ /* 0x010fc400078e000f */
[----:B------:R-:W-:Y:S01]  /*43900*/  IMAD.MOV.U32 R2, RZ, RZ, R14 ;  /* 0x000000ffff027224 */ /* 0x000fe200078e000e */
[C---:B---3--:R-:W-:Y:S08]  /*43910*/  HMMA.16816.F32 R20, R24.reuse, R10, R20 ;  /* 0x0000000a1814723c */ /* 0x048ff00000001814 */
[----:B--2---:R-:W-:Y:S01]  /*43920*/  HMMA.16816.F32 R4, R24, R14, R4 ;  /* 0x0000000e1804723c */ /* 0x004fe20000001804 */
[----:B------:R-:W2:Y:S01]  /*43930*/  LDL.LU.64 R14, [R1+0x1ff0] ;  /* 0x001ff000010e7983 */ /* 0x000ea20000300a00 */
[----:B------:R-:W-:Y:S11]  /*43940*/  IMAD.MOV.U32 R3, RZ, RZ, R11 ;  /* 0x000000ffff037224 */ /* 0x000ff600078e000b */
[----:B------:R-:W-:Y:S03]  /*43950*/  @!UPT UIADD3 URZ, URZ, URZ, URZ ;  /* 0x0000003f3f3ff290 */ /* 0x000fe6000fffe03f */
[----:B------:R-:W-:-:S07]  /*43960*/  IMAD.MOV.U32 R13, RZ, RZ, R22 ;  /* 0x000000ffff0d7224 */ /* 0x000fce00078e0016 */
[----:B------:R0:W-:Y:S01]  /*43970*/  STL.64 [R1+0x930], R4 ;  /* 0x0009300401007387 */ /* 0x0001e20000100a00 */
[----:B------:R-:W-:Y:S02]  /*43980*/  IMAD.MOV.U32 R12, RZ, RZ, R6 ;  /* 0x000000ffff0c7224 */ /* 0x000fe400078e0006 */
[----:B------:R-:W-:Y:S02]  /*43990*/  STL.64 [R1+0x938], R6 ;  /* 0x0009380601007387 */ /* 0x000fe40000100a00 */
[----:B------:R-:W-:Y:S01]  /*439a0*/  STL [R1+0x1ef0], R0 ;  /* 0x001ef00001007387 */ /* 0x000fe20000100800 */
[----:B------:R-:W-:Y:S01]  /*439b0*/  STL [R1+0x1ed8], R2 ;  /* 0x001ed80201007387 */ /* 0x000fe20000100800 */
[----:B------:R-:W-:Y:S02]  /*439c0*/  STL [R1+0x17c0], R12 ;  /* 0x0017c00c01007387 */ /* 0x000fe40000100800 */
[----:B0-----:R-:W-:Y:S02]  /*439d0*/  IMAD.MOV.U32 R4, RZ, RZ, R10 ;  /* 0x000000ffff047224 */ /* 0x001fe400078e000a */
[----:B------:R-:W3:Y:S01]  /*439e0*/  LDL.LU.64 R10, [R1+0x1fe8] ;  /* 0x001fe800010a7983 */ /* 0x000ee20000300a00 */
[----:B------:R-:W-:Y:S02]  /*439f0*/  STL.64 [R1+0x510], R20 ;  /* 0x0005101401007387 */ /* 0x000fe40000100a00 */
[----:B------:R0:W-:Y:S02]  /*43a00*/  STL.64 [R1+0x518], R22 ;  /* 0x0005181601007387 */ /* 0x0001e40000100a00 */
[----:B0-----:R-:W4:Y:S01]  /*43a10*/  LDL.LU.64 R22, [R1+0x1fe0] ;  /* 0x001fe00001167983 */ /* 0x001f220000300a00 */
[----:B------:R-:W4:Y:S02]  /*43a20*/  LDL.LU.64 R20, [R1+0x1fd8] ;  /* 0x001fd80001147983 */ /* 0x000f240000300a00 */
[----:B------:R-:W-:Y:S02]  /*43a30*/  STL [R1+0x1ef8], R3 ;  /* 0x001ef80301007387 */ /* 0x000fe40000100800 */
[----:B------:R-:W-:Y:S01]  /*43a40*/  STL [R1+0x1ef4], R4 ;  /* 0x001ef40401007387 */ /* 0x000fe20000100800 */
[----:B------:R-:W4:Y:S01]  /*43a50*/  LDL.64 R6, [R1+0xa8] ;  /* 0x0000a80001067983 */ /* 0x000f220000100a00 */
[----:B------:R-:W-:Y:S01]  /*43a60*/  STL [R1+0x17c4], R13 ;  /* 0x0017c40d01007387 */ /* 0x000fe20000100800 */
        /* <DEDUP_REMOVED lines=8> */
[----:B------:R-:W-:-:S03]  /*43af0*/  IMAD.MOV.U32 R12, RZ, RZ, R6 ;  /* 0x000000ffff0c7224 */ /* 0x000fc600078e0006 */
[----:B------:R0:W-:Y:S01]  /*43b00*/  STL [R1+0x1f80], R5 ;  /* 0x001f800501007387 */ /* 0x0001e20000100800 */
[----:B------:R-:W2:Y:S02]  /*43b10*/  LDL.LU R4, [R1+0x4c0] ;  /* 0x0004c00001047983 */ /* 0x000ea40000300800 */
[----:B---3--:R-:W-:Y:S01]  /*43b20*/  IMAD.MOV.U32 R13, RZ, RZ, R11 ;  /* 0x000000ffff0d7224 */ /* 0x008fe200078e000b */
[----:B0-----:R-:W3:Y:S01]  /*43b30*/  LDL.LU R5, [R1+0x4c4] ;  /* 0x0004c40001057983 */ /* 0x001ee20000300800 */
[----:B------:R-:W3:Y:S02]  /*43b40*/  LDL.LU R6, [R1+0x4c8] ;  /* 0x0004c80001067983 */ /* 0x000ee40000300800 */
[----:B------:R-:W3:Y:S01]  /*43b50*/  LDL.LU R7, [R1+0x4cc] ;  /* 0x0004cc0001077983 */ /* 0x000ee20000300800 */
[C---:B----4-:R-:W-:Y:S11]  /*43b60*/  HMMA.16816.F32 R20, R24.reuse, R10, R20 ;  /* 0x0000000a1814723c */ /* 0x050ff60000001814 */
[----:B------:R-:W-:Y:S11]  /*43b70*/  @!UPT UIADD3 URZ, URZ, URZ, URZ ;  /* 0x0000003f3f3ff290 */ /* 0x000ff6000fffe03f */
[----:B------:R-:W-:Y:S01]  /*43b80*/  @!UPT UIADD3 URZ, URZ, URZ, URZ ;  /* 0x0000003f3f3ff290 */ /* 0x000fe2000fffe03f */
[----:B------:R0:W-:Y:S01]  /*43b90*/  STL.64 [R1+0x4f0], R20 ;  /* 0x0004f01401007387 */ /* 0x0001e20000100a00 */
[----:B------:R-:W-:Y:S02]  /*43ba0*/  STL.64 [R1+0x4f8], R22 ;  /* 0x0004f81601007387 */ /* 0x000fe40000100a00 */
[----:B0-----:R-:W-:Y:S02]  /*43bb0*/  IMAD.MOV.U32 R20, RZ, RZ, R10 ;  /* 0x000000ffff147224 */ /* 0x001fe400078e000a */
[----:B------:R-:W4:Y:S01]  /*43bc0*/  LDL.LU.64 R10, [R1+0x1fc0] ;  /* 0x001fc000010a7983 */ /* 0x000f220000300a00 */
[----:B------:R-:W4:Y:S02]  /*43bd0*/  LDL.LU.64 R8, [R1+0x1fb8] ;  /* 0x001fb80001087983 */ /* 0x000f240000300a00 */
[----:B--2---:R0:W-:Y:S02]  /*43be0*/  STL.64 [R1+0x1f18], R14 ;  /* 0x001f180e01007387 */ /* 0x0041e40000100a00 */
[----:B------:R-:W-:Y:S01]  /*43bf0*/  STL.64 [R1+0x1f10], R12 ;  /* 0x001f100c01007387 */ /* 0x000fe20000100a00 */
[----:B0-----:R-:W4:Y:S01]  /*43c00*/  LDL.64 R14, [R1+0x88] ;  /* 0x00008800010e7983 */ /* 0x001f220000100a00 */
[C---:B---3--:R-:W-:Y:S08]  /*43c10*/  HMMA.16816.F32 R4, R24.reuse, R18, R4 ;  /* 0x000000121804723c */ /* 0x048ff00000001804 */
[----:B----4-:R-:W-:Y:S01]  /*43c20*/  HMMA.16816.F32 R8, R24, R14, R8 ;  /* 0x0000000e1808723c */ /* 0x010fe20000001808 */
[----:B------:R-:W-:-:S02]  /*43c30*/  IMAD.MOV.U32 R22, RZ, RZ, R14 ;  /* 0x000000ffff167224 */ /* 0x000fc400078e000e */
[----:B------:R-:W-:Y:S11]  /*43c40*/  IMAD.MOV.U32 R21, RZ, RZ, R15 ;  /* 0x000000ffff157224 */ /* 0x000ff600078e000f */
[----:B------:R-:W-:Y:S09]  /*43c50*/  @!UPT UIADD3 URZ, URZ, URZ, URZ ;  /* 0x0000003f3f3ff290 */ /* 0x000ff2000fffe03f */
[----:B------:R-:W-:Y:S01]  /*43c60*/  STL.64 [R1+0x4e0], R8 ;  /* 0x0004e00801007387 */ /* 0x000fe20000100a00 */
[----:B------:R0:W-:Y:S03]  /*43c70*/  STL.64 [R1+0x4e8], R10 ;  /* 0x0004e80a01007387 */ /* 0x0001e60000100a00 */
[----:B0-----:R-:W2:Y:S01]  /*43c80*/  LDL.LU.64 R10, [R1+0x1fb0] ;  /* 0x001fb000010a7983 */ /* 0x001ea20000300a00 */
[----:B------:R-:W3:Y:S02]  /*43c90*/  LDL.LU.64 R8, [R1+0x1fa8] ;  /* 0x001fa80001087983 */ /* 0x000ee40000300a00 */
[----:B------:R-:W-:Y:S02]  /*43ca0*/  STL.64 [R1+0x4d0], R4 ;  /* 0x0004d00401007387 */ /* 0x000fe40000100a00 */
[----:B------:R-:W-:Y:S01]  /*43cb0*/  STL.64 [R1+0x4d8], R6 ;  /* 0x0004d80601007387 */ /* 0x000fe20000100a00 */
[----:B------:R-:W4:Y:S01]  /*43cc0*/  LDL.64 R14, [R1+0x8] ;  /* 0x00000800010e7983 */ /* 0x000f220000100a00 */
[----:B------:R-:W-:-:S03]  /*43cd0*/  IMAD.MOV.U32 R23, RZ, RZ, R19 ;  /* 0x000000ffff177224 */ /* 0x000fc600078e0013 */
[----:B----4-:R0:W-:Y:S04]  /*43ce0*/  STL.64 [R1+0x1f30], R14 ;  /* 0x001f300e01007387 */ /* 0x0101e80000100a00 */
[----:B0-----:R-:W4:Y:S04]  /*43cf0*/  LDL.64 R14, [R1+0x18] ;  /* 0x00001800010e7983 */ /* 0x001f280000100a00 */
[----:B----4-:R-:W-:Y:S01]  /*43d00*/  STL.64 [R1+0x1f48], R14 ;  /* 0x001f480e01007387 */ /* 0x010fe20000100a00 */
[----:B------:R-:W-:Y:S02]  /*43d10*/  STL.64 [R1+0x1ee8], R22 ;  /* 0x001ee81601007387 */ /* 0x000fe40000100a00 */
[----:B------:R0:W-:Y:S02]  /*43d20*/  STL.64 [R1+0x1ee0], R20 ;  /* 0x001ee01401007387 */ /* 0x0001e40000100a00 */
[----:B0-----:R-:W4:Y:S01]  /*43d30*/  LDL.LU R20, [R1+0x7b0] ;  /* 0x0007b00001147983 */ /* 0x001f220000300800 */
[----:B------:R-:W4:Y:S02]  /*43d40*/  LDL.LU R21, [R1+0x7b4] ;  /* 0x0007b40001157983 */ /* 0x000f240000300800 */
[----:B------:R-:W2:Y:S02]  /*43d50*/  LDL.LU R22, [R1+0x7b8] ;  /* 0x0007b80001167983 */ /* 0x000ea40000300800 */
[----:B------:R-:W2:Y:S02]  /*43d60*/  LDL.LU R23, [R1+0x7bc] ;  /* 0x0007bc0001177983 */ /* 0x000ea40000300800 */
[----:B------:R-:W-:-:S02]  /*43d70*/  IMAD.MOV.U32 R14, RZ, RZ, R29 ;  /* 0x000000ffff0e7224 */ /* 0x000fc400078e001d */
[----:B---3--:R-:W-:-:S05]  /*43d80*/  IMAD.MOV.U32 R15, RZ, RZ, R8 ;  /* 0x000000ffff0f7224 */ /* 0x008fca00078e0008 */
[----:B------:R-:W-:Y:S04]  /*43d90*/  STL.64 [R1+0x1f60], R14 ;  /* 0x001f600e01007387 */ /* 0x000fe80000100a00 */
[----:B--2---:R-:W-:Y:S01]  /*43da0*/  STL.64 [R1+0x1f08], R22 ;  /* 0x001f081601007387 */ /* 0x004fe20000100a00 */
[----:B----4-:R0:W-:Y:S03]  /*43db0*/  STL.64 [R1+0x1f00], R20 ;  /* 0x001f001401007387 */ /* 0x0101e60000100a00 */
        /* <DEDUP_REMOVED lines=10> */
[----:B0-----:R-:W2:Y:S04]  /*43e60*/  LDL.64 R6, [R1+0x58] ;  /* 0x0000580001067983 */ /* 0x001ea80000100a00 */
[----:B--2---:R0:W-:Y:S01]  /*43e70*/  STL.64 [R1+0x1fa0], R6 ;  /* 0x001fa00601007387 */ /* 0x0041e20000100a00 */
[----:B------:R-:W2:Y:S03]  /*43e80*/  LDL.64 R14, [R1+0x38] ;  /* 0x00003800010e7983 */ /* 0x000ea60000100a00 */
[----:B0-----:R-:W4:Y:S04]  /*43e90*/  LDL.64 R6, [R1+0x68] ;  /* 0x0000680001067983 */ /* 0x001f280000100a00 */
[----:B--2---:R0:W-:Y:S04]  /*43ea0*/  STL.64 [R1+0x1f78], R14 ;  /* 0x001f780e01007387 */ /* 0x0041e80000100a00 */
[----:B0-----:R-:W2:Y:S04]  /*43eb0*/  LDL.64 R14, [R1+0x48] ;  /* 0x00004800010e7983 */ /* 0x001ea80000100a00 */
        /* <DEDUP_REMOVED lines=10> */
[----:B------:R-:W2:Y:S02]  /*43f60*/  LDL.LU R23, [R1+0x7dc] ;  /* 0x0007dc0001177983 */ /* 0x000ea40000300800 */
[----:B--2---:R-:W-:Y:S01]  /*43f70*/  STL.64 [R1+0x1f40], R22 ;  /* 0x001f401601007387 */ /* 0x004fe20000100a00 */
[----:B---3--:R0:W-:Y:S03]  /*43f80*/  STL.64 [R1+0x1f38], R20 ;  /* 0x001f381401007387 */ /* 0x0081e60000100a00 */
[----:B0-----:R-:W2:Y:S01]  /*43f90*/  LDL.LU R20, [R1+0x7e0] ;  /* 0x0007e00001147983 */ /* 0x001ea20000300800 */
[----:B------:R-:W2:Y:S02]  /*43fa0*/  LDL.LU R21, [R1+0x7e4] ;  /* 0x0007e40001157983 */ /* 0x000ea40000300800 */
[----:B------:R-:W3:Y:S02]  /*43fb0*/  LDL.LU R22, [R1+0x7e8] ;  /* 0x0007e80001167983 */ /* 0x000ee40000300800 */
[----:B------:R-:W3:Y:S02]  /*43fc0*/  LDL.LU R23, [R1+0x7ec] ;  /* 0x0007ec0001177983 */ /* 0x000ee40000300800 */
[----:B------:R-:W-:-:S02]  /*43fd0*/  IMAD.MOV.U32 R28, RZ, RZ, R18 ;  /* 0x000000ffff1c7224 */ /* 0x000fc400078e0012 */
[----:B------:R-:W0:Y:S04]  /*43fe0*/  LDSM.16.MT88.4 R16, [R9+0x13000] ;  /* 0x013000000910783b */ /* 0x000e280000004200 */
[----:B---3--:R-:W-:Y:S01]  /*43ff0*/  STL.64 [R1+0x1f58], R22 ;  /* 0x001f581601007387 */ /* 0x008fe20000100a00 */
[----:B--2---:R1:W-:Y:S03]  /*44000*/  STL.64 [R1+0x1f50], R20 ;  /* 0x001f501401007387 */ /* 0x0043e60000100a00 */
[----:B-1----:R-:W2:Y:S01]  /*44010*/  LDL.LU R20, [R1+0x7f0] ;  /* 0x0007f00001147983 */ /* 0x002ea20000300800 */
[----:B------:R-:W2:Y:S02]  /*44020*/  LDL.LU R21, [R1+0x7f4] ;  /* 0x0007f40001157983 */ /* 0x000ea40000300800 */
[----:B------:R-:W3:Y:S02]  /*44030*/  LDL.LU R22, [R1+0x7f8] ;  /* 0x0007f80001167983 */ /* 0x000ee40000300800 */
[----:B------:R-:W3:Y:S02]  /*44040*/  LDL.LU R23, [R1+0x7fc] ;  /* 0x0007fc0001177983 */ /* 0x000ee40000300800 */
[----:B---3--:R-:W-:Y:S01]  /*44050*/  STL.64 [R1+0x1f70], R22 ;  /* 0x001f701601007387 */ /* 0x008fe20000100a00 */
[----:B--2---:R1:W-:Y:S03]  /*44060*/  STL.64 [R1+0x1f68], R20 ;  /* 0x001f681401007387 */ /* 0x0043e60000100a00 */
[----:B-1----:R-:W2:Y:S01]  /*44070*/  LDL.LU R20, [R1+0x800] ;  /* 0x0008000001147983 */ /* 0x002ea20000300800 */
[----:B------:R-:W2:Y:S02]  /*44080*/  LDL.LU R21, [R1+0x804] ;  /* 0x0008040001157983 */ /* 0x000ea40000300800 */
[----:B------:R-:W2:Y:S02]  /*44090*/  LDL.LU R22, [R1+0x808] ;  /* 0x0008080001167983 */ /* 0x000ea40000300800 */
[----:B------:R-:W2:Y:S01]  /*440a0*/  LDL.LU R23, [R1+0x80c] ;  /* 0x00080c0001177983 */ /* 0x000ea20000300800 */
[----:B0-----:R-:W-:Y:S01]  /*440b0*/  STL.64 [R1+0x1d80], R18 ;  /* 0x001d801201007387 */ /* 0x001fe20000100a00 */
[----:B------:R0:W-:Y:S03]  /*440c0*/  STL.64 [R1+0x1d78], R16 ;  /* 0x001d781001007387 */ /* 0x0001e60000100a00 */
        /* <DEDUP_REMOVED lines=18> */
[----:B0-----:R-:W3:Y:S01]  /*441f0*/  LDL.LU.64 R14, [R1+0x1f98] ;  /* 0x001f9800010e7983 */ /* 0x001ee20000300a00 */
[----:B------:R-:W3:Y:S02]  /*44200*/  LDL.LU.64 R6, [R1+0x1f90] ;  /* 0x001f900001067983 */ /* 0x000ee40000300a00 */
[----:B------:R-:W3:Y:S02]  /*44210*/  LDL.LU.64 R4, [R1+0x1f88] ;  /* 0x001f880001047983 */ /* 0x000ee40000300a00 */
[C---:B---3--:R-:W-:Y:S01]  /*44220*/  HMMA.16816.F32 R4, R24.reuse, R14, R4 ;  /* 0x0000000e1804723c */ /* 0x048fe20000001804 */
[----:B------:R-:W-:Y:S11]  /*44230*/  IMAD.MOV.U32 R29, RZ, RZ, R15 ;  /* 0x000000ffff1d7224 */ /* 0x000ff600078e000f */
[----:B------:R-:W-:Y:S11]  /*44240*/  @!UPT UIADD3 URZ, URZ, URZ, URZ ;  /* 0x0000003f3f3ff290 */ /* 0x000ff6000fffe03f */
[----:B------:R0:W-:Y:S01]  /*44250*/  STL.64 [R1+0x810], R4 ;  /* 0x0008100401007387 */ /* 0x0001e20000100a00 */
[----:B------:R1:W-:Y:S03]  /*44260*/  STL.64 [R1+0x818], R6 ;  /* 0x0008180601007387 */ /* 0x0003e60000100a00 */
[----:B0-----:R-:W3:Y:S01]  /*44270*/  LDL.LU R5, [R1+0x1f80] ;  /* 0x001f800001057983 */ /* 0x001ee20000300800 */
[----:B-1----:R-:W-:Y:S02]  /*44280*/  IMAD.MOV.U32 R7, RZ, RZ, R14 ;  /* 0x000000ffff077224 */ /* 0x002fe400078e000e */
        /* <DEDUP_REMOVED lines=35> */
[----:B------:R-:W4:Y:S01]  /*444c0*/  LDL.LU.64 R12, [R1+0x1f10] ;  /* 0x001f1000010c7983 */ /* 0x000f220000300a00 */
        /* <DEDUP_REMOVED lines=15> */
[----:B------:R-:W3:Y:S04]  /*445c0*/  LDL.LU R0, [R1+0x1ef0] ;  /* 0x001ef00001007983 */ /* 0x000ee80000300800 */
[----:B------:R-:W-:Y:S01]  /*445d0*/  STL.64 [R1+0x1db8], R14 ;  /* 0x001db80e01007387 */ /* 0x000fe20000100a00 */
[----:B--2---:R-:W-:Y:S11]  /*445e0*/  HMMA.16816.F32 R20, R24, R10, R20 ;  /* 0x0000000a1814723c */ /* 0x004ff60000001814 */
[----:B------:R-:W-:Y:S11]  /*445f0*/  @!UPT UIADD3 URZ, URZ, URZ, URZ ;  /* 0x0000003f3f3ff290 */ /* 0x000ff6000fffe03f */
[----:B------:R-:W-:Y:S01]  /*44600*/  @!UPT UIADD3 URZ, URZ, URZ, URZ ;  /* 0x0000003f3f3ff290 */ /* 0x000fe2000fffe03f */
[----:B------:R-:W-:Y:S01]  /*44610*/  STL.64 [R1+0x4c0], R20 ;  /* 0x0004c01401007387 */ /* 0x000fe20000100a00 */
[----:B------:R0:W-:Y:S03]  /*44620*/  STL.64 [R1+0x4c8], R22 ;  /* 0x0004c81601007387 */ /* 0x0001e60000100a00 */
[----:B0-----:R-:W2:Y:S01]  /*44630*/  LDL.LU.64 R22, [R1+0x1ee8] ;  /* 0x001ee80001167983 */ /* 0x001ea20000300a00 */
[----:B------:R-:W2:Y:S02]  /*44640*/  LDL.LU.64 R20, [R1+0x1ee0] ;  /* 0x001ee00001147983 */ /* 0x000ea40000300a00 */
[----:B------:R-:W2:Y:S02]  /*44650*/  LDL.64 R14, [R1+0x28] ;  /* 0x00002800010e7983 */ /* 0x000ea40000100a00 */
[----:B--2---:R-:W-:Y:S01]  /*44660*/  STL.64 [R1+0x1dd0], R14 ;  /* 0x001dd00e01007387 */ /* 0x004fe20000100a00 */
[----:B------:R-:W-:Y:S02]  /*44670*/  STL.64 [R1+0x1d98], R10 ;  /* 0x001d980a01007387 */ /* 0x000fe40000100a00 */
[----:B------:R0:W-:Y:S02]  /*44680*/  STL [R1+0x1d90], R9 ;  /* 0x001d900901007387 */ /* 0x0001e40000100800 */
[----:B------:R-:W2:Y:S01]  /*44690*/  LDL.LU R8, [R1+0x200] ;  /* 0x0002000001087983 */ /* 0x000ea20000300800 */
[----:B0-----:R-:W2:Y:S01]  /*446a0*/  LDL.LU R9, [R1+0x204] ;  /* 0x0002040001097983 */ /* 0x001ea20000300800 */
        /* <DEDUP_REMOVED lines=60> */
[----:B------:R-:W4:Y:S02]  /*44a70*/  LDL.LU R10, [R1+0x268] ;  /* 0x00026800010a7983 */ /* 0x000f240000300800 */
[----:B------:R-:W4:Y:S02]  /*44a80*/  LDL.LU R11, [R1+0x26c] ;  /* 0x00026c00010b7983 */ /* 0x000f240000300800 */
[----:B------:R-:W-:-:S02]  /*44a90*/  IMAD.MOV.U32 R14, RZ, RZ, R12 ;  /* 0x000000ffff0e7224 */ /* 0x000fc400078e000c */
[----:B---3--:R-:W-:-:S05]  /*44aa0*/  IMAD.MOV.U32 R15, RZ, RZ, R5 ;  /* 0x000000ffff0f7224 */ /* 0x008fca00078e0005 */
[----:B------:R0:W-:Y:S02]  /*44ab0*/  STL.64 [R1+0x1e90], R14 ;  /* 0x001e900e01007387 */ /* 0x0001e40000100a00 */
[----:B0-----:R-:W-:Y:S02]  /*44ac0*/  IMAD.MOV.U32 R14, RZ, RZ, R4 ;  /* 0x000000ffff0e7224 */ /* 0x001fe400078e0004 */
[----:B------:R-:W-:-:S05]  /*44ad0*/  IMAD.MOV.U32 R15, RZ, RZ, R3 ;  /* 0x000000ffff0f7224 */ /* 0x000fca00078e0003 */
[----:B------:R-:W-:Y:S04]  /*44ae0*/  STL.64 [R1+0x1ea8], R14 ;  /* 0x001ea80e01007387 */ /* 0x000fe80000100a00 */
[----:B----4-:R-:W-:Y:S01]  /*44af0*/  STL.64 [R1+0x1e40], R10 ;  /* 0x001e400a01007387 */ /* 0x010fe20000100a00 */
        /* <DEDUP_REMOVED lines=44> */
[----:B------:R-:W2:Y:S01]  /*44dc0*/  LDL.LU.64 R22, [R1+0x1ec8] ;  /* 0x001ec80001167983 */ /* 0x000ea20000300a00 */
[----:B------:R-:W2:Y:S02]  /*44dd0*/  LDL.LU.64 R20, [R1+0x1ec0] ;  /* 0x001ec00001147983 */ /* 0x000ea40000300a00 */
[----:B------:R-:W-:-:S02]  /*44de0*/  IMAD.MOV.U32 R14, RZ, RZ, R2 ;  /* 0x000000ffff0e7224 */ /* 0x000fc400078e0002 */
[----:B------:R-:W-:Y:S01]  /*44df0*/  IMAD.MOV.U32 R15, RZ, RZ, R0 ;  /* 0x000000ffff0f7224 */ /* 0x000fe200078e0000 */
[----:B------:R0:W-:Y:S01]  /*44e00*/  STL.64 [R1+0x4b0], R24 ;  /* 0x0004b01801007387 */ /* 0x0001e20000100a00 */
[----:B------:R1:W-:Y:S03]  /*44e10*/  STL.64 [R1+0x4b8], R26 ;  /* 0x0004b81a01007387 */ /* 0x0003e60000100a00 */
[----:B0-----:R-:W4:Y:S01]  /*44e20*/  LDL.LU R24, [R1+0x1f0] ;  /* 0x0001f00001187983 */ /* 0x001f220000300800 */
[----:B------:R-:W4:Y:S02]  /*44e30*/  LDL.LU R25, [R1+0x1f4] ;  /* 0x0001f40001197983 */ /* 0x000f240000300800 */
[----:B-1----:R-:W4:Y:S02]  /*44e40*/  LDL.LU R26, [R1+0x1f8] ;  /* 0x0001f800011a7983 */ /* 0x002f240000300800 */
        /* <DEDUP_REMOVED lines=15> */
[----:B------:R-:W3:Y:S01]  /*44f40*/  LDL R2, [R1+0x1774] ;  /* 0x0017740001027983 */ /* 0x000ee20000100800 */
[C---:B--2---:R-:W-:Y:S02]  /*44f50*/  HMMA.16816.F32 R12, R20.reuse, R14, R8 ;  /* 0x0000000e140c723c */ /* 0x044fe40000001808 */
[----:B---3--:R-:W-:Y:S01]  /*44f60*/  STL [R1+0x1d30], R2 ;  /* 0x001d300201007387 */ /* 0x008fe20000100800 */
[----:B------:R-:W2:Y:S02]  /*44f70*/  LDL.LU.64 R10, [R1+0x1e88] ;  /* 0x001e8800010a7983 */ /* 0x000ea40000300a00 */
[----:B------:R-:W2:Y:S11]  /*44f80*/  LDL.LU.64 R8, [R1+0x1e80] ;  /* 0x001e800001087983 */ /* 0x000eb60000300a00 */
[----:B------:R-:W-:Y:S07]  /*44f90*/  @!UPT UIADD3 URZ, URZ, URZ, URZ ;  /* 0x0000003f3f3ff290 */ /* 0x000fee000fffe03f */
        /* <DEDUP_REMOVED lines=53> */
[----:B------:R-:W-:Y:S11]  /*452f0*/  IMAD.MOV.U32 R2, RZ, RZ, R15 ;  /* 0x000000ffff027224 */ /* 0x000ff600078e000f */
[----:B------:R-:W-:Y:S11]  /*45300*/  @!UPT UIADD3 URZ, URZ, URZ, URZ ;  /* 0x0000003f3f3ff290 */ /* 0x000ff6000fffe03f */
        /* <DEDUP_REMOVED lines=14> */
[----:B------:R-:W3:Y:S11]  /*453f0*/  LDL.LU R9, [R1+0x1d90] ;  /* 0x001d900001097983 */ /* 0x000ef60000300800 */
[----:B------:R-:W-:Y:S09]  /*45400*/  @!UPT UIADD3 URZ, URZ, URZ, URZ ;  /* 0x0000003f3f3ff290 */ /* 0x000ff2000fffe03f */
[----:B------:R-:W-:Y:S01]  /*45410*/  STL.64 [R1+0x210], R12 ;  /* 0x0002100c01007387 */ /* 0x000fe20000100a00 */
[----:B------:R0:W-:Y:S03]  /*45420*/  STL.64 [R1+0x218], R14 ;  /* 0x0002180e01007387 */ /* 0x0001e60000100a00 */
[----:B0-----:R-:W4:Y:S02]  /*45430*/  LDL.LU.64 R14, [R1+0x1d88] ;  /* 0x001d8800010e7983 */ /* 0x001f240000300a00 */
[C---:B----4-:R-:W-:Y:S02]  /*45440*/  HMMA.16816.F32 R24, R20.reuse, R14, R24 ;  /* 0x0000000e1418723c */ /* 0x050fe40000001818 */
[----:B------:R0:W-:Y:S01]  /*45450*/  STL.64 [R1+0x1d38], R14 ;  /* 0x001d380e01007387 */ /* 0x0001e20000100a00 */
[----:B------:R-:W4:Y:S11]  /*45460*/  LDL.LU R12, [R1+0x4a0] ;  /* 0x0004a000010c7983 */ /* 0x000f360000300800 */
[----:B------:R-:W-:Y:S09]  /*45470*/  @!UPT UIADD3 URZ, URZ, URZ, URZ ;  /* 0x0000003f3f3ff290 */ /* 0x000ff2000fffe03f */
[----:B------:R-:W-:Y:S01]  /*45480*/  STL.64 [R1+0x200], R24 ;  /* 0x0002001801007387 */ /* 0x000fe20000100a00 */
[----:B------:R-:W-:Y:S02]  /*45490*/  STL.64 [R1+0x208], R26 ;  /* 0x0002081a01007387 */ /* 0x000fe40000100a00 */
[----:B---3--:R-:W1:Y:S04]  /*454a0*/  LDSM.16.MT88.4 R24, [R9+0x13080] ;  /* 0x013080000918783b */ /* 0x008e680000004200 */
[----:B------:R-:W4:Y:S01]  /*454b0*/  LDL.LU R13, [R1+0x4a4] ;  /* 0x0004a400010d7983 */ /* 0x000f220000300800 */
[----:B0-----:R-:W4:Y:S01]  /*454c0*/  LDL.LU R14, [R1+0x4a8] ;  /* 0x0004a800010e7983 */ /* 0x001f220000300800 */
[----:B------:R-:W4:Y:S03]  /*454d0*/  LDL.LU R15, [R1+0x4ac] ;  /* 0x0004ac00010f7983 */ /* 0x000f260000300800 */
        /* <DEDUP_REMOVED lines=11> */
[----:B0-----:R-:W4:Y:S01]  /*45590*/  LDL.LU.64 R18, [R1+0x1d80] ;  /* 0x001d800001127983 */ /* 0x001f220000300a00 */
[----:B------:R-:W4:Y:S01]  /*455a0*/  LDL.LU.64 R16, [R1+0x1d78] ;  /* 0x001d780001107983 */ /* 0x000f220000300a00 */
[----:B---3--:R-:W-:Y:S02]  /*455b0*/  HMMA.16816.F32 R24, R20, R6, R24 ;  /* 0x000000061418723c */ /* 0x008fe40000001818 */
[----:B------:R-:W4:Y:S11]  /*455c0*/  LDL.64 R22, [R1+0xc8] ;  /* 0x0000c80001167983 */ /* 0x000f360000100a00 */
[----:B------:R-:W-:Y:S10]  /*455d0*/  @!UPT UIADD3 URZ, URZ, URZ, URZ ;  /* 0x0000003f3f3ff290 */ /* 0x000ff4000fffe03f */
[----:B------:R0:W-:Y:S01]  /*455e0*/  STL.64 [R1+0x1e0], R24 ;  /* 0x0001e01801007387 */ /* 0x0001e20000100a00 */
[----:B------:R1:W-:Y:S03]  /*455f0*/  STL.64 [R1+0x1e8], R26 ;  /* 0x0001e81a01007387 */ /* 0x0003e60000100a00 */
[----:B0-----:R-:W2:Y:S01]  /*45600*/  LDL.LU R24, [R1+0x490] ;  /* 0x0004900001187983 */ /* 0x001ea20000300800 */
[----:B------:R-:W2:Y:S02]  /*45610*/  LDL.LU R25, [R1+0x494] ;  /* 0x0004940001197983 */ /* 0x000ea40000300800 */
[----:B-1----:R-:W2:Y:S02]  /*45620*/  LDL.LU R26, [R1+0x498] ;  /* 0x00049800011a7983 */ /* 0x002ea40000300800 */
[----:B------:R-:W2:Y:S01]  /*45630*/  LDL.LU R27, [R1+0x49c] ;  /* 0x00049c00011b7983 */ /* 0x000ea20000300800 */
[----:B------:R-:W-:Y:S01]  /*45640*/  STL [R1+0x1c74], R6 ;  /* 0x001c740601007387 */ /* 0x000fe20000100800 */
[----:B------:R-:W-:Y:S01]  /*45650*/  STL [R1+0x1c70], R7 ;  /* 0x001c700701007387 */ /* 0x000fe20000100800 */
[----:B----4-:R-:W-:Y:S11]  /*45660*/  HMMA.16816.F32 R12, R16, R22, R12 ;  /* 0x00000016100c723c */ /* 0x010ff6000000180c */
[----:B------:R-:W-:Y:S11]  /*45670*/  @!UPT UIADD3 URZ, URZ, URZ, URZ ;  /* 0x0000003f3f3ff290 */ /* 0x000ff6000fffe03f */
[----:B------:R-:W-:Y:S01]  /*45680*/  @!UPT UIADD3 URZ, URZ, URZ, URZ ;  /* 0x0000003f3f3ff290 */ /* 0x000fe2000fffe03f */
[----:B------:R0:W-:Y:S01]  /*45690*/  STL.64 [R1+0x920], R12 ;  /* 0x0009200c01007387 */ /* 0x0001e20000100a00 */
[----:B------:R1:W-:Y:S02]  /*456a0*/  STL.64 [R1+0x928], R14 ;  /* 0x0009280e01007387 */ /* 0x0003e40000100a00 */
[----:B------:R-:W-:Y:S02]  /*456b0*/  IMAD.MOV.U32 R8, RZ, RZ, R12 ;  /* 0x000000ffff087224 */ /* 0x000fe400078e000c */
[----:B------:R-:W-:Y:S01]  /*456c0*/  IMAD.MOV.U32 R4, RZ, RZ, R14 ;  /* 0x000000ffff047224 */ /* 0x000fe200078e000e */
[----:B0-----:R-:W3:Y:S01]  /*456d0*/  LDL.LU R12, [R1+0x450] ;  /* 0x00045000010c7983 */ /* 0x001ee20000300800 */
[----:B------:R-:W3:Y:S02]  /*456e0*/  LDL.LU R13, [R1+0x454] ;  /* 0x00045400010d7983 */ /* 0x000ee40000300800 */
[----:B-1----:R-:W4:Y:S02]  /*456f0*/  LDL.LU R14, [R1+0x458] ;  /* 0x00045800010e7983 */ /* 0x002f240000300800 */
[----:B------:R-:W4:Y:S02]  /*45700*/  LDL.LU R15, [R1+0x45c] ;  /* 0x00045c00010f7983 */ /* 0x000f240000300800 */
[----:B----4-:R0:W-:Y:S01]  /*45710*/  STL.64 [R1+0x1d48], R14 ;  /* 0x001d480e01007387 */ /* 0x0101e20000100a00 */
[----:B---3--:R-:W-:Y:S03]  /*45720*/  STL.64 [R1+0x1d40], R12 ;  /* 0x001d400c01007387 */ /* 0x008fe60000100a00 */
[----:B0-----:R-:W3:Y:S04]  /*45730*/  LDL.64 R14, [R1+0x88] ;  /* 0x00008800010e7983 */ /* 0x001ee80000100a00 */
[----:B---3--:R0:W-:Y:S04]  /*45740*/  STL.64 [R1+0x1d58], R14 ;  /* 0x001d580e01007387 */ /* 0x0081e80000100a00 */
[----:B0-----:R-:W3:Y:S01]  /*45750*/  LDL.64 R14, [R1+0x98] ;  /* 0x00009800010e7983 */ /* 0x001ee20000100a00 */
[----:B------:R-:W-:-:S02]  /*45760*/  IMAD.MOV.U32 R3, RZ, RZ, R22 ;  /* 0x000000ffff037224 */ /* 0x000fc400078e0016 */
[----:B------:R-:W-:Y:S01]  /*45770*/  IMAD.MOV.U32 R0, RZ, RZ, R23 ;  /* 0x000000ffff007224 */ /* 0x000fe200078e0017 */
[----:B---3--:R-:W-:Y:S01]  /*45780*/  STL.64 [R1+0x1d70], R14 ;  /* 0x001d700e01007387 */ /* 0x008fe20000100a00 */
[----:B------:R-:W3:Y:S03]  /*45790*/  LDL.64 R22, [R1+0x68] ;  /* 0x0000680001167983 */ /* 0x000ee60000100a00 */
[----:B---3--:R0:W-:Y:S01]  /*457a0*/  STL.64 [R1+0x1d50], R22 ;  /* 0x001d501601007387 */ /* 0x0081e20000100a00 */
[----:B------:R-:W3:Y:S02]  /*457b0*/  LDL.LU R20, [R1+0x460] ;  /* 0x0004600001147983 */ /* 0x000ee40000300800 */
[----:B------:R-:W3:Y:S01]  /*457c0*/  LDL.LU R21, [R1+0x464] ;  /* 0x0004640001157983 */ /* 0x000ee20000300800 */
[----:B0-----:R-:W4:Y:S01]  /*457d0*/  LDL.LU R22, [R1+0x468] ;  /* 0x0004680001167983 */ /* 0x001f220000300800 */
[----:B------:R-:W4:Y:S03]  /*457e0*/  LDL.LU R23, [R1+0x46c] ;  /* 0x00046c0001177983 */ /* 0x000f260000300800 */
[----:B----4-:R-:W-:Y:S01]  /*457f0*/  STL.64 [R1+0x1d68], R22 ;  /* 0x001d681601007387 */ /* 0x010fe20000100a00 */
[----:B---3--:R0:W-:Y:S03]  /*45800*/  STL.64 [R1+0x1d60], R20 ;  /* 0x001d601401007387 */ /* 0x0081e60000100a00 */
[----:B0-----:R-:W3:Y:S01]  /*45810*/  LDL.LU R20, [R1+0x470] ;  /* 0x0004700001147983 */ /* 0x001ee20000300800 */
[----:B------:R-:W3:Y:S02]  /*45820*/  LDL.LU R21, [R1+0x474] ;  /* 0x0004740001157983 */ /* 0x000ee40000300800 */
[----:B------:R-:W3:Y:S02]  /*45830*/  LDL.LU R22, [R1+0x478] ;  /* 0x0004780001167983 */ /* 0x000ee40000300800 */
[----:B------:R-:W3:Y:S01]  /*45840*/  LDL.LU R23, [R1+0x47c] ;  /* 0x00047c0001177983 */ /* 0x000ee20000300800 */
[----:B------:R-:W-:Y:S01]  /*45850*/  STL [R1+0x1c7c], R0 ;  /* 0x001c7c0001007387 */ /* 0x000fe20000100800 */
[----:B------:R-:W-:Y:S02]  /*45860*/  STL [R1+0x1c78], R3 ;  /* 0x001c780301007387 */ /* 0x000fe40000100800 */
[----:B------:R-:W-:Y:S02]  /*45870*/  STL [R1+0x17cc], R8 ;  /* 0x0017cc0801007387 */ /* 0x000fe40000100800 */
[----:B------:R0:W-:Y:S01]  /*45880*/  STL [R1+0x17c8], R4 ;  /* 0x0017c80401007387 */ /* 0x0001e20000100800 */
[----:B------:R-:W2:Y:S02]  /*45890*/  LDL.64 R6, [R1+0xb8] ;  /* 0x0000b80001067983 */ /* 0x000ea40000100a00 */
[----:B--2---:R-:W-:Y:S01]  /*458a0*/  HMMA.16816.F32 R12, R16, R6, R24 ;  /* 0x00000006100c723c */ /* 0x004fe20000001818 */
[----:B0-----:R-:W-:-:S06]  /*458b0*/  IMAD.MOV.U32 R4, RZ, RZ, R7 ;  /* 0x000000ffff047224 */ /* 0x001fcc00078e0007 */
[----:B------:R-:W-:Y:S11]  /*458c0*/  IMAD.MOV.U32 R24, RZ, RZ, R6 ;  /* 0x000000ffff187224 */ /* 0x000ff600078e0006 */
[----:B------:R-:W-:Y:S05]  /*458d0*/  @!UPT UIADD3 URZ, URZ, URZ, URZ ;  /* 0x0000003f3f3ff290 */ /* 0x000fea000fffe03f */
[----:B------:R-:W-:Y:S01]  /*458e0*/  STL.64 [R1+0x4a0], R12 ;  /* 0x0004a00c01007387 */ /* 0x000fe20000100a00 */
[----:B------:R-:W-:Y:S02]  /*458f0*/  IMAD.MOV.U32 R5, RZ, RZ, R14 ;  /* 0x000000ffff057224 */ /* 0x000fe400078e000e */
[----:B------:R0:W-:Y:S02]  /*45900*/  STL.64 [R1+0x4a8], R14 ;  /* 0x0004a80e01007387 */ /* 0x0001e40000100a00 */
[----:B------:R-:W-:Y:S01]  /*45910*/  IMAD.MOV.U32 R9, RZ, RZ, R12 ;  /* 0x000000ffff097224 */ /* 0x000fe200078e000c */
[----:B0-----:R-:W3:Y:S01]  /*45920*/  LDL.LU.64 R14, [R1+0x1d70] ;  /* 0x001d7000010e7983 */ /* 0x001ee20000300a00 */
[----:B------:R-:W-:Y:S02]  /*45930*/  STL [R1+0x1c84], R4 ;  /* 0x001c840401007387 */ /* 0x000fe40000100800 */
[----:B------:R0:W-:Y:S02]  /*45940*/  STL [R1+0x1c80], R24 ;  /* 0x001c801801007387 */ /* 0x0001e40000100800 */
[----:B0-----:R-:W2:Y:S01]  /*45950*/  LDL.LU R24, [R1+0x480] ;  /* 0x0004800001187983 */ /* 0x001ea20000300800 */
[----:B------:R-:W2:Y:S02]  /*45960*/  LDL.LU R25, [R1+0x484] ;  /* 0x0004840001197983 */ /* 0x000ea40000300800 */
[----:B------:R-:W2:Y:S02]  /*45970*/  LDL.LU R26, [R1+0x488] ;  /* 0x00048800011a7983 */ /* 0x000ea40000300800 */
[----:B------:R-:W2:Y:S01]  /*45980*/  LDL.LU R27, [R1+0x48c] ;  /* 0x00048c00011b7983 */ /* 0x000ea20000300800 */
[----:B------:R0:W-:Y:S01]  /*45990*/  STL [R1+0x17d4], R9 ;  /* 0x0017d40901007387 */ /* 0x0001e20000100800 */
[----:B------:R1:W-:Y:S02]  /*459a0*/  STL.64 [R1+0x1cb8], R10 ;  /* 0x001cb80a01007387 */ /* 0x0003e40000100a00 */
[----:B------:R-:W4:Y:S01]  /*459b0*/  LDL.LU R8, [R1+0x440] ;  /* 0x0004400001087983 */ /* 0x000f220000300800 */
[----:B0-----:R-:W4:Y:S01]  /*459c0*/  LDL.LU R9, [R1+0x444] ;  /* 0x0004440001097983 */ /* 0x001f220000300800 */
[----:B-1----:R-:W4:Y:S02]  /*459d0*/  LDL.LU R10, [R1+0x448] ;  /* 0x00044800010a7983 */ /* 0x002f240000300800 */
[----:B------:R-:W4:Y:S02]  /*459e0*/  LDL.LU R11, [R1+0x44c] ;  /* 0x00044c00010b7983 */ /* 0x000f240000300800 */
[----:B------:R-:W-:Y:S01]  /*459f0*/  STL [R1+0x17d0], R5 ;  /* 0x0017d00501007387 */ /* 0x000fe20000100800 */
[----:B------:R-:W2:Y:S01]  /*45a00*/  LDL.64 R6, [R1+0xa8] ;  /* 0x0000a80001067983 */ /* 0x000ea20000100a00 */
[C---:B---3--:R-:W-:Y:S08]  /*45a10*/  HMMA.16816.F32 R20, R16.reuse, R14, R20 ;  /* 0x0000000e1014723c */ /* 0x048ff00000001814 */
[C---:B--2---:R-:W-:Y:S11]  /*45a20*/  HMMA.16816.F32 R24, R16.reuse, R6, R24 ;  /* 0x000000061018723c */ /* 0x044ff60000001818 */
[----:B------:R-:W-:Y:S11]  /*45a30*/  @!UPT UIADD3 URZ, URZ, URZ, URZ ;  /* 0x0000003f3f3ff290 */ /* 0x000ff6000fffe03f */
[----:B------:R-:W-:Y:S01]  /*45a40*/  @!UPT UIADD3 URZ, URZ, URZ, URZ ;  /* 0x0000003f3f3ff290 */ /* 0x000fe2000fffe03f */
[----:B------:R-:W-:Y:S01]  /*45a50*/  STL.64 [R1+0x490], R24 ;  /* 0x0004901801007387 */ /* 0x000fe20000100a00 */
[----:B------:R0:W-:Y:S02]  /*45a60*/  STL.64 [R1+0x498], R26 ;  /* 0x0004981a01007387 */ /* 0x0001e40000100a00 */
[----:B------:R-:W-:Y:S02]  /*45a70*/  STL.64 [R1+0x480], R20 ;  /* 0x0004801401007387 */ /* 0x000fe40000100a00 */
[----:B------:R1:W-:Y:S02]  /*45a80*/  STL.64 [R1+0x488], R22 ;  /* 0x0004881601007387 */ /* 0x0003e40000100a00 */
[----:B0-----:R-:W-:Y:S02]  /*45a90*/  IMAD.MOV.U32 R27, RZ, RZ, R14 ;  /* 0x000000ffff1b7224 */ /* 0x001fe400078e000e */
[----:B------:R-:W-:Y:S01]  /*45aa0*/  IMAD.MOV.U32 R26, RZ, RZ, R15 ;  /* 0x000000ffff1a7224 */ /* 0x000fe200078e000f */
[----:B-1----:R-:W2:Y:S01]  /*45ab0*/  LDL.LU.64 R22, [R1+0x1d68] ;  /* 0x001d680001167983 */ /* 0x002ea20000300a00 */
[----:B------:R-:W2:Y:S02]  /*45ac0*/  LDL.LU.64 R20, [R1+0x1d60] ;  /* 0x001d600001147983 */ /* 0x000ea40000300a00 */
[----:B------:R-:W2:Y:S02]  /*45ad0*/  LDL.LU.64 R14, [R1+0x1d58] ;  /* 0x001d5800010e7983 */ /* 0x000ea40000300a00 */
[----:B------:R-:W-:Y:S01]  /*45ae0*/  IMAD.MOV.U32 R25, RZ, RZ, R6 ;  /* 0x000000ffff197224 */ /* 0x000fe200078e0006 */
[----:B------:R0:W-:Y:S04]  /*45af0*/  STL.64 [R1+0x1cc8], R26 ;  /* 0x001cc81a01007387 */ /* 0x0001e80000100a00 */
[----:B------:R-:W-:Y:S04]  /*45b00*/  STL [R1+0x1cc0], R25 ;  /* 0x001cc01901007387 */ /* 0x000fe80000100800 */
[----:B0-----:R-:W3:Y:S01]  /*45b10*/  LDL.64 R26, [R1+0x78] ;  /* 0x00007800011a7983 */ /* 0x001ee20000100a00 */
[----:B--2---:R-:W-:Y:S01]  /*45b20*/  HMMA.16816.F32 R20, R16, R14, R20 ;  /* 0x0000000e1014723c */ /* 0x004fe20000001814 */
[----:B------:R-:W-:-:S02]  /*45b30*/  IMAD.MOV.U32 R29, RZ, RZ, R14 ;  /* 0x000000ffff1d7224 */ /* 0x000fc400078e000e */
[----:B------:R-:W-:Y:S11]  /*45b40*/  IMAD.MOV.U32 R28, RZ, RZ, R15 ;  /* 0x000000ffff1c7224 */ /* 0x000ff600078e000f */
[----:B------:R-:W-:Y:S09]  /*45b50*/  @!UPT UIADD3 URZ, URZ, URZ, URZ ;  /* 0x0000003f3f3ff290 */ /* 0x000ff2000fffe03f */
[----:B------:R-:W-:Y:S01]  /*45b60*/  STL.64 [R1+0x470], R20 ;  /* 0x0004701401007387 */ /* 0x000fe20000100a00 */
[----:B------:R0:W-:Y:S03]  /*45b70*/  STL.64 [R1+0x478], R22 ;  /* 0x0004781601007387 */ /* 0x0001e60000100a00 */
[----:B0-----:R-:W4:Y:S01]  /*45b80*/  LDL.LU.64 R22, [R1+0x1d50] ;  /* 0x001d500001167983 */ /* 0x001f220000300a00 */
[----:B------:R-:W2:Y:S02]  /*45b90*/  LDL.LU.64 R14, [R1+0x1d48] ;  /* 0x001d4800010e7983 */ /* 0x000ea40000300a00 */
[----:B------:R-:W2:Y:S02]  /*45ba0*/  LDL.LU.64 R12, [R1+0x1d40] ;  /* 0x001d4000010c7983 */ /* 0x000ea40000300a00 */
[----:B------:R-:W-:Y:S02]  /*45bb0*/  IMAD.MOV.U32 R5, RZ, RZ, R7 ;  /* 0x000000ffff057224 */ /* 0x000fe400078e0007 */
[----:B---3--:R-:W-:-:S02]  /*45bc0*/  IMAD.MOV.U32 R6, RZ, RZ, R26 ;  /* 0x000000ffff067224 */ /* 0x008fc400078e001a */
[----:B------:R-:W-:Y:S01]  /*45bd0*/  IMAD.MOV.U32 R7, RZ, RZ, R27 ;  /* 0x000000ffff077224 */ /* 0x000fe200078e001b */
[C---:B--2---:R-:W-:Y:S11]  /*45be0*/  HMMA.16816.F32 R12, R16.reuse, R26, R12 ;  /* 0x0000001a100c723c */ /* 0x044ff6000000180c */
[----:B------:R-:W-:Y:S11]  /*45bf0*/  @!UPT UIADD3 URZ, URZ, URZ, URZ ;  /* 0x0000003f3f3ff290 */ /* 0x000ff6000fffe03f */
[----:B------:R-:W-:Y:S01]  /*45c00*/  @!UPT UIADD3 URZ, URZ, URZ, URZ ;  /* 0x0000003f3f3ff290 */ /* 0x000fe2000fffe03f */
[----:B------:R-:W-:Y:S01]  /*45c10*/  STL.64 [R1+0x460], R12 ;  /* 0x0004600c01007387 */ /* 0x000fe20000100a00 */
[----:B------:R0:W-:Y:S03]  /*45c20*/  STL.64 [R1+0x468], R14 ;  /* 0x0004680e01007387 */ /* 0x0001e60000100a00 */
[----:B0-----:R-:W2:Y:S01]  /*45c30*/  LDL.LU.64 R14, [R1+0x1d38] ;  /* 0x001d3800010e7983 */ /* 0x001ea20000300a00 */
[----:B------:R-:W-:Y:S02]  /*45c40*/  STL.64 [R1+0x1cd8], R6 ;  /* 0x001cd80601007387 */ /* 0x000fe40000100a00 */
[----:B------:R4:W-:Y:S02]  /*45c50*/  STL [R1+0x1cd0], R5 ;  /* 0x001cd00501007387 */ /* 0x0009e40000100800 */
[----:B----4-:R-:W-:Y:S11]  /*45c60*/  HMMA.16816.F32 R4, R16, R22, R8 ;  /* 0x000000161004723c */ /* 0x010ff60000001808 */
[----:B------:R-:W-:Y:S11]  /*45c70*/  @!UPT UIADD3 URZ, URZ, URZ, URZ ;  /* 0x0000003f3f3ff290 */ /* 0x000ff6000fffe03f */
[----:B------:R-:W-:Y:S01]  /*45c80*/  @!UPT UIADD3 URZ, URZ, URZ, URZ ;  /* 0x0000003f3f3ff290 */ /* 0x000fe2000fffe03f */
[----:B------:R0:W-:Y:S01]  /*45c90*/  STL.64 [R1+0x450], R4 ;  /* 0x0004500401007387 */ /* 0x0001e20000100a00 */
[----:B------:R1:W-:Y:S03]  /*45ca0*/  STL.64 [R1+0x458], R6 ;  /* 0x0004580601007387 */ /* 0x0003e60000100a00 */
[----:B0-----:R-:W3:Y:S01]  /*45cb0*/  LDL.LU R4, [R1+0x760] ;  /* 0x0007600001047983 */ /* 0x001ee20000300800 */
[----:B------:R-:W3:Y:S02]  /*45cc0*/  LDL.LU R5, [R1+0x764] ;  /* 0x0007640001057983 */ /* 0x000ee40000300800 */
[----:B-1----:R-:W4:Y:S02]  /*45cd0*/  LDL.LU R6, [R1+0x768] ;  /* 0x0007680001067983 */ /* 0x002f240000300800 */
[----:B------:R-:W4:Y:S02]  /*45ce0*/  LDL.LU R7, [R1+0x76c] ;  /* 0x00076c0001077983 */ /* 0x000f240000300800 */
[----:B----4-:R0:W-:Y:S01]  /*45cf0*/  STL.64 [R1+0x1ce8], R6 ;  /* 0x001ce80601007387 */ /* 0x0101e20000100a00 */
[----:B---3--:R-:W-:Y:S03]  /*45d00*/  STL.64 [R1+0x1ce0], R4 ;  /* 0x001ce00401007387 */ /* 0x008fe60000100a00 */
[----:B0-----:R-:W3:Y:S01]  /*45d10*/  LDL R6, [R1+0x28] ;  /* 0x0000280001067983 */ /* 0x001ee20000100800 */
[----:B------:R-:W-:-:S02]  /*45d20*/  IMAD.MOV.U32 R7, RZ, RZ, R2 ;  /* 0x000000ffff077224 */ /* 0x000fc400078e0002 */
[----:B------:R-:W4:Y:S03]  /*45d30*/  LDL.LU R2, [R1+0x1d30] ;  /* 0x001d300001027983 */ /* 0x000f260000300800 */
[----:B---3--:R0:W-:Y:S04]  /*45d40*/  STL.64 [R1+0x1cf8], R6 ;  /* 0x001cf80601007387 */ /* 0x0081e80000100a00 */
[----:B0-----:R-:W3:Y:S04]  /*45d50*/  LDL.64 R6, [R1+0x38] ;  /* 0x0000380001067983 */ /* 0x001ee80000100a00 */
[----:B---3--:R0:W-:Y:S04]  /*45d60*/  STL.64 [R1+0x1d10], R6 ;  /* 0x001d100601007387 */ /* 0x0081e80000100a00 */
[----:B0-----:R-:W3:Y:S04]  /*45d70*/  LDL.64 R6, [R1+0x48] ;  /* 0x0000480001067983 */ /* 0x001ee80000100a00 */
[----:B---3--:R0:W-:Y:S01]  /*45d80*/  STL.64 [R1+0x1d28], R6 ;  /* 0x001d280601007387 */ /* 0x0081e20000100a00 */
[----:B------:R-:W3:Y:S03]  /*45d90*/  LDL.64 R26, [R1+0x18] ;  /* 0x00001800011a7983 */ /* 0x000ee60000100a00 */
[----:B0-----:R-:W2:Y:S04]  /*45da0*/  LDL.64 R6, [R1+0x58] ;  /* 0x0000580001067983 */ /* 0x001ea80000100a00 */
[----:B---3--:R0:W-:Y:S01]  /*45db0*/  STL.64 [R1+0x1cf0], R26 ;  /* 0x001cf01a01007387 */ /* 0x0081e20000100a00 */
[----:B------:R-:W3:Y:S02]  /*45dc0*/  LDL.LU R24, [R1+0x770] ;  /* 0x0007700001187983 */ /* 0x000ee40000300800 */
[----:B------:R-:W3:Y:S01]  /*45dd0*/  LDL.LU R25, [R1+0x774] ;  /* 0x0007740001197983 */ /* 0x000ee20000300800 */
[----:B0-----:R-:W2:Y:S01]  /*45de0*/  LDL.LU R26, [R1+0x778] ;  /* 0x00077800011a7983 */ /* 0x001ea20000300800 */
[----:B------:R-:W2:Y:S02]  /*45df0*/  LDL.LU R27, [R1+0x77c] ;  /* 0x00077c00011b7983 */ /* 0x000ea40000300800 */
[----:B------:R-:W-:-:S02]  /*45e00*/  IMAD.MOV.U32 R13, RZ, RZ, R22 ;  /* 0x000000ffff0d7224 */ /* 0x000fc400078e0016 */
[----:B------:R-:W-:Y:S02]  /*45e10*/  IMAD.MOV.U32 R12, RZ, RZ, R23 ;  /* 0x000000ffff0c7224 */ /* 0x000fe400078e0017 */
[----:B----4-:R-:W0:Y:S04]  /*45e20*/  LDSM.16.MT88.4 R20, [R2+0x13000] ;  /* 0x013000000214783b */ /* 0x010e280000004200 */
[----:B--2---:R-:W-:Y:S01]  /*45e30*/  STL.64 [R1+0x1d08], R26 ;  /* 0x001d081a01007387 */ /* 0x004fe20000100a00 */
[----:B---3--:R1:W-:Y:S03]  /*45e40*/  STL.64 [R1+0x1d00], R24 ;  /* 0x001d001801007387 */ /* 0x0083e60000100a00 */
        /* <DEDUP_REMOVED lines=10> */
[----:B------:R-:W3:Y:S01]  /*45ef0*/  LDL.LU R8, [R1+0x750] ;  /* 0x0007500001087983 */ /* 0x000ee20000300800 */
[----:B------:R-:W3:Y:S02]  /*45f00*/  LDL.LU R9, [R1+0x754] ;  /* 0x0007540001097983 */ /* 0x000ee40000300800 */
[----:B------:R-:W3:Y:S02]  /*45f10*/  LDL.LU R10, [R1+0x758] ;  /* 0x00075800010a7983 */ /* 0x000ee40000300800 */
[----:B------:R-:W3:Y:S01]  /*45f20*/  LDL.LU R11, [R1+0x75c] ;  /* 0x00075c00010b7983 */ /* 0x000ee20000300800 */
[----:B------:R1:W-:Y:S01]  /*45f30*/  STL.64 [R1+0x1cb0], R14 ;  /* 0x001cb00e01007387 */ /* 0x0003e20000100a00 */
[----:B------:R-:W-:Y:S03]  /*45f40*/  STL.64 [R1+0x1ca8], R12 ;  /* 0x001ca80c01007387 */ /* 0x000fe60000100a00 */
[----:B-1----:R-:W3:Y:S01]  /*45f50*/  LDL.64 R14, [R1+0x8] ;  /* 0x00000800010e7983 */ /* 0x002ee20000100a00 */
[----:B0-----:R-:W-:Y:S02]  /*45f60*/  STL.64 [R1+0x1b28], R22 ;  /* 0x001b281601007387 */ /* 0x001fe40000100a00 */
[----:B------:R0:W-:Y:S02]  /*45f70*/  STL.64 [R1+0x1b20], R20 ;  /* 0x001b201401007387 */ /* 0x0001e40000100a00 */
        /* <DEDUP_REMOVED lines=11> */
[----:B------:R-:W2:Y:S02]  /*46030*/  LDL.LU.64 R6, [R1+0x1d28] ;  /* 0x001d280001067983 */ /* 0x000ea40000300a00 */
[----:B--2---:R-:W-:Y:S01]  /*46040*/  HMMA.16816.F32 R24, R16, R6, R24 ;  /* 0x000000061018723c */ /* 0x004fe20000001818 */
[----:B-1----:R-:W-:-:S02]  /*46050*/  IMAD.MOV.U32 R23, RZ, RZ, R6 ;  /* 0x000000ffff177224 */ /* 0x002fc400078e0006 */
[----:B------:R-:W-:Y:S11]  /*46060*/  IMAD.MOV.U32 R22, RZ, RZ, R7 ;  /* 0x000000ffff167224 */ /* 0x000ff600078e0007 */
[----:B------:R-:W-:Y:S09]  /*46070*/  @!UPT UIADD3 URZ, URZ, URZ, URZ ;  /* 0x0000003f3f3ff290 */ /* 0x000ff2000fffe03f */
[----:B------:R-:W-:Y:S01]  /*46080*/  STL.64 [R1+0x790], R24 ;  /* 0x0007901801007387 */ /* 0x000fe20000100a00 */
[----:B------:R0:W-:Y:S03]  /*46090*/  STL.64 [R1+0x798], R26 ;  /* 0x0007981a01007387 */ /* 0x0001e60000100a00 */
[----:B0-----:R-:W2:Y:S01]  /*460a0*/  LDL.LU.64 R26, [R1+0x1d20] ;  /* 0x001d2000011a7983 */ /* 0x001ea20000300a00 */
[----:B------:R-:W2:Y:S02]  /*460b0*/  LDL.LU.64 R24, [R1+0x1d18] ;  /* 0x001d180001187983 */ /* 0x000ea40000300a00 */
[----:B------:R-:W2:Y:S02]  /*460c0*/  LDL.LU.64 R6, [R1+0x1d10] ;  /* 0x001d100001067983 */ /* 0x000ea40000300a00 */
[----:B------:R-:W-:Y:S01]  /*460d0*/  STL.64 [R1+0x1c90], R22 ;  /* 0x001c901601007387 */ /* 0x000fe20000100a00 */
[----:B------:R0:W-:Y:S04]  /*460e0*/  STL.64 [R1+0x1c88], R20 ;  /* 0x001c881401007387 */ /* 0x0001e80000100a00 */
[----:B0-----:R-:W4:Y:S01]  /*460f0*/  LDL.LU R20, [R1+0x730] ;  /* 0x0007300001147983 */ /* 0x001f220000300800 */
[----:B------:R-:W4:Y:S02]  /*46100*/  LDL.LU R21, [R1+0x734] ;  /* 0x0007340001157983 */ /* 0x000f240000300800 */
[----:B------:R-:W3:Y:S02]  /*46110*/  LDL.LU R22, [R1+0x738] ;  /* 0x0007380001167983 */ /* 0x000ee40000300800 */
[----:B------:R-:W3:Y:S01]  /*46120*/  LDL.LU R23, [R1+0x73c] ;  /* 0x00073c0001177983 */ /* 0x000ee20000300800 */
[----:B--2---:R-:W-:Y:S01]  /*46130*/  HMMA.16816.F32 R24, R16, R6, R24 ;  /* 0x000000061018723c */ /* 0x004fe20000001818 */
[----:B------:R-:W-:-:S02]  /*46140*/  IMAD.MOV.U32 R0, RZ, RZ, R6 ;  /* 0x000000ffff007224 */ /* 0x000fc400078e0006 */
[----:B------:R-:W-:Y:S01]  /*46150*/  IMAD.MOV.U32 R3, RZ, RZ, R7 ;  /* 0x000000ffff037224 */ /* 0x000fe200078e0007 */
[----:B---3--:R-:W-:Y:S01]  /*46160*/  STL.64 [R1+0x1ca0], R22 ;  /* 0x001ca01601007387 */ /* 0x008fe20000100a00 */
[----:B----4-:R0:W-:Y:S03]  /*46170*/  STL.64 [R1+0x1c98], R20 ;  /* 0x001c981401007387 */ /* 0x0101e60000100a00 */
        /* <DEDUP_REMOVED lines=15> */
[----:B------:R-:W4:Y:S01]  /*46270*/  LDL.LU.64 R4, [R1+0x1ce0] ;  /* 0x001ce00001047983 */ /* 0x000f220000300a00 */
[----:B------:R-:W-:Y:S01]  /*46280*/  HMMA.16816.F32 R8, R16, R14, R8 ;  /* 0x0000000e1008723c */ /* 0x000fe20000001808 */
[----:B---3--:R-:W-:-:S07]  /*46290*/  IMAD.MOV.U32 R24, RZ, RZ, R27 ;  /* 0x000000ffff187224 */ /* 0x008fce00078e001b */
[----:B----4-:R-:W-:Y:S11]  /*462a0*/  HMMA.16816.F32 R4, R16, R26, R4 ;  /* 0x0000001a1004723c */ /* 0x010ff60000001804 */
[----:B------:R-:W-:Y:S11]  /*462b0*/  @!UPT UIADD3 URZ, URZ, URZ, URZ ;  /* 0x0000003f3f3ff290 */ /* 0x000ff6000fffe03f */
[----:B------:R-:W-:Y:S01]  /*462c0*/  @!UPT UIADD3 URZ, URZ, URZ, URZ ;  /* 0x0000003f3f3ff290 */ /* 0x000fe2000fffe03f */
[----:B------:R0:W-:Y:S01]  /*462d0*/  STL.64 [R1+0x760], R4 ;  /* 0x0007600401007387 */ /* 0x0001e20000100a00 */
[----:B------:R1:W-:Y:S02]  /*462e0*/  STL.64 [R1+0x768], R6 ;  /* 0x0007680601007387 */ /* 0x0003e40000100a00 */
[----:B0-----:R-:W-:Y:S01]  /*462f0*/  IMAD.MOV.U32 R4, RZ, RZ, R26 ;  /* 0x000000ffff047224 */ /* 0x001fe200078e001a */
[----:B-1----:R-:W3:Y:S01]  /*46300*/  LDL.LU.64 R6, [R1+0x1cd8] ;  /* 0x001cd80001067983 */ /* 0x002ee20000300a00 */
[----:B------:R-:W4:Y:S02]  /*46310*/  LDL.LU R5, [R1+0x1cd0] ;  /* 0x001cd00001057983 */ /* 0x000f240000300800 */
[----:B------:R-:W2:Y:S02]  /*46320*/  LDL.LU.64 R26, [R1+0x1cc8] ;  /* 0x001cc800011a7983 */ /* 0x000ea40000300a00 */
[----:B------:R-:W2:Y:S01]  /*46330*/  LDL.LU R25, [R1+0x1cc0] ;  /* 0x001cc00001197983 */ /* 0x000ea20000300800 */
[----:B------:R0:W-:Y:S01]  /*46340*/  STL.64 [R1+0x750], R8 ;  /* 0x0007500801007387 */ /* 0x0001e20000100a00 */
[----:B------:R1:W-:Y:S02]  /*46350*/  STL.64 [R1+0x758], R10 ;  /* 0x0007580a01007387 */ /* 0x0003e40000100a00 */
[----:B0-----:R-:W-:Y:S01]  /*46360*/  IMAD.MOV.U32 R9, RZ, RZ, R14 ;  /* 0x000000ffff097224 */ /* 0x001fe200078e000e */
[----:B-1----:R-:W2:Y:S01]  /*46370*/  LDL.LU.64 R10, [R1+0x1cb8] ;  /* 0x001cb800010a7983 */ /* 0x002ea20000300a00 */
[----:B------:R-:W-:-:S02]  /*46380*/  IMAD.MOV.U32 R8, RZ, RZ, R15 ;  /* 0x000000ffff087224 */ /* 0x000fc400078e000f */
[----:B------:R-:W2:Y:S02]  /*46390*/  LDL.LU.64 R14, [R1+0x1cb0] ;  /* 0x001cb000010e7983 */ /* 0x000ea40000300a00 */
[----:B------:R-:W3:Y:S01]  /*463a0*/  LDL.LU.64 R12, [R1+0x1ca8] ;  /* 0x001ca800010c7983 */ /* 0x000ee20000300a00 */
        /* <DEDUP_REMOVED lines=18> */
[----:B------:R1:W-:Y:S01]  /*464d0*/  STL.64 [R1+0x1b30], R10 ;  /* 0x001b300a01007387 */ /* 0x0003e20000100a00 */
[----:B------:R-:W2:Y:S01]  /*464e0*/  LDL.LU R8, [R1+0x5b0] ;  /* 0x0005b00001087983 */ /* 0x000ea20000300800 */
[----:B------:R-:W2:Y:S02]  /*464f0*/  LDL.LU R9, [R1+0x5b4] ;  /* 0x0005b40001097983 */ /* 0x000ea40000300800 */
[----:B0-----:R-:W-:-:S02]  /*46500*/  IMAD.MOV.U32 R14, RZ, RZ, R4 ;  /* 0x000000ffff0e7224 */ /* 0x001fc400078e0004 */
[----:B------:R-:W-:Y:S01]  /*46510*/  IMAD.MOV.U32 R15, RZ, RZ, R24 ;  /* 0x000000ffff0f7224 */ /* 0x000fe200078e0018 */
[----:B-1----:R-:W2:Y:S01]  /*46520*/  LDL.LU R10, [R1+0x5b8] ;  /* 0x0005b800010a7983 */ /* 0x002ea20000300800 */
[----:B------:R-:W2:Y:S02]  /*46530*/  LDL.LU R11, [R1+0x5bc] ;  /* 0x0005bc00010b7983 */ /* 0x000ea40000300800 */
        /* <DEDUP_REMOVED lines=23> */
[----:B------:R-:W-:Y:S02]  /*466b0*/  IMAD.MOV.U32 R15, RZ, RZ, R22 ;  /* 0x000000ffff0f7224 */ /* 0x000fe400078e0016 */
[----:B---3--:R-:W-:Y:S02]  /*466c0*/  IMAD.MOV.U32 R22, RZ, RZ, R13 ;  /* 0x000000ffff167224 */ /* 0x008fe400078e000d */
[----:B------:R-:W-:Y:S01]  /*466d0*/  IMAD.MOV.U32 R23, RZ, RZ, R12 ;  /* 0x000000ffff177224 */ /* 0x000fe200078e000c */
[----:B------:R0:W-:Y:S02]  /*466e0*/  STL.64 [R1+0x1bb0], R14 ;  /* 0x001bb00e01007387 */ /* 0x0001e40000100a00 */
[----:B0-----:R-:W-:Y:S02]  /*466f0*/  IMAD.MOV.U32 R14, RZ, RZ, R21 ;  /* 0x000000ffff0e7224 */ /* 0x001fe400078e0015 */
[----:B------:R-:W-:Y:S01]  /*46700*/  IMAD.MOV.U32 R15, RZ, RZ, R20 ;  /* 0x000000ffff0f7224 */ /* 0x000fe200078e0014 */
[----:B--2---:R-:W-:Y:S01]  /*46710*/  STL.64 [R1+0x1b78], R10 ;  /* 0x001b780a01007387 */ /* 0x004fe20000100a00 */
[----:B------:R0:W-:Y:S03]  /*46720*/  STL.64 [R1+0x1b70], R8 ;  /* 0x001b700801007387 */ /* 0x0001e60000100a00 */
[----:B0-----:R-:W2:Y:S01]  /*46730*/  LDL.LU R8, [R1+0x5e0] ;  /* 0x0005e00001087983 */ /* 0x001ea20000300800 */
[----:B------:R-:W2:Y:S02]  /*46740*/  LDL.LU R9, [R1+0x5e4] ;  /* 0x0005e40001097983 */ /* 0x000ea40000300800 */
[----:B------:R-:W3:Y:S02]  /*46750*/  LDL.LU R10, [R1+0x5e8] ;  /* 0x0005e800010a7983 */ /* 0x000ee40000300800 */
[----:B------:R-:W3:Y:S01]  /*46760*/  LDL.LU R11, [R1+0x5ec] ;  /* 0x0005ec00010b7983 */ /* 0x000ee20000300800 */
[----:B------:R0:W-:Y:S01]  /*46770*/  STL.64 [R1+0x1bc8], R14 ;  /* 0x001bc80e01007387 */ /* 0x0001e20000100a00 */
[----:B------:R1:W-:Y:S02]  /*46780*/  STL.64 [R1+0x1bd0], R22 ;  /* 0x001bd01601007387 */ /* 0x0003e40000100a00 */
[----:B------:R-:W2:Y:S02]  /*46790*/  LDL.LU R12, [R1+0x620] ;  /* 0x00062000010c7983 */ /* 0x000ea40000300800 */
[----:B------:R-:W2:Y:S01]  /*467a0*/  LDL.LU R13, [R1+0x624] ;  /* 0x00062400010d7983 */ /* 0x000ea20000300800 */
[----:B0-----:R-:W2:Y:S01]  /*467b0*/  LDL.LU R14, [R1+0x628] ;  /* 0x00062800010e7983 */ /* 0x001ea20000300800 */
[----:B------:R-:W2:Y:S02]  /*467c0*/  LDL.LU R15, [R1+0x62c] ;  /* 0x00062c00010f7983 */ /* 0x000ea40000300800 */
[----:B-1----:R-:W-:-:S02]  /*467d0*/  IMAD.MOV.U32 R22, RZ, RZ, R6 ;  /* 0x000000ffff167224 */ /* 0x002fc400078e0006 */
[----:B------:R-:W-:Y:S01]  /*467e0*/  IMAD.MOV.U32 R23, RZ, RZ, R7 ;  /* 0x000000ffff177224 */ /* 0x000fe200078e0007 */
[----:B--2---:R-:W-:Y:S01]  /*467f0*/  STL.64 [R1+0x1be0], R14 ;  /* 0x001be00e01007387 */ /* 0x004fe20000100a00 */
[----:B------:R0:W-:Y:S02]  /*46800*/  STL.64 [R1+0x1bd8], R12 ;  /* 0x001bd80c01007387 */ /* 0x0001e40000100a00 */
[----:B------:R-:W2:Y:S02]  /*46810*/  LDL.LU R6, [R1+0x1c74] ;  /* 0x001c740001067983 */ /* 0x000ea40000300800 */
[----:B------:R-:W2:Y:S01]  /*46820*/  LDL.LU R7, [R1+0x1c70] ;  /* 0x001c700001077983 */ /* 0x000ea20000300800 */
[----:B------:R1:W-:Y:S04]  /*46830*/  STL.64 [R1+0x1be8], R22 ;  /* 0x001be81601007387 */ /* 0x0003e80000100a00 */
[----:B0-----:R-:W2:Y:S01]  /*46840*/  LDL.LU R12, [R1+0x630] ;  /* 0x00063000010c7983 */ /* 0x001ea20000300800 */
[----:B------:R-:W2:Y:S02]  /*46850*/  LDL.LU R13, [R1+0x634] ;  /* 0x00063400010d7983 */ /* 0x000ea40000300800 */
[----:B------:R-:W2:Y:S02]  /*46860*/  LDL.LU R14, [R1+0x638] ;  /* 0x00063800010e7983 */ /* 0x000ea40000300800 */
[----:B------:R-:W2:Y:S02]  /*46870*/  LDL.LU R15, [R1+0x63c] ;  /* 0x00063c00010f7983 */ /* 0x000ea40000300800 */
[----:B-1----:R-:W-:-:S02]  /*46880*/  IMAD.MOV.U32 R22, RZ, RZ, R29 ;  /* 0x000000ffff167224 */ /* 0x002fc400078e001d */
[----:B------:R-:W-:Y:S01]  /*46890*/  IMAD.MOV.U32 R23, RZ, RZ, R28 ;  /* 0x000000ffff177224 */ /* 0x000fe200078e001c */
[----:B--2---:R-:W-:Y:S01]  /*468a0*/  STL.64 [R1+0x1bf8], R14 ;  /* 0x001bf80e01007387 */ /* 0x004fe20000100a00 */
[----:B------:R-:W-:Y:S03]  /*468b0*/  STL.64 [R1+0x1bf0], R12 ;  /* 0x001bf00c01007387 */ /* 0x000fe60000100a00 */
        /* <DEDUP_REMOVED lines=18> */
[----:B------:R-:W-:-:S05]  /*469e0*/  IMAD.MOV.U32 R23, RZ, RZ, R4 ;  /* 0x000000ffff177224 */ /* 0x000fca00078e0004 */
[----:B------:R-:W-:Y:S04]  /*469f0*/  STL.64 [R1+0x1c48], R22 ;  /* 0x001c481601007387 */ /* 0x000fe80000100a00 */
[----:B----4-:R-:W-:Y:S01]  /*46a00*/  STL.64 [R1+0x1c28], R14 ;  /* 0x001c280e01007387 */ /* 0x010fe20000100a00 */
[----:B--2---:R0:W-:Y:S03]  /*46a10*/  STL.64 [R1+0x1c20], R12 ;  /* 0x001c200c01007387 */ /* 0x0041e60000100a00 */
        /* <DEDUP_REMOVED lines=9> */
[----:B--2---:R0:W-:Y:S03]  /*46ab0*/  STL.64 [R1+0x1c38], R12 ;  /* 0x001c380c01007387 */ /* 0x0041e60000100a00 */
        /* <DEDUP_REMOVED lines=14> */
[----:B------:R-:W4:Y:S02]  /*46ba0*/  LDL.LU R10, [R1+0x5f8] ;  /* 0x0005f800010a7983 */ /* 0x000f240000300800 */
[----:B------:R-:W4:Y:S02]  /*46bb0*/  LDL.LU R11, [R1+0x5fc] ;  /* 0x0005fc00010b7983 */ /* 0x000f240000300800 */
[----:B----4-:R-:W-:Y:S01]  /*46bc0*/  STL.64 [R1+0x1ba8], R10 ;  /* 0x001ba80a01007387 */ /* 0x010fe20000100a00 */
[----:B---3--:R0:W-:Y:S03]  /*46bd0*/  STL.64 [R1+0x1ba0], R8 ;  /* 0x001ba00801007387 */ /* 0x0081e60000100a00 */
[----:B0-----:R-:W3:Y:S01]  /*46be0*/  LDL.LU R8, [R1+0x600] ;  /* 0x0006000001087983 */ /* 0x001ee20000300800 */
[----:B------:R-:W3:Y:S02]  /*46bf0*/  LDL.LU R9, [R1+0x604] ;  /* 0x0006040001097983 */ /* 0x000ee40000300800 */
[----:B------:R-:W4:Y:S02]  /*46c00*/  LDL.LU R10, [R1+0x608] ;  /* 0x00060800010a7983 */ /* 0x000f240000300800 */
[----:B------:R-:W4:Y:S01]  /*46c10*/  LDL.LU R11, [R1+0x60c] ;  /* 0x00060c00010b7983 */ /* 0x000f220000300800 */
[----:B------:R-:W-:Y:S01]  /*46c20*/  HMMA.16816.F32 R16, R16, R6, R24 ;  /* 0x000000061010723c */ /* 0x000fe20000001818 */
[----:B----4-:R-:W-:Y:S01]  /*46c30*/  STL.64 [R1+0x1bc0], R10 ;  /* 0x001bc00a01007387 */ /* 0x010fe20000100a00 */
[----:B---3--:R0:W-:Y:S03]  /*46c40*/  STL.64 [R1+0x1bb8], R8 ;  /* 0x001bb80801007387 */ /* 0x0081e60000100a00 */
[----:B0-----:R-:W3:Y:S01]  /*46c50*/  LDL.LU R8, [R1+0x610] ;  /* 0x0006100001087983 */ /* 0x001ee20000300800 */
[----:B------:R-:W3:Y:S02]  /*46c60*/  LDL.LU R9, [R1+0x614] ;  /* 0x0006140001097983 */ /* 0x000ee40000300800 */
[----:B------:R-:W3:Y:S02]  /*46c70*/  LDL.LU R10, [R1+0x618] ;  /* 0x00061800010a7983 */ /* 0x000ee40000300800 */
[----:B------:R-:W3:Y:S01]  /*46c80*/  LDL.LU R11, [R1+0x61c] ;  /* 0x00061c00010b7983 */ /* 0x000ee20000300800 */
[----:B------:R-:W2:Y:S01]  /*46c90*/  LDL.LU.64 R26, [R1+0x1c68] ;  /* 0x001c6800011a7983 */ /* 0x000ea20000300a00 */
[----:B------:R-:W2:Y:S11]  /*46ca0*/  LDL.LU.64 R24, [R1+0x1c60] ;  /* 0x001c600001187983 */ /* 0x000eb60000300a00 */
[----:B------:R-:W-:Y:S02]  /*46cb0*/  STL.64 [R1+0x440], R16 ;  /* 0x0004401001007387 */ /* 0x000fe40000100a00 */
[----:B------:R-:W-:Y:S02]  /*46cc0*/  STL.64 [R1+0x448], R18 ;  /* 0x0004481201007387 */ /* 0x000fe40000100a00 */
[----:B------:R-:W0:Y:S01]  /*46cd0*/  LDSM.16.MT88.4 R16, [R2+0x13080] ;  /* 0x013080000210783b */ /* 0x000e220000004200 */
[----:B------:R-:W-:-:S02]  /*46ce0*/  IMAD.MOV.U32 R22, RZ, RZ, R3 ;  /* 0x000000ffff167224 */ /* 0x000fc400078e0003 */
[----:B------:R-:W-:Y:S01]  /*46cf0*/  IMAD.MOV.U32 R23, RZ, RZ, R0 ;  /* 0x000000ffff177224 */ /* 0x000fe200078e0000 */
[----:B0-----:R-:W-:Y:S01]  /*46d00*/  STL.64 [R1+0x1a08], R18 ;  /* 0x001a081201007387 */ /* 0x001fe20000100a00 */
[----:B------:R0:W-:Y:S03]  /*46d10*/  STL.64 [R1+0x1a00], R16 ;  /* 0x001a001001007387 */ /* 0x0001e60000100a00 */
        /* <DEDUP_REMOVED lines=47> */
[----:B------:R-:W3:Y:S11]  /*47010*/  LDL.LU.64 R14, [R1+0x1bc8] ;  /* 0x001bc800010e7983 */ /* 0x000ef60000300a00 */
[----:B------:R-:W-:Y:S10]  /*47020*/  @!UPT UIADD3 URZ, URZ, URZ, URZ ;  /* 0x0000003f3f3ff290 */ /* 0x000ff4000fffe03f */
[----:B------:R0:W-:Y:S01]  /*47030*/  STL.64 [R1+0x620], R20 ;  /* 0x0006201401007387 */ /* 0x0001e20000100a00 */
[----:B------:R1:W-:Y:S03]  /*47040*/  STL.64 [R1+0x628], R22 ;  /* 0x0006281601007387 */ /* 0x0003e60000100a00 */
[----:B0-----:R-:W2:Y:S01]  /*47050*/  LDL.LU R20, [R1+0x1d0] ;  /* 0x0001d00001147983 */ /* 0x001ea20000300800 */
[----:B------:R-:W2:Y:S02]  /*47060*/  LDL.LU R21, [R1+0x1d4] ;  /* 0x0001d40001157983 */ /* 0x000ea40000300800 */
[----:B-1----:R-:W2:Y:S02]  /*47070*/  LDL.LU R22, [R1+0x1d8] ;  /* 0x0001d80001167983 */ /* 0x002ea40000300800 */
[----:B------:R-:W2:Y:S01]  /*47080*/  LDL.LU R23, [R1+0x1dc] ;  /* 0x0001dc0001177983 */ /* 0x000ea20000300800 */
[C---:B---3--:R-:W-:Y:S01]  /*47090*/  HMMA.16816.F32 R12, R24.reuse, R14, R8 ;  /* 0x0000000e180c723c */ /* 0x048fe20000001808 */
[----:B------:R-:W3:Y:S01]  /*470a0*/  LDL.LU.64 R10, [R1+0x1bc0] ;  /* 0x001bc000010a7983 */ /* 0x000ee20000300a00 */
[----:B------:R-:W3:Y:S11]  /*470b0*/  LDL.LU.64 R8, [R1+0x1bb8] ;  /* 0x001bb80001087983 */ /* 0x000ef60000300a00 */
[----:B------:R-:W-:Y:S10]  /*470c0*/  @!UPT UIADD3 URZ, URZ, URZ, URZ ;  /* 0x0000003f3f3ff290 */ /* 0x000ff4000fffe03f */
[----:B------:R-:W-:Y:S01]  /*470d0*/  STL.64 [R1+0x610], R12 ;  /* 0x0006100c01007387 */ /* 0x000fe20000100a00 */
[----:B------:R0:W-:Y:S03]  /*470e0*/  STL.64 [R1+0x618], R14 ;  /* 0x0006180e01007387 */ /* 0x0001e60000100a00 */
[----:B0-----:R-:W3:Y:S02]  /*470f0*/  LDL.LU.64 R14, [R1+0x1bb0] ;  /* 0x001bb000010e7983 */ /* 0x001ee40000300a00 */
[C---:B---3--:R-:W-:Y:S02]  /*47100*/  HMMA.16816.F32 R12, R24.reuse, R14, R8 ;  /* 0x0000000e180c723c */ /* 0x048fe40000001808 */
[----:B------:R-:W3:Y:S01]  /*47110*/  LDL.LU.64 R10, [R1+0x1ba8] ;  /* 0x001ba800010a7983 */ /* 0x000ee20000300a00 */
[----:B------:R-:W3:Y:S11]  /*47120*/  LDL.LU.64 R8, [R1+0x1ba0] ;  /* 0x001ba00001087983 */ /* 0x000ef60000300a00 */
[----:B------:R-:W-:Y:S09]  /*47130*/  @!UPT UIADD3 URZ, URZ, URZ, URZ ;  /* 0x0000003f3f3ff290 */ /* 0x000ff2000fffe03f */
        /* <DEDUP_REMOVED lines=33> */
[C---:B---3--:R-:W-:Y:S11]  /*47350*/  HMMA.16816.F32 R8, R24.reuse, R14, R8 ;  /* 0x0000000e1808723c */ /* 0x048ff60000001808 */
[----:B------:R-:W-:Y:S11]  /*47360*/  @!UPT UIADD3 URZ, URZ, URZ, URZ ;  /* 0x0000003f3f3ff290 */ /* 0x000ff6000fffe03f */
[----:B------:R-:W-:Y:S01]  /*47370*/  @!UPT UIADD3 URZ, URZ, URZ, URZ ;  /* 0x0000003f3f3ff290 */ /* 0x000fe2000fffe03f */
[----:B------:R-:W-:Y:S01]  /*47380*/  STL.64 [R1+0x5b0], R8 ;  /* 0x0005b00801007387 */ /* 0x000fe20000100a00 */
[----:B------:R0:W-:Y:S03]  /*47390*/  STL.64 [R1+0x5b8], R10 ;  /* 0x0005b80a01007387 */ /* 0x0001e60000100a00 */
[----:B0-----:R-:W4:Y:S01]  /*473a0*/  LDL.LU.64 R10, [R1+0x1b30] ;  /* 0x001b3000010a7983 */ /* 0x001f220000300a00 */
[----:B------:R4:W-:Y:S02]  /*473b0*/  STL.64 [R1+0x1ad0], R14 ;  /* 0x001ad00e01007387 */ /* 0x0009e40000100a00 */
[C---:B----4-:R-:W-:Y:S01]  /*473c0*/  HMMA.16816.F32 R12, R24.reuse, R10, R16 ;  /* 0x0000000a180c723c */ /* 0x050fe20000001810 */
[----:B------:R-:W3:Y:S11]  /*473d0*/  LDL.LU R16, [R1+0x420] ;  /* 0x0004200001107983 */ /* 0x000ef60000300800 */
[----:B------:R-:W-:Y:S11]  /*473e0*/  @!UPT UIADD3 URZ, URZ, URZ, URZ ;  /* 0x0000003f3f3ff290 */ /* 0x000ff6000fffe03f */
[----:B------:R-:W-:Y:S01]  /*473f0*/  STL.64 [R1+0x430], R12 ;  /* 0x0004300c01007387 */ /* 0x000fe20000100a00 */
[----:B------:R0:W-:Y:S02]  /*47400*/  STL.64 [R1+0x438], R14 ;  /* 0x0004380e01007387 */ /* 0x0001e40000100a00 */
[----:B------:R-:W3:Y:S02]  /*47410*/  LDL.LU R17, [R1+0x424] ;  /* 0x0004240001117983 */ /* 0x000ee40000300800 */
[----:B------:R-:W3:Y:S01]  /*47420*/  LDL.LU R18, [R1+0x428] ;  /* 0x0004280001127983 */ /* 0x000ee20000300800 */
[----:B------:R-:W3:Y:S04]  /*47430*/  LDL.LU R19, [R1+0x42c] ;  /* 0x00042c0001137983 */ /* 0x000ee80000300800 */
[----:B0-----:R-:W4:Y:S04]  /*47440*/  LDL.LU.64 R14, [R1+0x78] ;  /* 0x00007800010e7983 */ /* 0x001f280000300a00 */
[----:B----4-:R0:W-:Y:S04]  /*47450*/  STL.64 [R1+0x1ad8], R14 ;  /* 0x001ad80e01007387 */ /* 0x0101e80000100a00 */
[----:B0-----:R-:W4:Y:S04]  /*47460*/  LDL.LU.64 R14, [R1+0x98] ;  /* 0x00009800010e7983 */ /* 0x001f280000300a00 */
[----:B----4-:R0:W-:Y:S04]  /*47470*/  STL.64 [R1+0x1af0], R14 ;  /* 0x001af00e01007387 */ /* 0x0101e80000100a00 */
[----:B0-----:R-:W4:Y:S04]  /*47480*/  LDL.LU.64 R14, [R1+0xa8] ;  /* 0x0000a800010e7983 */ /* 0x001f280000300a00 */
[----:B----4-:R0:W-:Y:S04]  /*47490*/  STL.64 [R1+0x1b08], R14 ;  /* 0x001b080e01007387 */ /* 0x0101e80000100a00 */
[----:B0-----:R-:W4:Y:S01]  /*474a0*/  LDL.LU.64 R14, [R1+0xb8] ;  /* 0x0000b800010e7983 */ /* 0x001f220000300a00 */
[----:B--2---:R-:W-:Y:S03]  /*474b0*/  HMMA.16816.F32 R24, R24, R6, R20 ;  /* 0x000000061818723c */ /* 0x004fe60000001814 */
[----:B----4-:R0:W-:Y:S04]  /*474c0*/  STL.64 [R1+0x1b18], R14 ;  /* 0x001b180e01007387 */ /* 0x0101e80000100a00 */
[----:B0-----:R-:W3:Y:S01]  /*474d0*/  LDL.LU.64 R14, [R1+0xc8] ;  /* 0x0000c800010e7983 */ /* 0x001ee20000300a00 */
[----:B------:R-:W-:Y:S02]  /*474e0*/  STL [R1+0x1a2c], R11 ;  /* 0x001a2c0b01007387 */ /* 0x000fe40000100800 */
[----:B------:R0:W-:Y:S02]  /*474f0*/  STL [R1+0x1b10], R10 ;  /* 0x001b100a01007387 */ /* 0x0001e40000100800 */
[----:B------:R-:W2:Y:S01]  /*47500*/  LDL.LU R8, [R1+0x410] ;  /* 0x0004100001087983 */ /* 0x000ea20000300800 */
[----:B------:R-:W2:Y:S04]  /*47510*/  LDL.LU R9, [R1+0x414] ;  /* 0x0004140001097983 */ /* 0x000ea80000300800 */
[----:B0-----:R-:W2:Y:S01]  /*47520*/  LDL.LU R10, [R1+0x418] ;  /* 0x00041800010a7983 */ /* 0x001ea20000300800 */
[----:B------:R-:W2:Y:S02]  /*47530*/  LDL.LU R11, [R1+0x41c] ;  /* 0x00041c00010b7983 */ /* 0x000ea40000300800 */
[----:B------:R-:W3:Y:S02]  /*47540*/  LDL.LU.64 R22, [R1+0x1b28] ;  /* 0x001b280001167983 */ /* 0x000ee40000300a00 */
[----:B------:R-:W3:Y:S01]  /*47550*/  LDL.LU.64 R20, [R1+0x1b20] ;  /* 0x001b200001147983 */ /* 0x000ee20000300a00 */
[----:B------:R0:W-:Y:S01]  /*47560*/  STL.64 [R1+0x1ab0], R6 ;  /* 0x001ab00601007387 */ /* 0x0001e20000100a00 */
[----:B------:R-:W4:Y:S02]  /*47570*/  LDL.LU R4, [R1+0x3d0] ;  /* 0x0003d00001047983 */ /* 0x000f240000300800 */
[----:B------:R-:W4:Y:S01]  /*47580*/  LDL.LU R5, [R1+0x3d4] ;  /* 0x0003d40001057983 */ /* 0x000f220000300800 */
[----:B0-----:R-:W2:Y:S01]  /*47590*/  LDL.LU R6, [R1+0x3d8] ;  /* 0x0003d80001067983 */ /* 0x001ea20000300800 */
[----:B------:R-:W2:Y:S03]  /*475a0*/  LDL.LU R7, [R1+0x3dc] ;  /* 0x0003dc0001077983 */ /* 0x000ea60000300800 */
[----:B--2---:R-:W-:Y:S01]  /*475b0*/  STL.64 [R1+0x1ae8], R6 ;  /* 0x001ae80601007387 */ /* 0x004fe20000100a00 */
[----:B----4-:R0:W-:Y:S03]  /*475c0*/  STL.64 [R1+0x1ae0], R4 ;  /* 0x001ae00401007387 */ /* 0x0101e60000100a00 */
[----:B0-----:R-:W2:Y:S01]  /*475d0*/  LDL.LU R4, [R1+0x3f0] ;  /* 0x0003f00001047983 */ /* 0x001ea20000300800 */
[----:B------:R-:W2:Y:S02]  /*475e0*/  LDL.LU R5, [R1+0x3f4] ;  /* 0x0003f40001057983 */ /* 0x000ea40000300800 */
[----:B------:R-:W4:Y:S02]  /*475f0*/  LDL.LU R6, [R1+0x3f8] ;  /* 0x0003f80001067983 */ /* 0x000f240000300800 */
[----:B------:R-:W4:Y:S01]  /*47600*/  LDL.LU R7, [R1+0x3fc] ;  /* 0x0003fc0001077983 */ /* 0x000f220000300800 */
[----:B---3--:R-:W-:Y:S01]  /*47610*/  HMMA.16816.F32 R16, R20, R14, R16 ;  /* 0x0000000e1410723c */ /* 0x008fe20000001810 */
[----:B----4-:R-:W-:Y:S01]  /*47620*/  STL.64 [R1+0x1b00], R6 ;  /* 0x001b000601007387 */ /* 0x010fe20000100a00 */
[----:B--2---:R0:W-:Y:S03]  /*47630*/  STL.64 [R1+0x1af8], R4 ;  /* 0x001af80401007387 */ /* 0x0041e60000100a00 */
[----:B0-----:R-:W2:Y:S01]  /*47640*/  LDL.LU R4, [R1+0x400] ;  /* 0x0004000001047983 */ /* 0x001ea20000300800 */
[----:B------:R-:W2:Y:S02]  /*47650*/  LDL.LU R5, [R1+0x404] ;  /* 0x0004040001057983 */ /* 0x000ea40000300800 */
[----:B------:R-:W2:Y:S02]  /*47660*/  LDL.LU R6, [R1+0x408] ;  /* 0x0004080001067983 */ /* 0x000ea40000300800 */
[----:B------:R-:W2:Y:S01]  /*47670*/  LDL.LU R7, [R1+0x40c] ;  /* 0x00040c0001077983 */ /* 0x000ea20000300800 */
[----:B------:R-:W-:Y:S01]  /*47680*/  STL [R1+0x17e4], R24 ;  /* 0x0017e41801007387 */ /* 0x000fe20000100800 */
[----:B------:R-:W-:Y:S02]  /*47690*/  STL [R1+0x17e0], R25 ;  /* 0x0017e01901007387 */ /* 0x000fe40000100800 */
[----:B------:R-:W-:Y:S02]  /*476a0*/  STL [R1+0x17dc], R26 ;  /* 0x0017dc1a01007387 */ /* 0x000fe40000100800 */
[----:B------:R-:W-:Y:S07]  /*476b0*/  STL [R1+0x17d8], R27 ;  /* 0x0017d81b01007387 */ /* 0x000fee0000100800 */
[----:B------:R0:W-:Y:S01]  /*476c0*/  STL.64 [R1+0x420], R16 ;  /* 0x0004201001007387 */ /* 0x0001e20000100a00 */
[----:B------:R-:W-:Y:S02]  /*476d0*/  STL.64 [R1+0x428], R18 ;  /* 0x0004281201007387 */ /* 0x000fe40000100a00 */
[----:B0-----:R-:W-:-:S02]  /*476e0*/  IMAD.MOV.U32 R17, RZ, RZ, R14 ;  /* 0x000000ffff117224 */ /* 0x001fc400078e000e */
[----:B------:R-:W-:Y:S02]  /*476f0*/  IMAD.MOV.U32 R16, RZ, RZ, R15 ;  /* 0x000000ffff107224 */ /* 0x000fe400078e000f */
[----:B------:R-:W3:Y:S01]  /*47700*/  LDL.LU.64 R14, [R1+0x1b18] ;  /* 0x001b1800010e7983 */ /* 0x000ee20000300a00 */
[----:B------:R-:W-:Y:S01]  /*47710*/  IMAD.MOV.U32 R27, RZ, RZ, R0 ;  /* 0x000000ffff1b7224 */ /* 0x000fe200078e0000 */
[C---:B---3--:R-:W-:Y:S01]  /*47720*/  HMMA.16816.F32 R8, R20.reuse, R14, R8 ;  /* 0x0000000e1408723c */ /* 0x048fe20000001808 */
[----:B------:R-:W-:Y:S11]  /*47730*/  IMAD.MOV.U32 R0, RZ, RZ, R14 ;  /* 0x000000ffff007224 */ /* 0x000ff600078e000e */
[----:B------:R-:W-:Y:S11]  /*47740*/  @!UPT UIADD3 URZ, URZ, URZ, URZ ;  /* 0x0000003f3f3ff290 */ /* 0x000ff6000fffe03f */
[----:B------:R0:W-:Y:S01]  /*47750*/  STL.64 [R1+0x410], R8 ;  /* 0x0004100801007387 */ /* 0x0001e20000100a00 */
[----:B------:R1:W-:Y:S02]  /*47760*/  STL.64 [R1+0x418], R10 ;  /* 0x0004180a01007387 */ /* 0x0003e40000100a00 */
[----:B0-----:R-:W-:Y:S01]  /*47770*/  IMAD.MOV.U32 R9, RZ, RZ, R15 ;  /* 0x000000ffff097224 */ /* 0x001fe200078e000f */
[----:B-1----:R-:W3:Y:S01]  /*47780*/  LDL.LU R10, [R1+0x1b10] ;  /* 0x001b1000010a7983 */ /* 0x002ee20000300800 */
        /* <DEDUP_REMOVED lines=10> */
[----:B------:R0:W-:Y:S01]  /*47830*/  STL.64 [R1+0x1a38], R18 ;  /* 0x001a381201007387 */ /* 0x0001e20000100a00 */
[----:B------:R-:W-:Y:S04]  /*47840*/  STL.64 [R1+0x1a30], R16 ;  /* 0x001a301001007387 */ /* 0x000fe80000100a00 */
[----:B0-----:R-:W4:Y:S01]  /*47850*/  LDL.LU.64 R18, [R1+0x8] ;  /* 0x0000080001127983 */ /* 0x001f220000300a00 */
[----:B------:R-:W-:Y:S01]  /*47860*/  IMAD.MOV.U32 R26, RZ, RZ, R2 ;  /* 0x000000ffff1a7224 */ /* 0x000fe200078e0002 */
[----:B--2---:R-:W-:Y:S01]  /*47870*/  HMMA.16816.F32 R4, R20, R14, R4 ;  /* 0x0000000e1404723c */ /* 0x004fe20000001804 */
[----:B------:R-:W-:-:S02]  /*47880*/  IMAD.MOV.U32 R25, RZ, RZ, R14 ;  /* 0x000000ffff197224 */ /* 0x000fc400078e000e */
[----:B------:R-:W-:Y:S01]  /*47890*/  IMAD.MOV.U32 R24, RZ, RZ, R15 ;  /* 0x000000ffff187224 */ /* 0x000fe200078e000f */
[----:B----4-:R0:W-:Y:S04]  /*478a0*/  STL.64 [R1+0x1ab8], R18 ;  /* 0x001ab81201007387 */ /* 0x0101e80000100a00 */
[----:B0-----:R-:W2:Y:S11]  /*478b0*/  LDL.LU.64 R18, [R1+0x88] ;  /* 0x0000880001127983 */ /* 0x001eb60000300a00 */
[----:B------:R-:W-:Y:S04]  /*478c0*/  @!UPT UIADD3 URZ, URZ, URZ, URZ ;  /* 0x0000003f3f3ff290 */ /* 0x000fe8000fffe03f */
[----:B------:R-:W-:Y:S02]  /*478d0*/  STL.64 [R1+0x3f0], R4 ;  /* 0x0003f00401007387 */ /* 0x000fe40000100a00 */
[----:B------:R0:W-:Y:S02]  /*478e0*/  STL.64 [R1+0x3f8], R6 ;  /* 0x0003f80601007387 */ /* 0x0001e40000100a00 */
[----:B0-----:R-:W4:Y:S01]  /*478f0*/  LDL.LU.64 R6, [R1+0x1ae8] ;  /* 0x001ae80001067983 */ /* 0x001f220000300a00 */
[----:B------:R-:W4:Y:S02]  /*47900*/  LDL.LU.64 R4, [R1+0x1ae0] ;  /* 0x001ae00001047983 */ /* 0x000f240000300a00 */
[----:B------:R-:W4:Y:S02]  /*47910*/  LDL.LU.64 R14, [R1+0x1ad8] ;  /* 0x001ad800010e7983 */ /* 0x000f240000300a00 */
[----:B------:R-:W-:Y:S01]  /*47920*/  STL.64 [R1+0x1a88], R26 ;  /* 0x001a881a01007387 */ /* 0x000fe20000100a00 */
[----:B------:R0:W-:Y:S04]  /*47930*/  STL.64 [R1+0x1a80], R24 ;  /* 0x001a801801007387 */ /* 0x0001e80000100a00 */
[----:B0-----:R-:W2:Y:S01]  /*47940*/  LDL.LU R24, [R1+0x3e0] ;  /* 0x0003e00001187983 */ /* 0x001ea20000300800 */
[----:B------:R-:W2:Y:S02]  /*47950*/  LDL.LU R25, [R1+0x3e4] ;  /* 0x0003e40001197983 */ /* 0x000ea40000300800 */
[----:B------:R-:W2:Y:S02]  /*47960*/  LDL.LU R26, [R1+0x3e8] ;  /* 0x0003e800011a7983 */ /* 0x000ea40000300800 */
[----:B------:R-:W2:Y:S01]  /*47970*/  LDL.LU R27, [R1+0x3ec] ;  /* 0x0003ec00011b7983 */ /* 0x000ea20000300800 */
[C---:B----4-:R-:W-:Y:S08]  /*47980*/  HMMA.16816.F32 R4, R20.reuse, R14, R4 ;  /* 0x0000000e1404723c */ /* 0x050ff00000001804 */
[----:B--2---:R-:W-:Y:S01]  /*47990*/  HMMA.16816.F32 R24, R20, R18, R24 ;  /* 0x000000121418723c */ /* 0x004fe20000001818 */
[----:B------:R-:W-:-:S02]  /*479a0*/  IMAD.MOV.U32 R11, RZ, RZ, R14 ;  /* 0x000000ffff0b7224 */ /* 0x000fc400078e000e */
[----:B------:R-:W-:Y:S02]  /*479b0*/  IMAD.MOV.U32 R2, RZ, RZ, R15 ;  /* 0x000000ffff027224 */ /* 0x000fe400078e000f */
[----:B------:R-:W-:Y:S02]  /*479c0*/  IMAD.MOV.U32 R29, RZ, RZ, R18 ;  /* 0x000000ffff1d7224 */ /* 0x000fe400078e0012 */
[----:B------:R-:W-:Y:S11]  /*479d0*/  IMAD.MOV.U32 R28, RZ, RZ, R19 ;  /* 0x000000ffff1c7224 */ /* 0x000ff600078e0013 */
[----:B------:R-:W-:Y:S05]  /*479e0*/  @!UPT UIADD3 URZ, URZ, URZ, URZ ;  /* 0x0000003f3f3ff290 */ /* 0x000fea000fffe03f */
[----:B------:R-:W-:Y:S01]  /*479f0*/  STL.64 [R1+0x3e0], R24 ;  /* 0x0003e01801007387 */ /* 0x000fe20000100a00 */
[----:B------:R-:W-:Y:S02]  /*47a00*/  STL.64 [R1+0x3e8], R26 ;  /* 0x0003e81a01007387 */ /* 0x000fe40000100a00 */
[----:B------:R-:W-:Y:S02]  /*47a10*/  STL.64 [R1+0x3d0], R4 ;  /* 0x0003d00401007387 */ /* 0x000fe40000100a00 */
[----:B------:R-:W-:Y:S01]  /*47a20*/  STL.64 [R1+0x3d8], R6 ;  /* 0x0003d80601007387 */ /* 0x000fe20000100a00 */
[----:B------:R-:W2:Y:S01]  /*47a30*/  LDL.LU R12, [R1+0x3c0] ;  /* 0x0003c000010c7983 */ /* 0x000ea20000300800 */
[----:B------:R-:W2:Y:S02]  /*47a40*/  LDL.LU R13, [R1+0x3c4] ;  /* 0x0003c400010d7983 */ /* 0x000ea40000300800 */
[----:B------:R-:W2:Y:S02]  /*47a50*/  LDL.LU R14, [R1+0x3c8] ;  /* 0x0003c800010e7983 */ /* 0x000ea40000300800 */
[----:B------:R-:W2:Y:S01]  /*47a60*/  LDL.LU R15, [R1+0x3cc] ;  /* 0x0003cc00010f7983 */ /* 0x000ea20000300800 */
[----:B------:R-:W4:Y:S01]  /*47a70*/  LDL.LU R16, [R1+0x3b0] ;  /* 0x0003b00001107983 */ /* 0x000f220000300800 */
[----:B------:R-:W4:Y:S02]  /*47a80*/  LDL.LU R17, [R1+0x3b4] ;  /* 0x0003b40001117983 */ /* 0x000f240000300800 */
[----:B------:R-:W2:Y:S02]  /*47a90*/  LDL.LU R18, [R1+0x3b8] ;  /* 0x0003b80001127983 */ /* 0x000ea40000300800 */
[----:B------:R-:W2:Y:S02]  /*47aa0*/  LDL.LU R19, [R1+0x3bc] ;  /* 0x0003bc0001137983 */ /* 0x000ea40000300800 */
[----:B--2---:R0:W-:Y:S01]  /*47ab0*/  STL.64 [R1+0x1ac8], R18 ;  /* 0x001ac81201007387 */ /* 0x0041e20000100a00 */
[----:B----4-:R-:W-:Y:S03]  /*47ac0*/  STL.64 [R1+0x1ac0], R16 ;  /* 0x001ac01001007387 */ /* 0x010fe60000100a00 */
[----:B0-----:R-:W2:Y:S01]  /*47ad0*/  LDL.LU.64 R18, [R1+0x68] ;  /* 0x0000680001127983 */ /* 0x001ea20000300a00 */
[----:B------:R-:W4:Y:S02]  /*47ae0*/  LDL.LU.64 R6, [R1+0x58] ;  /* 0x0000580001067983 */ /* 0x000f240000300a00 */
[----:B------:R-:W2:Y:S02]  /*47af0*/  LDL.LU.64 R26, [R1+0x38] ;  /* 0x00003800011a7983 */ /* 0x000ea40000300a00 */
[----:B--2---:R0:W-:Y:S04]  /*47b00*/  STL.64 [R1+0x1a98], R26 ;  /* 0x001a981a01007387 */ /* 0x0041e80000100a00 */
[----:B0-----:R-:W2:Y:S01]  /*47b10*/  LDL.LU.64 R26, [R1+0x48] ;  /* 0x00004800011a7983 */ /* 0x001ea20000300a00 */
[----:B---3--:R-:W-:Y:S02]  /*47b20*/  STL.64 [R1+0x1a48], R10 ;  /* 0x001a480a01007387 */ /* 0x008fe40000100a00 */
[----:B------:R0:W-:Y:S02]  /*47b30*/  STL [R1+0x1a40], R9 ;  /* 0x001a400901007387 */ /* 0x0001e40000100800 */
[----:B------:R-:W3:Y:S01]  /*47b40*/  LDL.LU R8, [R1+0x360] ;  /* 0x0003600001087983 */ /* 0x000ee20000300800 */
[----:B0-----:R-:W3:Y:S01]  /*47b50*/  LDL.LU R9, [R1+0x364] ;  /* 0x0003640001097983 */ /* 0x001ee20000300800 */
[----:B------:R-:W2:Y:S02]  /*47b60*/  LDL.LU R10, [R1+0x368] ;  /* 0x00036800010a7983 */ /* 0x000ea40000300800 */
[----:B------:R-:W2:Y:S02]  /*47b70*/  LDL.LU R11, [R1+0x36c] ;  /* 0x00036c00010b7983 */ /* 0x000ea40000300800 */
[----:B--2---:R0:W-:Y:S01]  /*47b80*/  STL.64 [R1+0x1a58], R10 ;  /* 0x001a580a01007387 */ /* 0x0041e20000100a00 */
[----:B---3--:R1:W-:Y:S03]  /*47b90*/  STL.64 [R1+0x1a50], R8 ;  /* 0x001a500801007387 */ /* 0x0083e60000100a00 */
[----:B0-----:R-:W2:Y:S01]  /*47ba0*/  LDL.LU.64 R10, [R1+0x18] ;  /* 0x00001800010a7983 */ /* 0x001ea20000300a00 */
[----:B------:R-:W-:Y:S03]  /*47bb0*/  HMMA.16816.F32 R12, R20, R18, R12 ;  /* 0x00000012140c723c */ /* 0x000fe6000000180c */
[----:B--2---:R0:W-:Y:S01]  /*47bc0*/  STL.64 [R1+0x1a90], R10 ;  /* 0x001a900a01007387 */ /* 0x0041e20000100a00 */
[----:B-1----:R-:W2:Y:S02]  /*47bd0*/  LDL.LU R8, [R1+0x390] ;  /* 0x0003900001087983 */ /* 0x002ea40000300800 */
[----:B------:R-:W2:Y:S01]  /*47be0*/  LDL.LU R9, [R1+0x394] ;  /* 0x0003940001097983 */ /* 0x000ea20000300800 */
[----:B0-----:R-:W3:Y:S01]  /*47bf0*/  LDL.LU R10, [R1+0x398] ;  /* 0x00039800010a7983 */ /* 0x001ee20000300800 */
[----:B------:R-:W3:Y:S03]  /*47c00*/  LDL.LU R11, [R1+0x39c] ;  /* 0x00039c00010b7983 */ /* 0x000ee60000300800 */
[----:B---3--:R-:W-:Y:S01]  /*47c10*/  STL.64 [R1+0x1aa8], R10 ;  /* 0x001aa80a01007387 */ /* 0x008fe20000100a00 */
[----:B--2---:R0:W-:Y:S03]  /*47c20*/  STL.64 [R1+0x1aa0], R8 ;  /* 0x001aa00801007387 */ /* 0x0041e60000100a00 */
[----:B0-----:R-:W2:Y:S01]  /*47c30*/  LDL.LU R8, [R1+0x3a0] ;  /* 0x0003a00001087983 */ /* 0x001ea20000300800 */
[----:B------:R-:W2:Y:S02]  /*47c40*/  LDL.LU R9, [R1+0x3a4] ;  /* 0x0003a40001097983 */ /* 0x000ea40000300800 */
[----:B------:R-:W2:Y:S02]  /*47c50*/  LDL.LU R10, [R1+0x3a8] ;  /* 0x0003a800010a7983 */ /* 0x000ea40000300800 */
[----:B------:R-:W2:Y:S03]  /*47c60*/  LDL.LU R11, [R1+0x3ac] ;  /* 0x0003ac00010b7983 */ /* 0x000ea60000300800 */
[----:B------:R-:W-:Y:S01]  /*47c70*/  STL.64 [R1+0x3c0], R12 ;  /* 0x0003c00c01007387 */ /* 0x000fe20000100a00 */
[----:B------:R0:W-:Y:S03]  /*47c80*/  STL.64 [R1+0x3c8], R14 ;  /* 0x0003c80e01007387 */ /* 0x0001e60000100a00 */
[----:B0-----:R-:W3:Y:S01]  /*47c90*/  LDL.LU.64 R14, [R1+0x1ad0] ;  /* 0x001ad000010e7983 */ /* 0x001ee20000300a00 */
[----:B------:R-:W-:-:S02]  /*47ca0*/  IMAD.MOV.U32 R13, RZ, RZ, R18 ;  /* 0x000000ffff0d7224 */ /* 0x000fc400078e0012 */
[----:B------:R-:W-:Y:S02]  /*47cb0*/  IMAD.MOV.U32 R12, RZ, RZ, R19 ;  /* 0x000000ffff0c7224 */ /* 0x000fe400078e0013 */
[----:B------:R-:W4:Y:S01]  /*47cc0*/  LDL.LU.64 R18, [R1+0x1ac8] ;  /* 0x001ac80001127983 */ /* 0x000f220000300a00 */
[----:B------:R-:W4:Y:S03]  /*47cd0*/  LDL.LU.64 R16, [R1+0x1ac0] ;  /* 0x001ac00001107983 */ /* 0x000f260000300a00 */
[----:B---3--:R-:W-:Y:S01]  /*47ce0*/  STL.64 [R1+0x1a68], R14 ;  /* 0x001a680e01007387 */ /* 0x008fe20000100a00 */
[----:B------:R0:W-:Y:S03]  /*47cf0*/  STL.64 [R1+0x1a60], R12 ;  /* 0x001a600c01007387 */ /* 0x0001e60000100a00 */
[----:B0-----:R-:W3:Y:S01]  /*47d00*/  LDL.LU R12, [R1+0x370] ;  /* 0x00037000010c7983 */ /* 0x001ee20000300800 */
[----:B------:R-:W3:Y:S02]  /*47d10*/  LDL.LU R13, [R1+0x374] ;  /* 0x00037400010d7983 */ /* 0x000ee40000300800 */
[----:B------:R-:W3:Y:S02]  /*47d20*/  LDL.LU R14, [R1+0x378] ;  /* 0x00037800010e7983 */ /* 0x000ee40000300800 */
[----:B------:R-:W3:Y:S01]  /*47d30*/  LDL.LU R15, [R1+0x37c] ;  /* 0x00037c00010f7983 */ /* 0x000ee20000300800 */
[C---:B----4-:R-:W-:Y:S08]  /*47d40*/  HMMA.16816.F32 R16, R20.reuse, R6, R16 ;  /* 0x000000061410723c */ /* 0x050ff00000001810 */
[----:B--2---:R-:W-:Y:S01]  /*47d50*/  HMMA.16816.F32 R8, R20, R26, R8 ;  /* 0x0000001a1408723c */ /* 0x004fe20000001808 */
[----:B------:R-:W-:-:S02]  /*47d60*/  IMAD.MOV.U32 R5, RZ, RZ, R7 ;  /* 0x000000ffff057224 */ /* 0x000fc400078e0007 */
[----:B------:R-:W-:Y:S02]  /*47d70*/  IMAD.MOV.U32 R4, RZ, RZ, R26 ;  /* 0x000000ffff047224 */ /* 0x000fe400078e001a */
[----:B------:R-:W-:Y:S01]  /*47d80*/  IMAD.MOV.U32 R3, RZ, RZ, R27 ;  /* 0x000000ffff037224 */ /* 0x000fe200078e001b */
[----:B---3--:R-:W-:Y:S01]  /*47d90*/  STL.64 [R1+0x1a78], R14 ;  /* 0x001a780e01007387 */ /* 0x008fe20000100a00 */
[----:B------:R0:W-:Y:S03]  /*47da0*/  STL.64 [R1+0x1a70], R12 ;  /* 0x001a700c01007387 */ /* 0x0001e60000100a00 */
[----:B0-----:R-:W2:Y:S01]  /*47db0*/  LDL.LU R12, [R1+0x380] ;  /* 0x00038000010c7983 */ /* 0x001ea20000300800 */
[----:B------:R-:W2:Y:S02]  /*47dc0*/  LDL.LU R13, [R1+0x384] ;  /* 0x00038400010d7983 */ /* 0x000ea40000300800 */
[----:B------:R-:W2:Y:S02]  /*47dd0*/  LDL.LU R14, [R1+0x388] ;  /* 0x00038800010e7983 */ /* 0x000ea40000300800 */
[----:B------:R-:W2:Y:S01]  /*47de0*/  LDL.LU R15, [R1+0x38c] ;  /* 0x00038c00010f7983 */ /* 0x000ea20000300800 */
[----:B------:R0:W-:Y:S01]  /*47df0*/  STL.64 [R1+0x3b0], R16 ;  /* 0x0003b01001007387 */ /* 0x0001e20000100a00 */
[----:B------:R1:W-:Y:S02]  /*47e00*/  STL.64 [R1+0x3b8], R18 ;  /* 0x0003b81201007387 */ /* 0x0003e40000100a00 */
[----:B0-----:R-:W-:Y:S01]  /*47e10*/  IMAD.MOV.U32 R16, RZ, RZ, R6 ;  /* 0x000000ffff107224 */ /* 0x001fe200078e0006 */
[----:B-1----:R-:W3:Y:S01]  /*47e20*/  LDL.LU.64 R18, [R1+0x1ab8] ;  /* 0x001ab80001127983 */ /* 0x002ee20000300a00 */
[----:B------:R-:W4:Y:S02]  /*47e30*/  LDL.LU.64 R6, [R1+0x1ab0] ;  /* 0x001ab00001067983 */ /* 0x000f240000300a00 */
[----:B------:R-:W-:Y:S02]  /*47e40*/  STL.64 [R1+0x3a0], R8 ;  /* 0x0003a00801007387 */ /* 0x000fe40000100a00 */
[----:B------:R0:W-:Y:S02]  /*47e50*/  STL.64 [R1+0x3a8], R10 ;  /* 0x0003a80a01007387 */ /* 0x0001e40000100a00 */
[----:B0-----:R-:W2:Y:S01]  /*47e60*/  LDL.LU.64 R10, [R1+0x1aa8] ;  /* 0x001aa800010a7983 */ /* 0x001ea20000300a00 */
[----:B------:R-:W2:Y:S02]  /*47e70*/  LDL.LU.64 R8, [R1+0x1aa0] ;  /* 0x001aa00001087983 */ /* 0x000ea40000300a00 */
[----:B------:R-:W2:Y:S02]  /*47e80*/  LDL.LU.64 R26, [R1+0x1a98] ;  /* 0x001a9800011a7983 */ /* 0x000ea40000300a00 */
[C---:B--2---:R-:W-:Y:S11]  /*47e90*/  HMMA.16816.F32 R8, R20.reuse, R26, R8 ;  /* 0x0000001a1408723c */ /* 0x044ff60000001808 */
[----:B------:R-:W-:Y:S11]  /*47ea0*/  @!UPT UIADD3 URZ, URZ, URZ, URZ ;  /* 0x0000003f3f3ff290 */ /* 0x000ff6000fffe03f */
[----:B------:R-:W-:Y:S01]  /*47eb0*/  @!UPT UIADD3 URZ, URZ, URZ, URZ ;  /* 0x0000003f3f3ff290 */ /* 0x000fe2000fffe03f */
[----:B------:R0:W-:Y:S01]  /*47ec0*/  STL.64 [R1+0x390], R8 ;  /* 0x0003900801007387 */ /* 0x0001e20000100a00 */
[----:B------:R1:W-:Y:S02]  /*47ed0*/  STL.64 [R1+0x398], R10 ;  /* 0x0003980a01007387 */ /* 0x0003e40000100a00 */
[----:B0-----:R-:W-:Y:S01]  /*47ee0*/  IMAD.MOV.U32 R9, RZ, RZ, R26 ;  /* 0x000000ffff097224 */ /* 0x001fe200078e001a */
[----:B-1----:R-:W2:Y:S01]  /*47ef0*/  LDL.LU.64 R10, [R1+0x1a90] ;  /* 0x001a9000010a7983 */ /* 0x002ea20000300a00 */
[----:B------:R-:W-:Y:S02]  /*47f00*/  IMAD.MOV.U32 R8, RZ, RZ, R27 ;  /* 0x000000ffff087224 */ /* 0x000fe400078e001b */
[----:B------:R-:W2:Y:S02]  /*47f10*/  LDL.LU.64 R26, [R1+0x1a88] ;  /* 0x001a8800011a7983 */ /* 0x000ea40000300a00 */
[----:B------:R-:W3:Y:S01]  /*47f20*/  LDL.LU.64 R24, [R1+0x1a80] ;  /* 0x001a800001187983 */ /* 0x000ee20000300a00 */
        /* <DEDUP_REMOVED lines=9> */
[----:B------:R-:W-:-:S05]  /*47fc0*/  IMAD.MOV.U32 R27, RZ, RZ, R8 ;  /* 0x000000ffff1b7224 */ /* 0x000fca00078e0008 */
[----:B------:R0:W-:Y:S02]  /*47fd0*/  STL.64 [R1+0x1928], R26 ;  /* 0x0019281a01007387 */ /* 0x0001e40000100a00 */
[----:B0-----:R-:W-:Y:S02]  /*47fe0*/  IMAD.MOV.U32 R26, RZ, RZ, R4 ;  /* 0x000000ffff1a7224 */ /* 0x001fe400078e0004 */
[----:B------:R-:W-:Y:S02]  /*47ff0*/  IMAD.MOV.U32 R27, RZ, RZ, R3 ;  /* 0x000000ffff1b7224 */ /* 0x000fe400078e0003 */
[----:B------:R-:W-:-:S03]  /*48000*/  IMAD.MOV.U32 R4, RZ, RZ, R10 ;  /* 0x000000ffff047224 */ /* 0x000fc600078e000a */
[----:B------:R-:W-:Y:S01]  /*48010*/  STL.64 [R1+0x1940], R26 ;  /* 0x0019401a01007387 */ /* 0x000fe20000100a00 */
        /* <DEDUP_REMOVED lines=8> */
[----:B------:R-:W2:Y:S02]  /*480a0*/  LDL.LU.64 R10, [R1+0x1a58] ;  /* 0x001a5800010a7983 */ /* 0x000ea40000300a00 */
[----:B------:R-:W2:Y:S02]  /*480b0*/  LDL.LU.64 R8, [R1+0x1a50] ;  /* 0x001a500001087983 */ /* 0x000ea40000300a00 */
[----:B------:R-:W-:-:S02]  /*480c0*/  IMAD.MOV.U32 R26, RZ, RZ, R16 ;  /* 0x000000ffff1a7224 */ /* 0x000fc400078e0010 */
[----:B------:R-:W-:Y:S02]  /*480d0*/  IMAD.MOV.U32 R27, RZ, RZ, R5 ;  /* 0x000000ffff1b7224 */ /* 0x000fe400078e0005 */
[----:B---3--:R-:W-:-:S03]  /*480e0*/  IMAD.MOV.U32 R5, RZ, RZ, R19 ;  /* 0x000000ffff057224 */ /* 0x008fc600078e0013 */
[----:B------:R-:W-:Y:S01]  /*480f0*/  STL.64 [R1+0x1958], R26 ;  /* 0x0019581a01007387 */ /* 0x000fe20000100a00 */
[----:B--2---:R-:W-:Y:S11]  /*48100*/  HMMA.16816.F32 R8, R20, R18, R8 ;  /* 0x000000121408723c */ /* 0x004ff60000001808 */
[----:B------:R-:W-:Y:S11]  /*48110*/  @!UPT UIADD3 URZ, URZ, URZ, URZ ;  /* 0x0000003f3f3ff290 */ /* 0x000ff6000fffe03f */
[----:B------:R-:W-:Y:S01]  /*48120*/  @!UPT UIADD3 URZ, URZ, URZ, URZ ;  /* 0x0000003f3f3ff290 */ /* 0x000fe2000fffe03f */
[----:B------:R0:W-:Y:S01]  /*48130*/  STL.64 [R1+0x360], R8 ;  /* 0x0003600801007387 */ /* 0x0001e20000100a00 */
[----:B------:R1:W-:Y:S02]  /*48140*/  STL.64 [R1+0x368], R10 ;  /* 0x0003680a01007387 */ /* 0x0003e40000100a00 */
[----:B0-----:R-:W-:Y:S01]  /*48150*/  IMAD.MOV.U32 R8, RZ, RZ, R18 ;  /* 0x000000ffff087224 */ /* 0x001fe200078e0012 */
[----:B-1----:R-:W2:Y:S01]  /*48160*/  LDL.LU.64 R10, [R1+0x1a48] ;  /* 0x001a4800010a7983 */ /* 0x002ea20000300a00 */
[----:B------:R-:W3:Y:S02]  /*48170*/  LDL.LU R9, [R1+0x1a40] ;  /* 0x001a400001097983 */ /* 0x000ee40000300800 */
[----:B------:R-:W2:Y:S02]  /*48180*/  LDL.LU.64 R18, [R1+0x1a38] ;  /* 0x001a380001127983 */ /* 0x000ea40000300a00 */
[----:B------:R-:W2:Y:S01]  /*48190*/  LDL.LU.64 R16, [R1+0x1a30] ;  /* 0x001a300001107983 */ /* 0x000ea20000300a00 */
[----:B----4-:R-:W-:Y:S01]  /*481a0*/  STL.64 [R1+0x1a18], R6 ;  /* 0x001a180601007387 */ /* 0x010fe20000100a00 */
[----:B------:R0:W-:Y:S03]  /*481b0*/  STL.64 [R1+0x1a10], R4 ;  /* 0x001a100401007387 */ /* 0x0001e60000100a00 */
[----:B0-----:R-:W4:Y:S01]  /*481c0*/  LDL.LU R4, [R1+0x350] ;  /* 0x0003500001047983 */ /* 0x001f220000300800 */
[----:B------:R-:W4:Y:S02]  /*481d0*/  LDL.LU R5, [R1+0x354] ;  /* 0x0003540001057983 */ /* 0x000f240000300800 */
[----:B------:R-:W4:Y:S02]  /*481e0*/  LDL.LU R6, [R1+0x358] ;  /* 0x0003580001067983 */ /* 0x000f240000300800 */
[----:B------:R-:W4:Y:S02]  /*481f0*/  LDL.LU R7, [R1+0x35c] ;  /* 0x00035c0001077983 */ /* 0x000f240000300800 */
[----:B------:R-:W-:-:S02]  /*48200*/  IMAD.MOV.U32 R26, RZ, RZ, R13 ;  /* 0x000000ffff1a7224 */ /* 0x000fc400078e000d */
[----:B------:R-:W-:Y:S01]  /*48210*/  IMAD.MOV.U32 R27, RZ, RZ, R12 ;  /* 0x000000ffff1b7224 */ /* 0x000fe200078e000c */
[----:B----4-:R-:W-:Y:S11]  /*48220*/  HMMA.16816.F32 R4, R20, R14, R4 ;  /* 0x0000000e1404723c */ /* 0x010ff60000001804 */
[----:B------:R-:W-:Y:S11]  /*48230*/  @!UPT UIADD3 URZ, URZ, URZ, URZ ;  /* 0x0000003f3f3ff290 */ /* 0x000ff6000fffe03f */
[----:B------:R-:W-:Y:S01]  /*48240*/  @!UPT UIADD3 URZ, URZ, URZ, URZ ;  /* 0x0000003f3f3ff290 */ /* 0x000fe2000fffe03f */
[----:B------:R-:W-:Y:S01]  /*48250*/  STL.64 [R1+0x350], R4 ;  /* 0x0003500401007387 */ /* 0x000fe20000100a00 */
[----:B------:R-:W-:Y:S02]  /*48260*/  STL.64 [R1+0x358], R6 ;  /* 0x0003580601007387 */ /* 0x000fe40000100a00 */
[----:B------:R-:W-:Y:S02]  /*48270*/  STL.64 [R1+0x1970], R26 ;  /* 0x0019701a01007387 */ /* 0x000fe40000100a00 */
[----:B------:R0:W-:Y:S01]  /*48280*/  STL.64 [R1+0x1908], R14 ;  /* 0x0019080e01007387 */ /* 0x0001e20000100a00 */
[----:B------:R-:W4:Y:S01]  /*48290*/  LDL.LU R12, [R1+0xf0] ;  /* 0x0000f000010c7983 */ /* 0x000f220000300800 */
[----:B------:R-:W4:Y:S03]  /*482a0*/  LDL.LU R13, [R1+0xf4] ;  /* 0x0000f400010d7983 */ /* 0x000f260000300800 */
[----:B0-----:R-:W3:Y:S01]  /*482b0*/  LDL.LU R14, [R1+0xf8] ;  /* 0x0000f800010e7983 */ /* 0x001ee20000300800 */
[----:B------:R-:W3:Y:S02]  /*482c0*/  LDL.LU R15, [R1+0xfc] ;  /* 0x0000fc00010f7983 */ /* 0x000ee40000300800 */
[----:B--2---:R-:W-:-:S02]  /*482d0*/  IMAD.MOV.U32 R26, RZ, RZ, R11 ;  /* 0x000000ffff1a7224 */ /* 0x004fc400078e000b */
[----:B------:R-:W-:Y:S01]  /*482e0*/  IMAD.MOV.U32 R27, RZ, RZ, R2 ;  /* 0x000000ffff1b7224 */ /* 0x000fe200078e0002 */
[----:B------:R-:W2:Y:S01]  /*482f0*/  LDL.LU R11, [R1+0x1a2c] ;  /* 0x001a2c00010b7983 */ /* 0x000ea20000300800 */
[----:B------:R-:W2:Y:S03]  /*48300*/  LDL.LU R2, [R1+0x1a28] ;  /* 0x001a280001027983 */ /* 0x000ea60000300800 */
[----:B------:R-:W-:Y:S04]  /*48310*/  STL.64 [R1+0x1988], R26 ;  /* 0x0019881a01007387 */ /* 0x000fe80000100a00 */
[----:B---3--:R-:W-:Y:S01]  /*48320*/  STL.64 [R1+0x1920], R14 ;  /* 0x0019200e01007387 */ /* 0x008fe20000100a00 */
[----:B----4-:R0:W-:Y:S03]  /*48330*/  STL.64 [R1+0x1918], R12 ;  /* 0x0019180c01007387 */ /* 0x0101e60000100a00 */
[----:B0-----:R-:W3:Y:S01]  /*48340*/  LDL.LU R12, [R1+0x100] ;  /* 0x00010000010c7983 */ /* 0x001ee20000300800 */
[----:B------:R-:W3:Y:S02]  /*48350*/  LDL.LU R13, [R1+0x104] ;  /* 0x00010400010d7983 */ /* 0x000ee40000300800 */
[----:B------:R-:W4:Y:S02]  /*48360*/  LDL.LU R14, [R1+0x108] ;  /* 0x00010800010e7983 */ /* 0x000f240000300800 */
[----:B------:R-:W4:Y:S02]  /*48370*/  LDL.LU R15, [R1+0x10c] ;  /* 0x00010c00010f7983 */ /* 0x000f240000300800 */
[----:B------:R-:W-:-:S02]  /*48380*/  IMAD.MOV.U32 R26, RZ, RZ, R29 ;  /* 0x000000ffff1a7224 */ /* 0x000fc400078e001d */
[----:B------:R-:W-:Y:S01]  /*48390*/  IMAD.MOV.U32 R27, RZ, RZ, R28 ;  /* 0x000000ffff1b7224 */ /* 0x000fe200078e001c */
[----:B------:R-:W2:Y:S01]  /*483a0*/  LDL.LU R29, [R1+0x1a24] ;  /* 0x001a2400011d7983 */ /* 0x000ea20000300800 */
[----:B------:R-:W2:Y:S03]  /*483b0*/  LDL.LU R28, [R1+0x1a20] ;  /* 0x001a2000011c7983 */ /* 0x000ea60000300800 */
[----:B------:R-:W-:Y:S04]  /*483c0*/  STL.64 [R1+0x19a0], R26 ;  /* 0x0019a01a01007387 */ /* 0x000fe80000100a00 */
[----:B----4-:R-:W-:Y:S01]  /*483d0*/  STL.64 [R1+0x1938], R14 ;  /* 0x0019380e01007387 */ /* 0x010fe20000100a00 */
[----:B---3--:R0:W-:Y:S03]  /*483e0*/  STL.64 [R1+0x1930], R12 ;  /* 0x0019300c01007387 */ /* 0x0081e60000100a00 */
[----:B0-----:R-:W3:Y:S01]  /*483f0*/  LDL.LU R12, [R1+0x110] ;  /* 0x00011000010c7983 */ /* 0x001ee20000300800 */
[----:B------:R-:W3:Y:S02]  /*48400*/  LDL.LU R13, [R1+0x114] ;  /* 0x00011400010d7983 */ /* 0x000ee40000300800 */
[----:B------:R-:W4:Y:S02]  /*48410*/  LDL.LU R14, [R1+0x118] ;  /* 0x00011800010e7983 */ /* 0x000f240000300800 */
[----:B------:R-:W4:Y:S02]  /*48420*/  LDL.LU R15, [R1+0x11c] ;  /* 0x00011c00010f7983 */ /* 0x000f240000300800 */
[----:B------:R-:W-:-:S02]  /*48430*/  IMAD.MOV.U32 R26, RZ, RZ, R25 ;  /* 0x000000ffff1a7224 */ /* 0x000fc400078e0019 */
[----:B------:R-:W-:-:S05]  /*48440*/  IMAD.MOV.U32 R27, RZ, RZ, R24 ;  /* 0x000000ffff1b7224 */ /* 0x000fca00078e0018 */
[----:B------:R0:W-:Y:S02]  /*48450*/  STL.64 [R1+0x19b8], R26 ;  /* 0x0019b81a01007387 */ /* 0x0001e40000100a00 */
[----:B0-----:R-:W-:Y:S02]  /*48460*/  IMAD.MOV.U32 R26, RZ, RZ, R19 ;  /* 0x000000ffff1a7224 */ /* 0x001fe400078e0013 */
[----:B------:R-:W-:-:S05]  /*48470*/  IMAD.MOV.U32 R27, RZ, RZ, R18 ;  /* 0x000000ffff1b7224 */ /* 0x000fca00078e0012 */
[----:B------:R-:W-:Y:S04]  /*48480*/  STL.64 [R1+0x19d0], R26 ;  /* 0x0019d01a01007387 */ /* 0x000fe80000100a00 */
[----:B----4-:R-:W-:Y:S01]  /*48490*/  STL.64 [R1+0x1950], R14 ;  /* 0x0019500e01007387 */ /* 0x010fe20000100a00 */
[----:B---3--:R0:W-:Y:S03]  /*484a0*/  STL.64 [R1+0x1948], R12 ;  /* 0x0019480c01007387 */ /* 0x0081e60000100a00 */
[----:B0-----:R-:W3:Y:S01]  /*484b0*/  LDL.LU R12, [R1+0x120] ;  /* 0x00012000010c7983 */ /* 0x001ee20000300800 */
[----:B------:R-:W3:Y:S02]  /*484c0*/  LDL.LU R13, [R1+0x124] ;  /* 0x00012400010d7983 */ /* 0x000ee40000300800 */
[----:B------:R-:W4:Y:S02]  /*484d0*/  LDL.LU R14, [R1+0x128] ;  /* 0x00012800010e7983 */ /* 0x000f240000300800 */
[----:B------:R-:W4:Y:S01]  /*484e0*/  LDL.LU R15, [R1+0x12c] ;  /* 0x00012c00010f7983 */ /* 0x000f220000300800 */
[----:B------:R-:W2:Y:S01]  /*484f0*/  LDL.LU R24, [R1+0x180] ;  /* 0x0001800001187983 */ /* 0x000ea20000300800 */
[----:B------:R-:W2:Y:S02]  /*48500*/  LDL.LU R25, [R1+0x184] ;  /* 0x0001840001197983 */ /* 0x000ea40000300800 */
[----:B------:R-:W2:Y:S02]  /*48510*/  LDL.LU R26, [R1+0x188] ;  /* 0x00018800011a7983 */ /* 0x000ea40000300800 */
[----:B------:R-:W2:Y:S02]  /*48520*/  LDL.LU R27, [R1+0x18c] ;  /* 0x00018c00011b7983 */ /* 0x000ea40000300800 */
[----:B--2---:R-:W-:Y:S01]  /*48530*/  STL.64 [R1+0x19e0], R26 ;  /* 0x0019e01a01007387 */ /* 0x004fe20000100a00 */
[----:B------:R-:W-:Y:S02]  /*48540*/  STL.64 [R1+0x19d8], R24 ;  /* 0x0019d81801007387 */ /* 0x000fe40000100a00 */
[----:B----4-:R-:W-:Y:S02]  /*48550*/  STL.64 [R1+0x1968], R14 ;  /* 0x0019680e01007387 */ /* 0x010fe40000100a00 */
[----:B---3--:R0:W-:Y:S02]  /*48560*/  STL.64 [R1+0x1960], R12 ;  /* 0x0019600c01007387 */ /* 0x0081e40000100a00 */
[----:B0-----:R-:W2:Y:S01]  /*48570*/  LDL.LU R12, [R1+0x130] ;  /* 0x00013000010c7983 */ /* 0x001ea20000300800 */
[----:B------:R-:W2:Y:S02]  /*48580*/  LDL.LU R13, [R1+0x134] ;  /* 0x00013400010d7983 */ /* 0x000ea40000300800 */
[----:B------:R-:W3:Y:S02]  /*48590*/  LDL.LU R14, [R1+0x138] ;  /* 0x00013800010e7983 */ /* 0x000ee40000300800 */
[----:B------:R-:W3:Y:S02]  /*485a0*/  LDL.LU R15, [R1+0x13c] ;  /* 0x00013c00010f7983 */ /* 0x000ee40000300800 */
[----:B------:R-:W-:-:S02]  /*485b0*/  IMAD.MOV.U32 R27, RZ, RZ, R16 ;  /* 0x000000ffff1b7224 */ /* 0x000fc400078e0010 */
[----:B------:R-:W-:Y:S01]  /*485c0*/  IMAD.MOV.U32 R26, RZ, RZ, R17 ;  /* 0x000000ffff1a7224 */ /* 0x000fe200078e0011 */
        /* <DEDUP_REMOVED lines=48> */
[----:B------:R0:W-:Y:S02]  /*488d0*/  STL.64 [R1+0x1a8], R22 ;  /* 0x0001a81601007387 */ /* 0x0001e40000100a00 */
[----:B0-----:R-:W-:Y:S02]  /*488e0*/  IMAD.MOV.U32 R22, RZ, RZ, R0 ;  /* 0x000000ffff167224 */ /* 0x001fe400078e0000 */
[----:B------:R-:W3:Y:S01]  /*488f0*/  LDL.LU R0, [R1+0x19f8] ;  /* 0x0019f80001007983 */ /* 0x000ee20000300800 */
[----:B--2---:R-:W-:Y:S03]  /*48900*/  HMMA.16816.F32 R24, R16, R26, R12 ;  /* 0x0000001a1018723c */ /* 0x004fe6000000180c */
[----:B------:R-:W2:Y:S01]  /*48910*/  LDL.LU.64 R14, [R1+0x19f0] ;  /* 0x0019f000010e7983 */ /* 0x000ea20000300a00 */
[----:B------:R-:W2:Y:S11]  /*48920*/  LDL.LU.64 R12, [R1+0x19e8] ;  /* 0x0019e800010c7983 */ /* 0x000eb60000300a00 */
[----:B------:R-:W-:Y:S08]  /*48930*/  @!UPT UIADD3 URZ, URZ, URZ, URZ ;  /* 0x0000003f3f3ff290 */ /* 0x000ff0000fffe03f */
[----:B------:R-:W-:Y:S01]  /*48940*/  STL.64 [R1+0x8f0], R24 ;  /* 0x0008f01801007387 */ /* 0x000fe20000100a00 */
[----:B------:R0:W-:Y:S03]  /*48950*/  STL.64 [R1+0x8f8], R26 ;  /* 0x0008f81a01007387 */ /* 0x0001e60000100a00 */
[----:B0-----:R-:W2:Y:S01]  /*48960*/  LDL.LU.64 R26, [R1+0x19e0] ;  /* 0x0019e000011a7983 */ /* 0x001ea20000300a00 */
[----:B------:R-:W2:Y:S02]  /*48970*/  LDL.LU.64 R24, [R1+0x19d8] ;  /* 0x0019d80001187983 */ /* 0x000ea40000300a00 */
[----:B------:R-:W-:-:S07]  /*48980*/  IMAD.MOV.U32 R23, RZ, RZ, R9 ;  /* 0x000000ffff177224 */ /* 0x000fce00078e0009 */
[C---:B--2---:R-:W-:Y:S01]  /*48990*/  HMMA.16816.F32 R20, R16.reuse, R22, R24 ;  /* 0x000000161014723c */ /* 0x044fe20000001818 */
[----:B------:R-:W2:Y:S11]  /*489a0*/  LDL.LU.64 R26, [R1+0x19d0] ;  /* 0x0019d000011a7983 */ /* 0x000eb60000300a00 */
[----:B------:R-:W-:Y:S11]  /*489b0*/  @!UPT UIADD3 URZ, URZ, URZ, URZ ;  /* 0x0000003f3f3ff290 */ /* 0x000ff6000fffe03f */
[----:B------:R0:W-:Y:S01]  /*489c0*/  STL.64 [R1+0x8e0], R20 ;  /* 0x0008e01401007387 */ /* 0x0001e20000100a00 */
[----:B------:R-:W-:Y:S03]  /*489d0*/  STL.64 [R1+0x8e8], R22 ;  /* 0x0008e81601007387 */ /* 0x000fe60000100a00 */
[----:B0-----:R-:W3:Y:S01]  /*489e0*/  LDL.LU R20, [R1+0xd68] ;  /* 0x000d680001147983 */ /* 0x001ee20000300800 */
        /* <DEDUP_REMOVED lines=58> */
[----:B------:R-:W3:Y:S02]  /*48d90*/  LDL.LU R21, [R1+0xd60] ;  /* 0x000d600001157983 */ /* 0x000ee40000300800 */
[----:B------:R-:W2:Y:S11]  /*48da0*/  LDL.LU R22, [R1+0xf64] ;  /* 0x000f640001167983 */ /* 0x000eb60000300800 */
[----:B------:R-:W-:Y:S07]  /*48db0*/  @!UPT UIADD3 URZ, URZ, URZ, URZ ;  /* 0x0000003f3f3ff290 */ /* 0x000fee000fffe03f */
[----:B------:R-:W-:Y:S01]  /*48dc0*/  STL.64 [R1+0x120], R24 ;  /* 0x0001201801007387 */ /* 0x000fe20000100a00 */
[----:B------:R-:W-:Y:S02]  /*48dd0*/  STL.64 [R1+0x128], R26 ;  /* 0x0001281a01007387 */ /* 0x000fe40000100a00 */
[----:B------:R-:W2:Y:S02]  /*48de0*/  LDL.LU R23, [R1+0xf5c] ;  /* 0x000f5c0001177983 */ /* 0x000ea40000300800 */
        /* <DEDUP_REMOVED lines=12> */
[----:B---3--:R0:W-:Y:S01]  /*48eb0*/  STL.64 [R1+0x18c0], R22 ;  /* 0x0018c01601007387 */ /* 0x0081e20000100a00 */
[----:B--2---:R-:W-:Y:S02]  /*48ec0*/  STL.64 [R1+0x18b8], R20 ;  /* 0x0018b81401007387 */ /* 0x004fe40000100a00 */
[----:B0-----:R-:W-:-:S02]  /*48ed0*/  IMAD.MOV.U32 R22, RZ, RZ, R8 ;  /* 0x000000ffff167224 */ /* 0x001fc400078e0008 */
[----:B----4-:R-:W-:-:S05]  /*48ee0*/  IMAD.MOV.U32 R23, RZ, RZ, R5 ;  /* 0x000000ffff177224 */ /* 0x010fca00078e0005 */
[----:B------:R-:W-:Y:S01]  /*48ef0*/  STL.64 [R1+0x18d8], R22 ;  /* 0x0018d81601007387 */ /* 0x000fe20000100a00 */
[----:B------:R-:W2:Y:S02]  /*48f00*/  LDL.LU R27, [R1+0xf54] ;  /* 0x000f5400011b7983 */ /* 0x000ea40000300800 */
[----:B------:R-:W2:Y:S02]  /*48f10*/  LDL.LU R26, [R1+0xf4c] ;  /* 0x000f4c00011a7983 */ /* 0x000ea40000300800 */
[----:B------:R-:W3:Y:S01]  /*48f20*/  LDL.LU R25, [R1+0xf44] ;  /* 0x000f440001197983 */ /* 0x000ee20000300800 */
[----:B------:R-:W3:Y:S04]  /*48f30*/  LDL.LU R24, [R1+0xd5c] ;  /* 0x000d5c0001187983 */ /* 0x000ee80000300800 */
[----:B--2---:R0:W-:Y:S01]  /*48f40*/  STL.64 [R1+0x1890], R26 ;  /* 0x0018901a01007387 */ /* 0x0041e20000100a00 */
[----:B---3--:R1:W-:Y:S02]  /*48f50*/  STL.64 [R1+0x1888], R24 ;  /* 0x0018881801007387 */ /* 0x0083e40000100a00 */
        /* <DEDUP_REMOVED lines=16> */
[----:B--2---:R3:W-:Y:S01]  /*49060*/  STL.64 [R1+0x18e8], R26 ;  /* 0x0018e81a01007387 */ /* 0x0047e20000100a00 */
[----:B------:R0:W-:Y:S02]  /*49070*/  STL.64 [R1+0x18e0], R24 ;  /* 0x0018e01801007387 */ /* 0x0001e40000100a00 */
[----:B---3--:R-:W-:Y:S02]  /*49080*/  IMAD.MOV.U32 R26, RZ, RZ, R28 ;  /* 0x000000ffff1a7224 */ /* 0x008fe400078e001c */
[----:B0-----:R-:W-:Y:S02]  /*49090*/  IMAD.MOV.U32 R24, RZ, RZ, R2 ;  /* 0x000000ffff187224 */ /* 0x001fe400078e0002 */
[----:B----4-:R-:W-:Y:S02]  /*490a0*/  IMAD.MOV.U32 R25, RZ, RZ, R29 ;  /* 0x000000ffff197224 */ /* 0x010fe400078e001d */
[----:B------:R-:W-:Y:S01]  /*490b0*/  IMAD.MOV.U32 R27, RZ, RZ, R0 ;  /* 0x000000ffff1b7224 */ /* 0x000fe200078e0000 */
[----:B------:R-:W2:Y:S01]  /*490c0*/  LDL.LU R2, [R1+0x18f0] ;  /* 0x0018f00001027983 */ /* 0x000ea20000300800 */
[----:B------:R-:W3:Y:S02]  /*490d0*/  LDL.LU R5, [R1+0xf3c] ;  /* 0x000f3c0001057983 */ /* 0x000ee40000300800 */
[----:B------:R-:W4:Y:S02]  /*490e0*/  LDL.LU R9, [R1+0xf60] ;  /* 0x000f600001097983 */ /* 0x000f240000300800 */
[----:B------:R-:W2:Y:S01]  /*490f0*/  LDL.LU R4, [R1+0xf34] ;  /* 0x000f340001047983 */ /* 0x000ea20000300800 */
[----:B------:R-:W2:Y:S01]  /*49100*/  LDL.LU R8, [R1+0xf58] ;  /* 0x000f580001087983 */ /* 0x000ea20000300800 */
[----:B------:R-:W2:Y:S01]  /*49110*/  LDL.LU R13, [R1+0xf2c] ;  /* 0x000f2c00010d7983 */ /* 0x000ea20000300800 */
[C---:B------:R-:W-:Y:S01]  /*49120*/  HMMA.16816.F32 R20, R16.reuse, R22, R24 ;  /* 0x000000161014723c */ /* 0x040fe20000001818 */
[----:B------:R-:W2:Y:S01]  /*49130*/  LDL.LU R12, [R1+0xf50] ;  /* 0x000f5000010c7983 */ /* 0x000ea20000300800 */
[----:B------:R-:W2:Y:S01]  /*49140*/  LDL.LU R3, [R1+0xf24] ;  /* 0x000f240001037983 */ /* 0x000ea20000300800 */
[----:B------:R-:W2:Y:S02]  /*49150*/  LDL.LU R29, [R1+0xf48] ;  /* 0x000f4800011d7983 */ /* 0x000ea40000300800 */
[----:B------:R-:W2:Y:S02]  /*49160*/  LDL.LU R28, [R1+0xf1c] ;  /* 0x000f1c00011c7983 */ /* 0x000ea40000300800 */
[----:B------:R-:W2:Y:S01]  /*49170*/  LDL.LU R0, [R1+0xf40] ;  /* 0x000f400001007983 */ /* 0x000ea20000300800 */
[----:B------:R-:W2:Y:S01]  /*49180*/  LDL.LU.64 R26, [R1+0x18e8] ;  /* 0x0018e800011a7983 */ /* 0x000ea20000300a00 */
[----:B------:R-:W2:Y:S11]  /*49190*/  LDL.LU.64 R24, [R1+0x18e0] ;  /* 0x0018e00001187983 */ /* 0x000eb60000300a00 */
[----:B------:R-:W-:Y:S03]  /*491a0*/  @!UPT UIADD3 URZ, URZ, URZ, URZ ;  /* 0x0000003f3f3ff290 */ /* 0x000fe6000fffe03f */
        /* <DEDUP_REMOVED lines=18> */
[----:B------:R-:W3:Y:S01]  /*492d0*/  LDL R15, [R1+0x1770] ;  /* 0x00177000010f7983 */ /* 0x000ee20000100800 */
[C---:B--2---:R-:W-:Y:S08]  /*492e0*/  HMMA.16816.F32 R20, R16.reuse, R10, R20 ;  /* 0x0000000a1014723c */ /* 0x044ff00000001814 */
[----:B------:R-:W-:Y:S11]  /*492f0*/  HMMA.16816.F32 R16, R16, R6, R24 ;  /* 0x000000061010723c */ /* 0x000ff60000001818 */
[----:B------:R-:W-:Y:S04]  /*49300*/  @!UPT UIADD3 URZ, URZ, URZ, URZ ;  /* 0x0000003f3f3ff290 */ /* 0x000fe8000fffe03f */
[----:B------:R-:W-:Y:S01]  /*49310*/  STL.64 [R1+0xe0], R20 ;  /* 0x0000e01401007387 */ /* 0x000fe20000100a00 */
[----:B------:R0:W-:Y:S03]  /*49320*/  STL.64 [R1+0xe8], R22 ;  /* 0x0000e81601007387 */ /* 0x0001e60000100a00 */
[----:B0-----:R-:W2:Y:S01]  /*49330*/  LDL.LU.64 R22, [R1+0x18a0] ;  /* 0x0018a00001167983 */ /* 0x001ea20000300a00 */
[----:B------:R-:W2:Y:S02]  /*49340*/  LDL.LU.64 R20, [R1+0x1898] ;  /* 0x0018980001147983 */ /* 0x000ea40000300a00 */
[----:B------:R-:W3:Y:S02]  /*49350*/  LDL.LU.64 R26, [R1+0x1890] ;  /* 0x00189000011a7983 */ /* 0x000ee40000300a00 */
[----:B------:R-:W3:Y:S02]  /*49360*/  LDL.LU.64 R24, [R1+0x1888] ;  /* 0x0018880001187983 */ /* 0x000ee40000300a00 */
[----:B------:R-:W-:-:S04]  /*49370*/  IMAD.MOV.U32 R11, RZ, RZ, c[0x0][0x188] ;  /* 0x00006200ff0b7624 */ /* 0x000fc800078e00ff */
[----:B------:R-:W-:Y:S02]  /*49380*/  IMAD.SHL.U32 R11, R11, 0x40, RZ ;  /* 0x000000400b0b7824 */ /* 0x000fe400078e00ff */
[----:B------:R-:W-:Y:S02]  /*49390*/  IMAD.MOV.U32 R6, RZ, RZ, R19 ;  /* 0x000000ffff067224 */ /* 0x000fe400078e0013 */
[----:B------:R-:W-:Y:S02]  /*493a0*/  IMAD.SHL.U32 R11, R11, 0x2, RZ ;  /* 0x000000020b0b7824 */ /* 0x000fe400078e00ff */
[----:B------:R-:W-:Y:S01]  /*493b0*/  IMAD.MOV.U32 R7, RZ, RZ, R18 ;  /* 0x000000ffff077224 */ /* 0x000fe200078e0012 */
[----:B------:R-:W-:Y:S01]  /*493c0*/  STL.64 [R1+0xd0], R16 ;  /* 0x0000d01001007387 */ /* 0x000fe20000100a00 */
[----:B------:R-:W-:Y:S01]  /*493d0*/  STL.64 [R1+0xd8], R18 ;  /* 0x0000d81201007387 */ /* 0x000fe20000100a00 */
[----:B--2---:R-:W-:Y:S02]  /*493e0*/  IADD3 R20, R20, 0x1, RZ ;  /* 0x0000000114147810 */ /* 0x004fe40007ffe0ff */
[----:B------:R-:W-:-:S02]  /*493f0*/  IADD3 R21, P6, R21, R11, RZ ;  /* 0x0000000b15157210 */ /* 0x000fc40007fde0ff */
[-C--:B------:R-:W-:Y:S02]  /*49400*/  IADD3 R22, P1, R22, R11.reuse, RZ ;  /* 0x0000000b16167210 */ /* 0x080fe40007f3e0ff */
[-C--:B------:R-:W-:Y:S02]  /*49410*/  IADD3 R23, P2, R23, R11.reuse, RZ ;  /* 0x0000000b17177210 */ /* 0x080fe40007f5e0ff */
[-C--:B---3--:R-:W-:Y:S01]  /*49420*/  IADD3 R27, P3, R27, R11.reuse, RZ ;  /* 0x0000000b1b1b7210 */ /* 0x088fe20007f7e0ff */
[----:B------:R-:W-:Y:S01]  /*49430*/  STL [R1+0xd68], R20 ;  /* 0x000d681401007387 */ /* 0x000fe20000100800 */
[----:B------:R-:W-:Y:S02]  /*49440*/  STL [R1+0x17ec], R6 ;  /* 0x0017ec0601007387 */ /* 0x000fe40000100800 */
[----:B------:R-:W-:Y:S01]  /*49450*/  STL [R1+0x17e8], R7 ;  /* 0x0017e80701007387 */ /* 0x000fe20000100800 */
[-C--:B------:R-:W-:Y:S01]  /*49460*/  IADD3 R26, P4, R26, R11.reuse, RZ ;  /* 0x0000000b1a1a7210 */ /* 0x080fe20007f9e0ff */
[----:B------:R-:W-:Y:S01]  /*49470*/  STL [R1+0xd60], R21 ;  /* 0x000d601501007387 */ /* 0x000fe20000100800 */
[-C--:B------:R-:W-:Y:S01]  /*49480*/  IADD3 R25, P5, R25, R11.reuse, RZ ;  /* 0x0000000b19197210 */ /* 0x080fe20007fbe0ff */
[----:B------:R-:W-:Y:S02]  /*49490*/  STL [R1+0xf64], R22 ;  /* 0x000f641601007387 */ /* 0x000fe40000100800 */
[--C-:B------:R-:W-:Y:S01]  /*494a0*/  IMAD.X R24, R24, 0x1, R2.reuse, P6 ;  /* 0x0000000118187824 */ /* 0x100fe200030e0602 */
[----:B------:R-:W-:Y:S01]  /*494b0*/  STL [R1+0xf5c], R23 ;  /* 0x000f5c1701007387 */ /* 0x000fe20000100800 */
[-C--:B------:R-:W-:Y:S01]  /*494c0*/  IADD3 R5, P6, R5, R11.reuse, RZ ;  /* 0x0000000b05057210 */ /* 0x080fe20007fde0ff */
[----:B------:R-:W-:Y:S02]  /*494d0*/  STL [R1+0xf54], R27 ;  /* 0x000f541b01007387 */ /* 0x000fe40000100800 */
[--C-:B----4-:R-:W-:Y:S01]  /*494e0*/  IMAD.X R9, R9, 0x1, R2.reuse, P1 ;  /* 0x0000000109097824 */ /* 0x110fe200008e0602 */
[----:B------:R-:W-:Y:S01]  /*494f0*/  STL [R1+0xf4c], R26 ;  /* 0x000f4c1a01007387 */ /* 0x000fe20000100800 */
[-C--:B------:R-:W-:Y:S01]  /*49500*/  IADD3 R4, P1, R4, R11.reuse, RZ ;  /* 0x0000000b04047210 */ /* 0x080fe20007f3e0ff */
[----:B------:R-:W-:Y:S02]  /*49510*/  STL [R1+0xf44], R25 ;  /* 0x000f441901007387 */ /* 0x000fe40000100800 */
[--C-:B------:R-:W-:Y:S01]  /*49520*/  IMAD.X R8, R8, 0x1, R2.reuse, P2 ;  /* 0x0000000108087824 */ /* 0x100fe200010e0602 */
[----:B------:R-:W-:Y:S01]  /*49530*/  STL [R1+0xd5c], R24 ;  /* 0x000d5c1801007387 */ /* 0x000fe20000100800 */
[-C--:B------:R-:W-:Y:S01]  /*49540*/  IADD3 R13, P2, R13, R11.reuse, RZ ;  /* 0x0000000b0d0d7210 */ /* 0x080fe20007f5e0ff */
[----:B------:R-:W-:Y:S02]  /*49550*/  STL [R1+0xf3c], R5 ;  /* 0x000f3c0501007387 */ /* 0x000fe40000100800 */
[--C-:B------:R-:W-:Y:S01]  /*49560*/  IMAD.X R12, R12, 0x1, R2.reuse, P3 ;  /* 0x000000010c0c7824 */ /* 0x100fe200018e0602 */
[----:B------:R-:W-:Y:S01]  /*49570*/  STL [R1+0xf60], R9 ;  /* 0x000f600901007387 */ /* 0x000fe20000100800 */
[-C--:B------:R-:W-:Y:S01]  /*49580*/  IADD3 R3, P3, R3, R11.reuse, RZ ;  /* 0x0000000b03037210 */ /* 0x080fe20007f7e0ff */
[----:B------:R-:W-:Y:S02]  /*49590*/  STL [R1+0xf34], R4 ;  /* 0x000f340401007387 */ /* 0x000fe40000100800 */
[----:B------:R-:W-:Y:S02]  /*495a0*/  STL [R1+0xf58], R8 ;  /* 0x000f580801007387 */ /* 0x000fe40000100800 */
[--C-:B------:R-:W-:Y:S01]  /*495b0*/  IMAD.X R29, R29, 0x1, R2.reuse, P4 ;  /* 0x000000011d1d7824 */ /* 0x100fe200020e0602 */
[----:B------:R-:W-:Y:S01]  /*495c0*/  STL [R1+0xf2c], R13 ;  /* 0x000f2c0d01007387 */ /* 0x000fe20000100800 */
[----:B------:R-:W-:Y:S01]  /*495d0*/  IADD3 R28, P4, R28, R11, RZ ;  /* 0x0000000b1c1c7210 */ /* 0x000fe20007f9e0ff */
[----:B------:R-:W-:Y:S02]  /*495e0*/  STL [R1+0xf50], R12 ;  /* 0x000f500c01007387 */ /* 0x000fe40000100800 */
[----:B------:R-:W-:Y:S01]  /*495f0*/  STL [R1+0xf24], R3 ;  /* 0x000f240301007387 */ /* 0x000fe20000100800 */
[----:B------:R0:W-:Y:S01]  /*49600*/  STL [R1+0x1880], R2 ;  /* 0x0018800201007387 */ /* 0x0001e20000100800 */
[----:B------:R-:W-:-:S02]  /*49610*/  IMAD.X R0, R0, 0x1, R2, P5 ;  /* 0x0000000100007824 */ /* 0x000fc400028e0602 */
[----:B------:R-:W-:Y:S01]  /*49620*/  STL [R1+0xf48], R29 ;  /* 0x000f481d01007387 */ /* 0x000fe20000100800 */
[----:B0-----:R-:W2:Y:S01]  /*49630*/  LDL.LU R2, [R1+0xf14] ;  /* 0x000f140001027983 */ /* 0x001ea20000300800 */
[----:B------:R-:W-:Y:S02]  /*49640*/  STL [R1+0xf1c], R28 ;  /* 0x000f1c1c01007387 */ /* 0x000fe40000100800 */
[----:B------:R-:W3:Y:S02]  /*49650*/  LDL.LU R7, [R1+0xf04] ;  /* 0x000f040001077983 */ /* 0x000ee40000300800 */
[----:B------:R-:W-:Y:S01]  /*49660*/  STL [R1+0xf40], R0 ;  /* 0x000f400001007387 */ /* 0x000fe20000100800 */
[----:B---3--:R0:W-:Y:S04]  /*49670*/  STL [R1+0x1874], R7 ;  /* 0x0018740701007387 */ /* 0x0081e80000100800 */
[----:B0-----:R-:W3:Y:S04]  /*49680*/  LDL.LU R7, [R1+0xf30] ;  /* 0x000f300001077983 */ /* 0x001ee80000300800 */
[----:B---3--:R0:W-:Y:S04]  /*49690*/  STL [R1+0x1878], R7 ;  /* 0x0018780701007387 */ /* 0x0081e80000100800 */
[----:B0-----:R-:W3:Y:S01]  /*496a0*/  LDL.LU R7, [R1+0xf0c] ;  /* 0x000f0c0001077983 */ /* 0x001ee20000300800 */
[----:B------:R-:W-:-:S02]  /*496b0*/  ISETP.NE.U32.AND P0, PT, R20, R15, PT ;  /* 0x0000000f1400720c */ /* 0x000fc40003f05070 */
[----:B--2---:R-:W-:Y:S01]  /*496c0*/  IADD3 R2, P5, R2, R11, RZ ;  /* 0x0000000b02027210 */ /* 0x004fe20007fbe0ff */
[----:B---3--:R0:W-:Y:S04]  /*496d0*/  STL [R1+0x187c], R7 ;  /* 0x00187c0701007387 */ /* 0x0081e80000100800 */
[----:B0-----:R-:W2:Y:S01]  /*496e0*/  LDL.LU R7, [R1+0xf38] ;  /* 0x000f380001077983 */ /* 0x001ea20000300800 */
[----:B------:R-:W3:Y:S02]  /*496f0*/  LDL.LU R6, [R1+0xf28] ;  /* 0x000f280001067983 */ /* 0x000ee40000300800 */
[----:B------:R-:W4:Y:S02]  /*49700*/  LDL.LU R16, [R1+0xefc] ;  /* 0x000efc0001107983 */ /* 0x000f240000300800 */
        /* <DEDUP_REMOVED lines=24> */
[----:B------:R0:W-:Y:S02]  /*49890*/  STL [R1+0xf14], R2 ;  /* 0x000f140201007387 */ /* 0x0001e40000100800 */
[----:B0-----:R-:W2:Y:S02]  /*498a0*/  LDL.LU R2, [R1+0x1880] ;  /* 0x0018800001027983 */ /* 0x001ea40000300800 */
[----:B--2---:R-:W-:-:S05]  /*498b0*/  IMAD.X R7, R7, 0x1, R2, P6 ;  /* 0x0000000107077824 */ /* 0x004fca00030e0602 */
[----:B------:R0:W-:Y:S04]  /*498c0*/  STL [R1+0xf38], R7 ;  /* 0x000f380701007387 */ /* 0x0001e80000100800 */
[----:B0-----:R-:W2:Y:S02]  /*498d0*/  LDL.LU R7, [R1+0x187c] ;  /* 0x00187c0001077983 */ /* 0x001ea40000300800 */
[----:B--2---:R-:W-:-:S05]  /*498e0*/  IADD3 R7, P6, R7, R11, RZ ;  /* 0x0000000b07077210 */ /* 0x004fca0007fde0ff */
[----:B------:R0:W-:Y:S04]  /*498f0*/  STL [R1+0xf0c], R7 ;  /* 0x000f0c0701007387 */ /* 0x0001e80000100800 */
[----:B0-----:R-:W2:Y:S02]  /*49900*/  LDL.LU R7, [R1+0x1878] ;  /* 0x0018780001077983 */ /* 0x001ea40000300800 */
[----:B--2---:R-:W-:-:S05]  /*49910*/  IMAD.X R7, R7, 0x1, R2, P1 ;  /* 0x0000000107077824 */ /* 0x004fca00008e0602 */
[----:B------:R0:W-:Y:S04]  /*49920*/  STL [R1+0xf30], R7 ;  /* 0x000f300701007387 */ /* 0x0001e80000100800 */
[----:B0-----:R-:W2:Y:S01]  /*49930*/  LDL.LU R7, [R1+0x1874] ;  /* 0x0018740001077983 */ /* 0x001ea20000300800 */
[--C-:B---3--:R-:W-:Y:S01]  /*49940*/  IMAD.X R6, R6, 0x1, R2.reuse, P2 ;  /* 0x0000000106067824 */ /* 0x108fe200010e0602 */
[-C--:B----4-:R-:W-:Y:S01]  /*49950*/  IADD3 R16, P2, R16, R11.reuse, RZ ;  /* 0x0000000b10107210 */ /* 0x090fe20007f5e0ff */
[--C-:B------:R-:W-:Y:S01]  /*49960*/  IMAD.X R17, R17, 0x1, R2.reuse, P3 ;  /* 0x0000000111117824 */ /* 0x100fe200018e0602 */
[-C--:B------:R-:W-:Y:S01]  /*49970*/  IADD3 R18, P3, R18, R11.reuse, RZ ;  /* 0x0000000b12127210 */ /* 0x080fe20007f7e0ff */
        /* <DEDUP_REMOVED lines=16> */
[----:B------:R-:W-:Y:S01]  /*49a80*/  IMAD.X R28, R28, 0x1, R2, P2 ;  /* 0x000000011c1c7824 */ /* 0x000fe200010e0602 */
[----:B------:R-:W-:-:S02]  /*49a90*/  IADD3 R0, P2, R0, R11, RZ ;  /* 0x0000000b00007210 */ /* 0x000fc40007f5e0ff */
[----:B--2---:R-:W-:-:S05]  /*49aa0*/  IADD3 R7, P1, R7, R11, RZ ;  /* 0x0000000b07077210 */ /* 0x004fca0007f3e0ff */
[----:B------:R-:W-:Y:S01]  /*49ab0*/  STL [R1+0xf04], R7 ;  /* 0x000f040701007387 */ /* 0x000fe20000100800 */
[----:B------:R-:W-:Y:S02]  /*49ac0*/  STL [R1+0xf28], R6 ;  /* 0x000f280601007387 */ /* 0x000fe40000100800 */
[----:B------:R-:W-:Y:S02]  /*49ad0*/  STL [R1+0xefc], R16 ;  /* 0x000efc1001007387 */ /* 0x000fe40000100800 */
[----:B------:R-:W-:Y:S01]  /*49ae0*/  STL [R1+0xf20], R17 ;  /* 0x000f201101007387 */ /* 0x000fe20000100800 */
[----:B------:R-:W-:Y:S01]  /*49af0*/  STL [R1+0xef4], R18 ;  /* 0x000ef41201007387 */ /* 0x000fe20000100800 */
[----:B------:R-:W-:Y:S02]  /*49b00*/  STL [R1+0xf18], R19 ;  /* 0x000f181301007387 */ /* 0x000fe40000100800 */
[----:B------:R-:W-:Y:S02]  /*49b10*/  STL [R1+0xeec], R10 ;  /* 0x000eec0a01007387 */ /* 0x000fe40000100800 */
[--C-:B------:R-:W-:Y:S01]  /*49b20*/  IMAD.X R22, R22, 0x1, R2.reuse, P1 ;  /* 0x0000000116167824 */ /* 0x100fe200008e0602 */
[----:B------:R-:W-:Y:S01]  /*49b30*/  STL [R1+0xf10], R14 ;  /* 0x000f100e01007387 */ /* 0x000fe20000100800 */
[----:B------:R-:W-:Y:S01]  /*49b40*/  IADD3 R23, P1, R23, R11, RZ ;  /* 0x0000000b17177210 */ /* 0x000fe20007f3e0ff */
[----:B------:R-:W-:Y:S02]  /*49b50*/  STL [R1+0xee4], R15 ;  /* 0x000ee40f01007387 */ /* 0x000fe40000100800 */
[----:B------:R-:W-:Y:S01]  /*49b60*/  STL [R1+0xf08], R20 ;  /* 0x000f081401007387 */ /* 0x000fe20000100800 */
[----:B------:R-:W-:Y:S01]  /*49b70*/  STL [R1+0xedc], R21 ;  /* 0x000edc1501007387 */ /* 0x000fe20000100800 */
[----:B------:R-:W-:Y:S02]  /*49b80*/  STL [R1+0xf00], R22 ;  /* 0x000f001601007387 */ /* 0x000fe40000100800 */
[----:B------:R-:W-:Y:S02]  /*49b90*/  STL [R1+0xed4], R23 ;  /* 0x000ed41701007387 */ /* 0x000fe40000100800 */
[----:B------:R-:W-:Y:S01]  /*49ba0*/  STL [R1+0xef8], R27 ;  /* 0x000ef81b01007387 */ /* 0x000fe20000100800 */
[----:B------:R-:W-:Y:S01]  /*49bb0*/  STL [R1+0xecc], R26 ;  /* 0x000ecc1a01007387 */ /* 0x000fe20000100800 */
[----:B------:R-:W-:Y:S02]  /*49bc0*/  STL [R1+0xef0], R25 ;  /* 0x000ef01901007387 */ /* 0x000fe40000100800 */
[----:B------:R-:W-:Y:S02]  /*49bd0*/  STL [R1+0xec4], R24 ;  /* 0x000ec41801007387 */ /* 0x000fe40000100800 */
[----:B------:R-:W-:Y:S01]  /*49be0*/  STL [R1+0xee8], R5 ;  /* 0x000ee80501007387 */ /* 0x000fe20000100800 */
[----:B------:R-:W-:Y:S01]  /*49bf0*/  STL [R1+0xebc], R9 ;  /* 0x000ebc0901007387 */ /* 0x000fe20000100800 */
[----:B------:R-:W-:-:S02]  /*49c00*/  IMAD.X R3, R3, 0x1, R2, P1 ;  /* 0x0000000103037824 */ /* 0x000fc400008e0602 */
[----:B------:R-:W-:Y:S02]  /*49c10*/  STL [R1+0xee0], R4 ;  /* 0x000ee00401007387 */ /* 0x000fe40000100800 */
[----:B------:R-:W-:Y:S01]  /*49c20*/  STL [R1+0xeb4], R8 ;  /* 0x000eb40801007387 */ /* 0x000fe20000100800 */
[----:B------:R-:W-:Y:S01]  /*49c30*/  IADD3 R29, P1, R29, R11, RZ ;  /* 0x0000000b1d1d7210 */ /* 0x000fe20007f3e0ff */
[----:B------:R-:W-:Y:S01]  /*49c40*/  STL [R1+0xed8], R13 ;  /* 0x000ed80d01007387 */ /* 0x000fe20000100800 */
[----:B------:R-:W-:Y:S02]  /*49c50*/  STL [R1+0xeac], R12 ;  /* 0x000eac0c01007387 */ /* 0x000fe40000100800 */
[----:B------:R-:W-:Y:S02]  /*49c60*/  STL [R1+0xed0], R3 ;  /* 0x000ed00301007387 */ /* 0x000fe40000100800 */
[----:B------:R0:W-:Y:S01]  /*49c70*/  STL [R1+0xe9c], R0 ;  /* 0x000e9c0001007387 */ /* 0x0001e20000100800 */
[----:B------:R-:W-:Y:S04]  /*49c80*/  STL [R1+0xea4], R29 ;  /* 0x000ea41d01007387 */ /* 0x000fe80000100800 */
[----:B0-----:R-:W2:Y:S01]  /*49c90*/  LDL.LU R0, [R1+0xec0] ;  /* 0x000ec00001007983 */ /* 0x001ea20000300800 */
[----:B------:R-:W-:Y:S02]  /*49ca0*/  STL [R1+0xec8], R28 ;  /* 0x000ec81c01007387 */ /* 0x000fe40000100800 */
[----:B------:R-:W3:Y:S02]  /*49cb0*/  LDL.LU R7, [R1+0xeb0] ;  /* 0x000eb00001077983 */ /* 0x000ee40000300800 */
[----:B---3--:R0:W-:Y:S04]  /*49cc0*/  STL [R1+0x1868], R7 ;  /* 0x0018680701007387 */ /* 0x0081e80000100800 */
[----:B0-----:R-:W3:Y:S04]  /*49cd0*/  LDL.LU R7, [R1+0xe8c] ;  /* 0x000e8c0001077983 */ /* 0x001ee80000300800 */
[----:B---3--:R0:W-:Y:S04]  /*49ce0*/  STL [R1+0x186c], R7 ;  /* 0x00186c0701007387 */ /* 0x0081e80000100800 */
[----:B0-----:R-:W3:Y:S01]  /*49cf0*/  LDL.LU R7, [R1+0xeb8] ;  /* 0x000eb80001077983 */ /* 0x001ee20000300800 */
[----:B--2---:R-:W-:-:S03]  /*49d00*/  IMAD.X R0, R0, 0x1, R2, P3 ;  /* 0x0000000100007824 */ /* 0x004fc600018e0602 */
        /* <DEDUP_REMOVED lines=27> */
[----:B------:R0:W-:Y:S02]  /*49ec0*/  STL [R1+0xec0], R0 ;  /* 0x000ec00001007387 */ /* 0x0001e40000100800 */
[----:B0-----:R-:W3:Y:S01]  /*49ed0*/  LDL.LU R0, [R1+0xe48] ;  /* 0x000e480001007983 */ /* 0x001ee20000300800 */
[----:B--2---:R-:W-:-:S05]  /*49ee0*/  IADD3 R7, P3, R7, R11, RZ ;  /* 0x0000000b07077210 */ /* 0x004fca0007f7e0ff */
[----:B------:R0:W-:Y:S04]  /*49ef0*/  STL [R1+0xe94], R7 ;  /* 0x000e940701007387 */ /* 0x0001e80000100800 */
[----:B0-----:R-:W2:Y:S02]  /*49f00*/  LDL.LU R7, [R1+0x1870] ;  /* 0x0018700001077983 */ /* 0x001ea40000300800 */
[----:B--2---:R-:W-:-:S05]  /*49f10*/  IMAD.X R7, R7, 0x1, R2, P4 ;  /* 0x0000000107077824 */ /* 0x004fca00020e0602 */
[----:B------:R0:W-:Y:S04]  /*49f20*/  STL [R1+0xeb8], R7 ;  /* 0x000eb80701007387 */ /* 0x0001e80000100800 */
[----:B0-----:R-:W2:Y:S02]  /*49f30*/  LDL.LU R7, [R1+0x186c] ;  /* 0x00186c0001077983 */ /* 0x001ea40000300800 */
[----:B--2---:R-:W-:-:S05]  /*49f40*/  IADD3 R7, P4, R7, R11, RZ ;  /* 0x0000000b07077210 */ /* 0x004fca0007f9e0ff */
[----:B------:R0:W-:Y:S04]  /*49f50*/  STL [R1+0xe8c], R7 ;  /* 0x000e8c0701007387 */ /* 0x0001e80000100800 */
[----:B0-----:R-:W2:Y:S01]  /*49f60*/  LDL.LU R7, [R1+0x1868] ;  /* 0x0018680001077983 */ /* 0x001ea20000300800 */
[--C-:B----4-:R-:W-:Y:S01]  /*49f70*/  IMAD.X R16, R16, 0x1, R2.reuse, P6 ;  /* 0x0000000110107824 */ /* 0x110fe200030e0602 */
[-C--:B---3--:R-:W-:Y:S01]  /*49f80*/  IADD3 R17, P6, R17, R11.reuse, RZ ;  /* 0x0000000b11117210 */ /* 0x088fe20007fde0ff */
        /* <DEDUP_REMOVED lines=18> */
[----:B--2---:R-:W-:Y:S01]  /*4a0b0*/  IMAD.X R7, R7, 0x1, R2, P5 ;  /* 0x0000000107077824 */ /* 0x004fe200028e0602 */
[----:B------:R-:W-:-:S04]  /*4a0c0*/  IADD3 R6, P5, R6, R11, RZ ;  /* 0x0000000b06067210 */ /* 0x000fc80007fbe0ff */
[----:B------:R-:W-:Y:S01]  /*4a0d0*/  STL [R1+0xeb0], R7 ;  /* 0x000eb00701007387 */ /* 0x000fe20000100800 */
[----:B------:R-:W-:Y:S02]  /*4a0e0*/  STL [R1+0xe84], R6 ;  /* 0x000e840601007387 */ /* 0x000fe40000100800 */
[----:B------:R-:W-:Y:S02]  /*4a0f0*/  STL [R1+0xea8], R16 ;  /* 0x000ea81001007387 */ /* 0x000fe40000100800 */
[----:B------:R-:W-:Y:S01]  /*4a100*/  STL [R1+0xe7c], R17 ;  /* 0x000e7c1101007387 */ /* 0x000fe20000100800 */
[----:B------:R-:W-:Y:S01]  /*4a110*/  STL [R1+0xea0], R18 ;  /* 0x000ea01201007387 */ /* 0x000fe20000100800 */
[----:B------:R-:W-:Y:S02]  /*4a120*/  STL [R1+0xe74], R19 ;  /* 0x000e741301007387 */ /* 0x000fe40000100800 */
[----:B------:R-:W-:Y:S02]  /*4a130*/  STL [R1+0xe98], R10 ;  /* 0x000e980a01007387 */ /* 0x000fe40000100800 */
[----:B------:R-:W-:Y:S02]  /*4a140*/  STL [R1+0xe6c], R14 ;  /* 0x000e6c0e01007387 */ /* 0x000fe40000100800 */
[--C-:B------:R-:W-:Y:S01]  /*4a150*/  IMAD.X R23, R23, 0x1, R2.reuse, P5 ;  /* 0x0000000117177824 */ /* 0x100fe200028e0602 */
[----:B------:R-:W-:Y:S01]  /*4a160*/  STL [R1+0xe90], R15 ;  /* 0x000e900f01007387 */ /* 0x000fe20000100800 */
[-C--:B------:R-:W-:Y:S01]  /*4a170*/  IADD3 R27, P5, R27, R11.reuse, RZ ;  /* 0x0000000b1b1b7210 */ /* 0x080fe20007fbe0ff */
        /* <DEDUP_REMOVED lines=11> */
[----:B------:R-:W-:Y:S02]  /*4a230*/  STL [R1+0xe3c], R4 ;  /* 0x000e3c0401007387 */ /* 0x000fe40000100800 */
[----:B------:R-:W-:Y:S02]  /*4a240*/  STL [R1+0xe60], R8 ;  /* 0x000e600801007387 */ /* 0x000fe40000100800 */
[----:B------:R-:W-:Y:S01]  /*4a250*/  STL [R1+0xe34], R13 ;  /* 0x000e340d01007387 */ /* 0x000fe20000100800 */
[----:B------:R0:W-:Y:S01]  /*4a260*/  STL [R1+0xe50], R28 ;  /* 0x000e501c01007387 */ /* 0x0001e20000100800 */
[----:B------:R-:W-:Y:S03]  /*4a270*/  STL [R1+0xe58], R12 ;  /* 0x000e580c01007387 */ /* 0x000fe60000100800 */
[----:B0-----:R-:W2:Y:S01]  /*4a280*/  LDL.LU R28, [R1+0xe1c] ;  /* 0x000e1c00011c7983 */ /* 0x001ea20000300800 */
[----:B------:R-:W-:Y:S02]  /*4a290*/  STL [R1+0xe2c], R3 ;  /* 0x000e2c0301007387 */ /* 0x000fe40000100800 */
[----:B------:R-:W3:Y:S01]  /*4a2a0*/  LDL.LU R7, [R1+0xe0c] ;  /* 0x000e0c0001077983 */ /* 0x000ee20000300800 */
[-C--:B------:R-:W-:Y:S01]  /*4a2b0*/  IADD3 R29, P5, R29, R11.reuse, RZ ;  /* 0x0000000b1d1d7210 */ /* 0x080fe20007fbe0ff */
[----:B------:R-:W-:Y:S01]  /*4a2c0*/  IMAD.X R0, R0, 0x1, R2, P6 ;  /* 0x0000000100007824 */ /* 0x000fe200030e0602 */
[----:B---3--:R0:W-:Y:S03]  /*4a2d0*/  STL [R1+0x185c], R7 ;  /* 0x00185c0701007387 */ /* 0x0081e60000100800 */
[----:B------:R-:W-:Y:S01]  /*4a2e0*/  STL [R1+0xe24], R29 ;  /* 0x000e241d01007387 */ /* 0x000fe20000100800 */
[----:B0-----:R-:W3:Y:S01]  /*4a2f0*/  LDL.LU R7, [R1+0xe38] ;  /* 0x000e380001077983 */ /* 0x001ee20000300800 */
[----:B------:R-:W-:Y:S03]  /*4a300*/  STL [R1+0xe48], R0 ;  /* 0x000e480001007387 */ /* 0x000fe60000100800 */
[----:B---3--:R0:W-:Y:S04]  /*4a310*/  STL [R1+0x1860], R7 ;  /* 0x0018600701007387 */ /* 0x0081e80000100800 */
[----:B0-----:R-:W3:Y:S01]  /*4a320*/  LDL.LU R7, [R1+0xe14] ;  /* 0x000e140001077983 */ /* 0x001ee20000300800 */
[----:B--2---:R-:W-:-:S03]  /*4a330*/  IADD3 R28, P6, R28, R11, RZ ;  /* 0x0000000b1c1c7210 */ /* 0x004fc60007fde0ff */
        /* <DEDUP_REMOVED lines=26> */
[----:B------:R0:W-:Y:S02]  /*4a4e0*/  STL [R1+0xe1c], R28 ;  /* 0x000e1c1c01007387 */ /* 0x0001e40000100800 */
[----:B------:R-:W3:Y:S01]  /*4a4f0*/  LDL.LU R29, [R1+0xdd0] ;  /* 0x000dd000011d7983 */ /* 0x000ee20000300800 */
[----:B0-----:R-:W3:Y:S01]  /*4a500*/  LDL.LU R28, [R1+0xda4] ;  /* 0x000da400011c7983 */ /* 0x001ee20000300800 */
        /* <DEDUP_REMOVED lines=24> */
[----:B------:R-:W-:Y:S01]  /*4a690*/  IADD3 R9, P5, R9, R11, RZ ;  /* 0x0000000b09097210 */ /* 0x000fe20007fbe0ff */
[----:B------:R-:W-:-:S02]  /*4a6a0*/  IMAD.X R0, R0, 0x1, R2, P1 ;  /* 0x0000000100007824 */ /* 0x000fc400008e0602 */
[----:B------:R-:W-:Y:S01]  /*4a6b0*/  IMAD.X R4, R4, 0x1, R2, P6 ;  /* 0x0000000104047824 */ /* 0x000fe200030e0602 */
[-C--:B------:R-:W-:Y:S02]  /*4a6c0*/  IADD3 R8, P6, R8, R11.reuse, RZ ;  /* 0x0000000b08087210 */ /* 0x080fe40007fde0ff */
[-C--:B------:R-:W-:Y:S02]  /*4a6d0*/  IADD3 R13, P1, R13, R11.reuse, RZ ;  /* 0x0000000b0d0d7210 */ /* 0x080fe40007f3e0ff */
        /* <DEDUP_REMOVED lines=22> */
[----:B------:R0:W-:Y:S02]  /*4a840*/  STL [R1+0xde0], R0 ;  /* 0x000de00001007387 */ /* 0x0001e40000100800 */
[----:B------:R-:W-:-:S02]  /*4a850*/  IMAD.X R12, R12, 0x1, R2, P2 ;  /* 0x000000010c0c7824 */ /* 0x000fc400010e0602 */
[----:B------:R-:W-:Y:S01]  /*4a860*/  STL [R1+0xde8], R4 ;  /* 0x000de80401007387 */ /* 0x000fe20000100800 */
[----:B0-----:R-:W2:Y:S01]  /*4a870*/  LDL.LU R0, [R1+0xdc8] ;  /* 0x000dc80001007983 */ /* 0x001ea20000300800 */
[----:B------:R-:W-:Y:S02]  /*4a880*/  STL [R1+0xdbc], R8 ;  /* 0x000dbc0801007387 */ /* 0x000fe40000100800 */
[----:B------:R-:W-:Y:S02]  /*4a890*/  STL [R1+0xdb4], R13 ;  /* 0x000db40d01007387 */ /* 0x000fe40000100800 */
[----:B------:R-:W-:Y:S01]  /*4a8a0*/  STL [R1+0xdd8], R12 ;  /* 0x000dd80c01007387 */ /* 0x000fe20000100800 */
[----:B------:R-:W3:Y:S01]  /*4a8b0*/  LDL.LU R7, [R1+0xdb8] ;  /* 0x000db80001077983 */ /* 0x000ee20000300800 */
[----:B------:R-:W-:Y:S01]  /*4a8c0*/  IADD3 R3, P2, R3, R11, RZ ;  /* 0x0000000b03037210 */ /* 0x000fe20007f5e0ff */
[----:B------:R-:W-:-:S04]  /*4a8d0*/  IMAD.X R29, R29, 0x1, R2, P3 ;  /* 0x000000011d1d7824 */ /* 0x000fc800018e0602 */
[----:B------:R-:W-:Y:S04]  /*4a8e0*/  STL [R1+0xdac], R3 ;  /* 0x000dac0301007387 */ /* 0x000fe80000100800 */
[----:B---3--:R0:W-:Y:S01]  /*4a8f0*/  STL [R1+0x1850], R7 ;  /* 0x0018500701007387 */ /* 0x0081e20000100800 */
[----:B------:R-:W-:Y:S03]  /*4a900*/  STL [R1+0xdd0], R29 ;  /* 0x000dd01d01007387 */ /* 0x000fe60000100800 */
[----:B0-----:R-:W3:Y:S01]  /*4a910*/  LDL.LU R7, [R1+0xd94] ;  /* 0x000d940001077983 */ /* 0x001ee20000300800 */
[----:B------:R-:W-:-:S05]  /*4a920*/  IADD3 R28, P3, R28, R11, RZ ;  /* 0x0000000b1c1c7210 */ /* 0x000fca0007f7e0ff */
[----:B------:R-:W-:Y:S04]  /*4a930*/  STL [R1+0xda4], R28 ;  /* 0x000da41c01007387 */ /* 0x000fe80000100800 */
        /* <DEDUP_REMOVED lines=27> */
[----:B------:R-:W3:Y:S01]  /*4aaf0*/  LDL.LU R12, [R1+0xf7c] ;  /* 0x000f7c00010c7983 */ /* 0x000ee20000300800 */
[----:B------:R-:W3:Y:S01]  /*4ab00*/  LDL.LU R3, [R1+0x1744] ;  /* 0x0017440001037983 */ /* 0x000ee20000300800 */
[----:B------:R-:W3:Y:S02]  /*4ab10*/  LDL.LU R29, [R1+0xf78] ;  /* 0x000f7800011d7983 */ /* 0x000ee40000300800 */
[----:B------:R-:W3:Y:S01]  /*4ab20*/  LDL.LU R28, [R1+0x173c] ;  /* 0x00173c00011c7983 */ /* 0x000ee20000300800 */
        /* <DEDUP_REMOVED lines=15> */
[----:B------:R-:W-:Y:S01]  /*4ac20*/  IADD3 R14, P3, R14, R11, RZ ;  /* 0x0000000b0e0e7210 */ /* 0x000fe20007f7e0ff */
[--C-:B------:R-:W-:Y:S01]  /*4ac30*/  IMAD.X R15, R15, 0x1, R2.reuse, P4 ;  /* 0x000000010f0f7824 */ /* 0x100fe200020e0602 */
[----:B------:R-:W-:Y:S01]  /*4ac40*/  IADD3 R20, P4, R20, UR8, RZ ;  /* 0x0000000814147c10 */ /* 0x000fe2000ff9e0ff */
[--C-:B------:R-:W-:Y:S01]  /*4ac50*/  IMAD.X R21, R21, 0x1, R2.reuse, P5 ;  /* 0x0000000115157824 */ /* 0x100fe200028e0602 */
[----:B------:R-:W-:Y:S01]  /*4ac60*/  IADD3 R22, P5, R22, UR8, RZ ;  /* 0x0000000816167c10 */ /* 0x000fe2000ffbe0ff */
[--C-:B------:R-:W-:Y:S01]  /*4ac70*/  IMAD.X R26, R26, 0x1, R2.reuse, P1 ;  /* 0x000000011a1a7824 */ /* 0x100fe200008e0602 */
[----:B------:R-:W-:Y:S01]  /*4ac80*/  IADD3 R25, P1, R25, UR8, RZ ;  /* 0x0000000819197c10 */ /* 0x000fe2000ff3e0ff */
[--C-:B------:R-:W-:Y:S01]  /*4ac90*/  IMAD.X R24, R24, 0x1, R2.reuse, P2 ;  /* 0x0000000118187824 */ /* 0x100fe200010e0602 */
[----:B------:R-:W-:Y:S01]  /*4aca0*/  IADD3 R5, P2, R5, UR8, RZ ;  /* 0x0000000805057c10 */ /* 0x000fe2000ff5e0ff */
[----:B------:R-:W-:Y:S01]  /*4acb0*/  IMAD.X R9, R9, 0x1, R2, P3 ;  /* 0x0000000109097824 */ /* 0x000fe200018e0602 */
[----:B------:R-:W-:-:S02]  /*4acc0*/  IADD3 R4, P3, R4, UR8, RZ ;  /* 0x0000000804047c10 */ /* 0x000fc4000ff7e0ff */
[----:B------:R-:W-:Y:S01]  /*4acd0*/  IADD3.X R8, R8, UR5, RZ, P4, !PT ;  /* 0x0000000508087c10 */ /* 0x000fe2000a7fe4ff */
[----:B------:R-:W-:Y:S01]  /*4ace0*/  IADD3 R13, P4, R13, UR8, RZ ;  /* 0x000000080d0d7c10 */ /* 0x000fe2000ff9e0ff */
[----:B------:R-:W-:Y:S01]  /*4acf0*/  IADD3.X R12, R12, UR5, RZ, P5, !PT ;  /* 0x000000050c0c7c10 */ /* 0x000fe2000affe4ff */
[----:B------:R-:W-:Y:S02]  /*4ad00*/  IADD3 R3, P5, R3, UR8, RZ ;  /* 0x0000000803037c10 */ /* 0x000fe4000ffbe0ff */
        /* <DEDUP_REMOVED lines=10> */
[----:B------:R-:W-:Y:S01]  /*4adb0*/  IMAD.X R23, R23, 0x1, R2, P6 ;  /* 0x0000000117177824 */ /* 0x000fe200030e0602 */
[----:B------:R-:W-:Y:S01]  /*4adc0*/  STL [R1+0xd98], R15 ;  /* 0x000d980f01007387 */ /* 0x000fe20000100800 */
[----:B------:R-:W-:Y:S01]  /*4add0*/  IADD3 R27, P6, R27, UR8, RZ ;  /* 0x000000081b1b7c10 */ /* 0x000fe2000ffde0ff */
        /* <DEDUP_REMOVED lines=16> */
[----:B0-----:R-:W2:Y:S01]  /*4aee0*/  LDL.LU R2, [R1+0x172c] ;  /* 0x00172c0001027983 */ /* 0x001ea20000300800 */
[----:B------:R-:W-:Y:S01]  /*4aef0*/  IADD3.X R29, R29, UR5, RZ, P6, !PT ;  /* 0x000000051d1d7c10 */ /* 0x000fe2000b7fe4ff */
[----:B------:R-:W-:-:S04]  /*4af00*/  IADD3 R28, P6, R28, UR8, RZ ;  /* 0x000000081c1c7c10 */ /* 0x000fc8000ffde0ff */
[----:B------:R-:W-:Y:S04]  /*4af10*/  STL [R1+0xf78], R29 ;  /* 0x000f781d01007387 */ /* 0x000fe80000100800 */
[----:B--2---:R0:W-:Y:S01]  /*4af20*/  STL [R1+0x1848], R2 ;  /* 0x0018480201007387 */ /* 0x0041e20000100800 */
[----:B------:R-:W-:Y:S03]  /*4af30*/  STL [R1+0x173c], R28 ;  /* 0x00173c1c01007387 */ /* 0x000fe60000100800 */
[----:B0-----:R-:W2:Y:S01]  /*4af40*/  LDL.LU R2, [R1+0xf70] ;  /* 0x000f700001027983 */ /* 0x001ea20000300800 */
[----:B------:R-:W-:-:S05]  /*4af50*/  IADD3.X R0, R0, UR5, RZ, P1, !PT ;  /* 0x0000000500007c10 */ /* 0x000fca0008ffe4ff */
[----:B------:R-:W-:Y:S04]  /*4af60*/  STL [R1+0xf74], R0 ;  /* 0x000f740001007387 */ /* 0x000fe80000100800 */
[----:B--2---:R0:W-:Y:S04]  /*4af70*/  STL [R1+0x184c], R2 ;  /* 0x00184c0201007387 */ /* 0x0041e80000100800 */
        /* <DEDUP_REMOVED lines=29> */
[----:B--2---:R-:W-:-:S05]  /*4b150*/  IADD3 R2, P1, R2, UR8, RZ ;  /* 0x0000000802027c10 */ /* 0x004fca000ff3e0ff */
[----:B------:R0:W-:Y:S04]  /*4b160*/  STL [R1+0x1734], R2 ;  /* 0x0017340201007387 */ /* 0x0001e80000100800 */
[----:B0-----:R-:W2:Y:S02]  /*4b170*/  LDL.LU R2, [R1+0x184c] ;  /* 0x00184c0001027983 */ /* 0x001ea40000300800 */
[----:B--2---:R-:W-:-:S05]  /*4b180*/  IADD3.X R2, R2, UR5, RZ, P2, !PT ;  /* 0x0000000502027c10 */ /* 0x004fca00097fe4ff */
[----:B------:R0:W-:Y:S04]  /*4b190*/  STL [R1+0xf70], R2 ;  /* 0x000f700201007387 */ /* 0x0001e80000100800 */
[----:B0-----:R-:W2:Y:S01]  /*4b1a0*/  LDL.LU R2, [R1+0x1848] ;  /* 0x0018480001027983 */ /* 0x001ea20000300800 */
[----:B---3--:R-:W-:Y:S01]  /*4b1b0*/  IADD3.X R7, R7, UR5, RZ, P3, !PT ;  /* 0x0000000507077c10 */ /* 0x008fe20009ffe4ff */
[----:B----4-:R-:W-:Y:S01]  /*4b1c0*/  IADD3 R6, P3, R6, UR8, RZ ;  /* 0x0000000806067c10 */ /* 0x010fe2000ff7e0ff */
[----:B------:R-:W-:Y:S01]  /*4b1d0*/  IADD3.X R16, R16, UR5, RZ, P4, !PT ;  /* 0x0000000510107c10 */ /* 0x000fe2000a7fe4ff */
[----:B------:R-:W-:Y:S01]  /*4b1e0*/  IADD3 R17, P4, R17, UR8, RZ ;  /* 0x0000000811117c10 */ /* 0x000fe2000ff9e0ff */
        /* <DEDUP_REMOVED lines=16> */
[----:B------:R-:W-:-:S02]  /*4b2f0*/  IADD3.X R3, R3, UR5, RZ, P3, !PT ;  /* 0x0000000503037c10 */ /* 0x000fc40009ffe4ff */
[----:B--2---:R-:W-:-:S05]  /*4b300*/  IADD3 R2, P2, R2, UR8, RZ ;  /* 0x0000000802027c10 */ /* 0x004fca000ff5e0ff */
[----:B------:R0:W-:Y:S01]  /*4b310*/  STL [R1+0x172c], R2 ;  /* 0x00172c0201007387 */ /* 0x0001e20000100800 */
[----:B------:R-:W-:Y:S02]  /*4b320*/  STL [R1+0xf6c], R7 ;  /* 0x000f6c0701007387 */ /* 0x000fe40000100800 */
[----:B------:R-:W-:Y:S02]  /*4b330*/  STL [R1+0x1724], R6 ;  /* 0x0017240601007387 */ /* 0x000fe40000100800 */
[----:B------:R-:W-:Y:S01]  /*4b340*/  STL [R1+0xf68], R16 ;  /* 0x000f681001007387 */ /* 0x000fe20000100800 */
[----:B------:R-:W-:Y:S01]  /*4b350*/  STL [R1+0x171c], R17 ;  /* 0x00171c1101007387 */ /* 0x000fe20000100800 */
[----:B------:R-:W-:Y:S02]  /*4b360*/  STL [R1+0x1740], R18 ;  /* 0x0017401201007387 */ /* 0x000fe40000100800 */
[----:B------:R-:W-:Y:S01]  /*4b370*/  STL [R1+0x1714], R19 ;  /* 0x0017141301007387 */ /* 0x000fe20000100800 */
[----:B------:R-:W-:Y:S01]  /*4b380*/  IADD3.X R20, R20, UR5, RZ, P2, !PT ;  /* 0x0000000514147c10 */ /* 0x000fe200097fe4ff */
        /* <DEDUP_REMOVED lines=13> */
[----:B------:R-:W-:Y:S01]  /*4b460*/  IADD3.X R13, R13, UR5, RZ, P2, !PT ;  /* 0x000000050d0d7c10 */ /* 0x000fe200097fe4ff */
[----:B------:R-:W-:Y:S01]  /*4b470*/  STL [R1+0x1708], R5 ;  /* 0x0017080501007387 */ /* 0x000fe20000100800 */
[----:B------:R-:W-:Y:S01]  /*4b480*/  IADD3 R12, P2, R12, UR8, RZ ;  /* 0x000000080c0c7c10 */ /* 0x000fe2000ff5e0ff */
[----:B------:R-:W-:Y:S01]  /*4b490*/  STL [R1+0x16e0], R9 ;  /* 0x0016e00901007387 */ /* 0x000fe20000100800 */
[----:B------:R-:W-:Y:S02]  /*4b4a0*/  STL [R1+0x1700], R4 ;  /* 0x0017000401007387 */ /* 0x000fe40000100800 */
[----:B------:R-:W-:Y:S02]  /*4b4b0*/  STL [R1+0x16d8], R8 ;  /* 0x0016d80801007387 */ /* 0x000fe40000100800 */
[----:B------:R-:W-:Y:S01]  /*4b4c0*/  STL [R1+0x16f8], R13 ;  /* 0x0016f80d01007387 */ /* 0x000fe20000100800 */
[----:B------:R-:W-:Y:S01]  /*4b4d0*/  STL [R1+0x16d0], R12 ;  /* 0x0016d00c01007387 */ /* 0x000fe20000100800 */
[----:B------:R-:W-:Y:S02]  /*4b4e0*/  STL [R1+0x16f0], R3 ;  /* 0x0016f00301007387 */ /* 0x000fe40000100800 */
[----:B0-----:R-:W2:Y:S01]  /*4b4f0*/  LDL.LU R2, [R1+0x16dc] ;  /* 0x0016dc0001027983 */ /* 0x001ea20000300800 */
[----:B------:R-:W-:-:S02]  /*4b500*/  IADD3 R29, P3, R29, UR8, RZ ;  /* 0x000000081d1d7c10 */ /* 0x000fc4000ff7e0ff */
[----:B------:R-:W-:-:S03]  /*4b510*/  IADD3.X R28, R28, UR5, RZ, P4, !PT ;  /* 0x000000051c1c7c10 */ /* 0x000fc6000a7fe4ff */
[----:B------:R-:W-:Y:S04]  /*4b520*/  STL [R1+0x16c8], R29 ;  /* 0x0016c81d01007387 */ /* 0x000fe80000100800 */
[----:B--2---:R0:W-:Y:S01]  /*4b530*/  STL [R1+0x1840], R2 ;  /* 0x0018400201007387 */ /* 0x0041e20000100800 */
[----:B------:R-:W-:Y:S03]  /*4b540*/  STL [R1+0xd6c], R28 ;  /* 0x000d6c1c01007387 */ /* 0x000fe60000100800 */
[----:B0-----:R-:W2:Y:S01]  /*4b550*/  LDL.LU R2, [R1+0x16b8] ;  /* 0x0016b80001027983 */ /* 0x001ea20000300800 */
[----:B------:R-:W-:-:S05]  /*4b560*/  IADD3 R0, P4, R0, UR8, RZ ;  /* 0x0000000800007c10 */ /* 0x000fca000ff9e0ff */
        /* <DEDUP_REMOVED lines=31> */
[----:B--2---:R-:W-:-:S05]  /*4b760*/  IADD3.X R2, R2, UR5, RZ, P5, !PT ;  /* 0x0000000502027c10 */ /* 0x004fca000affe4ff */
[----:B------:R0:W-:Y:S04]  /*4b770*/  STL [R1+0x16e4], R2 ;  /* 0x0016e40201007387 */ /* 0x0001e80000100800 */
[----:B0-----:R-:W2:Y:S02]  /*4b780*/  LDL.LU R2, [R1+0x1844] ;  /* 0x0018440001027983 */ /* 0x001ea40000300800 */
[----:B--2---:R-:W-:-:S05]  /*4b790*/  IADD3 R2, P5, R2, UR8, RZ ;  /* 0x0000000802027c10 */ /* 0x004fca000ffbe0ff */
[----:B------:R0:W-:Y:S04]  /*4b7a0*/  STL [R1+0x16b8], R2 ;  /* 0x0016b80201007387 */ /* 0x0001e80000100800 */
[----:B0-----:R-:W2:Y:S01]  /*4b7b0*/  LDL.LU R2, [R1+0x1840] ;  /* 0x0018400001027983 */ /* 0x001ea20000300800 */
[----:B----4-:R-:W-:Y:S01]  /*4b7c0*/  IADD3.X R6, R6, UR5, RZ, P1, !PT ;  /* 0x0000000506067c10 */ /* 0x010fe20008ffe4ff */
[----:B---3--:R-:W-:Y:S01]  /*4b7d0*/  IADD3 R16, P1, R16, UR8, RZ ;  /* 0x0000000810107c10 */ /* 0x008fe2000ff3e0ff */
        /* <DEDUP_REMOVED lines=18> */
[----:B--2---:R-:W-:Y:S01]  /*4b900*/  IADD3.X R2, R2, UR5, RZ, P6, !PT ;  /* 0x0000000502027c10 */ /* 0x004fe2000b7fe4ff */
[----:B------:R-:W-:-:S04]  /*4b910*/  IADD3 R7, P6, R7, UR8, RZ ;  /* 0x0000000807077c10 */ /* 0x000fc8000ffde0ff */
[----:B------:R0:W-:Y:S01]  /*4b920*/  STL [R1+0x16dc], R2 ;  /* 0x0016dc0201007387 */ /* 0x0001e20000100800 */
[----:B------:R-:W-:Y:S02]  /*4b930*/  STL [R1+0x16b0], R7 ;  /* 0x0016b00701007387 */ /* 0x000fe40000100800 */
[----:B------:R-:W-:Y:S02]  /*4b940*/  STL [R1+0x16d4], R6 ;  /* 0x0016d40601007387 */ /* 0x000fe40000100800 */
[----:B------:R-:W-:Y:S01]  /*4b950*/  STL [R1+0x16a8], R16 ;  /* 0x0016a81001007387 */ /* 0x000fe20000100800 */
[----:B------:R-:W-:Y:S01]  /*4b960*/  STL [R1+0x16cc], R17 ;  /* 0x0016cc1101007387 */ /* 0x000fe20000100800 */
[----:B------:R-:W-:Y:S02]  /*4b970*/  STL [R1+0x16a0], R18 ;  /* 0x0016a01201007387 */ /* 0x000fe40000100800 */
        /* <DEDUP_REMOVED lines=478> */
[----:B------:R-:W-:Y:S01]  /*4d760*/  IADD3.X R28, R28, UR5, RZ, P1, !PT ;  /* 0x000000051c1c7c10 */ /* 0x000fe20008ffe4ff */
[----:B------:R-:W-:Y:S01]  /*4d770*/  IADD3 R29, P6, R29, UR8, RZ ;  /* 0x000000081d1d7c10 */ /* 0x000fe2000ffde0ff */
[----:B--2---:R-:W-:-:S05]  /*4d780*/  IADD3 R2, P5, R2, UR8, RZ ;  /* 0x0000000802027c10 */ /* 0x004fca000ffbe0ff */
[----:B------:R-:W-:Y:S01]  /*4d790*/  STL [R1+0x1448], R2 ;  /* 0x0014480201007387 */ /* 0x000fe20000100800 */
        /* <DEDUP_REMOVED lines=29> */
[----:B------:R0:W-:Y:S02]  /*4d970*/  STL [R1+0x1404], R28 ;  /* 0x0014041c01007387 */ /* 0x0001e40000100800 */
[----:B------:R-:W-:Y:S01]  /*4d980*/  STL [R1+0x13e0], R29 ;  /* 0x0013e01d01007387 */ /* 0x000fe20000100800 */
[----:B0-----:R-:W2:Y:S01]  /*4d990*/  LDL.LU R28, [R1+0x13fc] ;  /* 0x0013fc00011c7983 */ /* 0x001ea20000300800 */
[----:B------:R-:W3:Y:S01]  /*4d9a0*/  LDL.LU R2, [R1+0x13f4] ;  /* 0x0013f40001027983 */ /* 0x000ee20000300800 */
[----:B------:R-:W-:-:S02]  /*4d9b0*/  IADD3 R0, P1, R0, UR8, RZ ;  /* 0x0000000800007c10 */ /* 0x000fc4000ff3e0ff */
[----:B---3--:R0:W-:Y:S03]  /*4d9c0*/  STL [R1+0x1814], R2 ;  /* 0x0018140201007387 */ /* 0x0081e60000100800 */
[----:B------:R1:W-:Y:S01]  /*4d9d0*/  STL [R1+0x13d8], R0 ;  /* 0x0013d80001007387 */ /* 0x0003e20000100800 */
[----:B0-----:R-:W3:Y:S01]  /*4d9e0*/  LDL.LU R2, [R1+0x13d0] ;  /* 0x0013d00001027983 */ /* 0x001ee20000300800 */
        /* <DEDUP_REMOVED lines=23> */
[----:B--2---:R-:W-:Y:S01]  /*4db60*/  IADD3.X R28, R28, UR5, RZ, P2, !PT ;  /* 0x000000051c1c7c10 */ /* 0x004fe200097fe4ff */
[----:B------:R-:W2:Y:S01]  /*4db70*/  LDL.LU R12, [R1+0x1394] ;  /* 0x00139400010c7983 */ /* 0x000ea20000300800 */
[----:B------:R-:W2:Y:S02]  /*4db80*/  LDL.LU R3, [R1+0x1368] ;  /* 0x0013680001037983 */ /* 0x000ea40000300800 */
[----:B------:R-:W2:Y:S02]  /*4db90*/  LDL.LU R29, [R1+0x138c] ;  /* 0x00138c00011d7983 */ /* 0x000ea40000300800 */
[----:B-1----:R-:W2:Y:S01]  /*4dba0*/  LDL.LU R0, [R1+0x1360] ;  /* 0x0013600001007983 */ /* 0x002ea20000300800 */
[----:B------:R0:W-:Y:S04]  /*4dbb0*/  STL [R1+0x13fc], R28 ;  /* 0x0013fc1c01007387 */ /* 0x0001e80000100800 */
[----:B0-----:R-:W2:Y:S01]  /*4dbc0*/  LDL.LU R28, [R1+0x1384] ;  /* 0x00138400011c7983 */ /* 0x001ea20000300800 */
[----:B---3--:R-:W-:-:S05]  /*4dbd0*/  IADD3 R2, P2, R2, UR8, RZ ;  /* 0x0000000802027c10 */ /* 0x008fca000ff5e0ff */
[----:B------:R0:W-:Y:S04]  /*4dbe0*/  STL [R1+0x13d0], R2 ;  /* 0x0013d00201007387 */ /* 0x0001e80000100800 */
[----:B0-----:R-:W3:Y:S01]  /*4dbf0*/  LDL.LU R2, [R1+0x1814] ;  /* 0x0018140001027983 */ /* 0x001ee20000300800 */
[----:B----4-:R-:W-:Y:S01]  /*4dc00*/  IADD3.X R6, R6, UR5, RZ, P4, !PT ;  /* 0x0000000506067c10 */ /* 0x010fe2000a7fe4ff */
        /* <DEDUP_REMOVED lines=20> */
[----:B------:R-:W-:Y:S01]  /*4dd50*/  IADD3 R0, P4, R0, UR8, RZ ;  /* 0x0000000800007c10 */ /* 0x000fe2000ff9e0ff */
[----:B---3--:R-:W-:Y:S01]  /*4dd60*/  IADD3.X R2, R2, UR5, RZ, P3, !PT ;  /* 0x0000000502027c10 */ /* 0x008fe20009ffe4ff */
[----:B------:R-:W-:-:S04]  /*4dd70*/  IADD3 R7, P3, R7, UR8, RZ ;  /* 0x0000000807077c10 */ /* 0x000fc8000ff7e0ff */
        /* <DEDUP_REMOVED lines=23> */
[----:B------:R-:W-:Y:S02]  /*4def0*/  STL [R1+0x13a4], R9 ;  /* 0x0013a40901007387 */ /* 0x000fe40000100800 */
[----:B------:R-:W-:Y:S01]  /*4df00*/  STL [R1+0x1378], R4 ;  /* 0x0013780401007387 */ /* 0x000fe20000100800 */
[----:B------:R-:W-:Y:S01]  /*4df10*/  IADD3 R3, P3, R3, UR8, RZ ;  /* 0x0000000803037c10 */ /* 0x000fe2000ff7e0ff */
[----:B------:R-:W-:Y:S01]  /*4df20*/  STL [R1+0x139c], R8 ;  /* 0x00139c0801007387 */ /* 0x000fe20000100800 */
[----:B------:R-:W-:Y:S02]  /*4df30*/  STL [R1+0x1370], R13 ;  /* 0x0013700d01007387 */ /* 0x000fe40000100800 */
[----:B------:R-:W-:Y:S02]  /*4df40*/  STL [R1+0x1394], R12 ;  /* 0x0013940c01007387 */ /* 0x000fe40000100800 */
[----:B------:R0:W-:Y:S01]  /*4df50*/  STL [R1+0x1360], R0 ;  /* 0x0013600001007387 */ /* 0x0001e20000100800 */
[----:B------:R-:W-:Y:S04]  /*4df60*/  STL [R1+0x1368], R3 ;  /* 0x0013680301007387 */ /* 0x000fe80000100800 */
[----:B0-----:R-:W2:Y:S01]  /*4df70*/  LDL.LU R0, [R1+0x1358] ;  /* 0x0013580001007983 */ /* 0x001ea20000300800 */
[----:B------:R-:W-:Y:S02]  /*4df80*/  STL [R1+0x138c], R29 ;  /* 0x00138c1d01007387 */ /* 0x000fe40000100800 */
[----:B------:R-:W3:Y:S01]  /*4df90*/  LDL.LU R2, [R1+0x1350] ;  /* 0x0013500001027983 */ /* 0x000ee20000300800 */
[----:B------:R-:W-:Y:S01]  /*4dfa0*/  IADD3.X R28, R28, UR5, RZ, P5, !PT ;  /* 0x000000051c1c7c10 */ /* 0x000fe2000affe4ff */
[----:B---3--:R0:W-:Y:S04]  /*4dfb0*/  STL [R1+0x1810], R2 ;  /* 0x0018100201007387 */ /* 0x0081e80000100800 */
[----:B0-----:R-:W3:Y:S01]  /*4dfc0*/  LDL.LU R2, [R1+0x137c] ;  /* 0x00137c0001027983 */ /* 0x001ee20000300800 */
[----:B------:R0:W-:Y:S02]  /*4dfd0*/  STL [R1+0x1384], R28 ;  /* 0x0013841c01007387 */ /* 0x0001e40000100800 */
        /* <DEDUP_REMOVED lines=23> */
[----:B--2---:R-:W-:Y:S01]  /*4e150*/  IADD3 R0, P5, R0, UR8, RZ ;  /* 0x0000000800007c10 */ /* 0x004fe2000ffbe0ff */
[----:B------:R-:W2:Y:S02]  /*4e160*/  LDL.LU R12, [R1+0x12f0] ;  /* 0x0012f000010c7983 */ /* 0x000ea40000300800 */
[----:B------:R-:W2:Y:S01]  /*4e170*/  LDL.LU R3, [R1+0x1314] ;  /* 0x0013140001037983 */ /* 0x000ea20000300800 */
[----:B0-----:R-:W2:Y:S01]  /*4e180*/  LDL.LU R28, [R1+0x12e8] ;  /* 0x0012e800011c7983 */ /* 0x001ea20000300800 */
[----:B------:R-:W2:Y:S02]  /*4e190*/  LDL.LU R29, [R1+0x130c] ;  /* 0x00130c00011d7983 */ /* 0x000ea40000300800 */
[----:B------:R0:W-:Y:S02]  /*4e1a0*/  STL [R1+0x1358], R0 ;  /* 0x0013580001007387 */ /* 0x0001e40000100800 */
[----:B0-----:R-:W2:Y:S01]  /*4e1b0*/  LDL.LU R0, [R1+0x12e0] ;  /* 0x0012e00001007983 */ /* 0x001ea20000300800 */
[----:B---3--:R-:W-:-:S05]  /*4e1c0*/  IADD3.X R2, R2, UR5, RZ, P6, !PT ;  /* 0x0000000502027c10 */ /* 0x008fca000b7fe4ff */
        /* <DEDUP_REMOVED lines=24> */
[----:B---3--:R-:W-:-:S05]  /*4e350*/  IADD3 R2, P6, R2, UR8, RZ ;  /* 0x0000000802027c10 */ /* 0x008fca000ffde0ff */
        /* <DEDUP_REMOVED lines=34> */
[----:B------:R-:W-:Y:S01]  /*4e580*/  IADD3 R0, P2, R0, UR8, RZ ;  /* 0x0000000800007c10 */ /* 0x000fe2000ff5e0ff */
[----:B---3--:R0:W-:Y:S03]  /*4e590*/  STL [R1+0x180c], R2 ;  /* 0x00180c0201007387 */ /* 0x0081e60000100800 */
[----:B------:R-:W-:Y:S01]  /*4e5a0*/  STL [R1+0x130c], R29 ;  /* 0x00130c1d01007387 */ /* 0x000fe20000100800 */
        /* <DEDUP_REMOVED lines=25> */
[----:B--2---:R-:W-:Y:S01]  /*4e740*/  IADD3.X R28, R28, UR5, RZ, P3, !PT ;  /* 0x000000051c1c7c10 */ /* 0x004fe20009ffe4ff */
[----:B------:R-:W2:Y:S02]  /*4e750*/  LDL.LU R12, [R1+0x129c] ;  /* 0x00129c00010c7983 */ /* 0x000ea40000300800 */
[----:B0-----:R-:W2:Y:S01]  /*4e760*/  LDL.LU R0, [R1+0x1270] ;  /* 0x0012700001007983 */ /* 0x001ea20000300800 */
[----:B------:R-:W2:Y:S01]  /*4e770*/  LDL.LU R3, [R1+0x1294] ;  /* 0x0012940001037983 */ /* 0x000ea20000300800 */
[----:B------:R-:W2:Y:S02]  /*4e780*/  LDL.LU R29, [R1+0x1268] ;  /* 0x00126800011d7983 */ /* 0x000ea40000300800 */
[----:B------:R0:W-:Y:S02]  /*4e790*/  STL [R1+0x1304], R28 ;  /* 0x0013041c01007387 */ /* 0x0001e40000100800 */
        /* <DEDUP_REMOVED lines=45> */
[----:B------:R-:W-:Y:S01]  /*4ea70*/  STL [R1+0x1290], R25 ;  /* 0x0012901901007387 */ /* 0x000fe20000100800 */
[----:B--2---:R-:W-:Y:S01]  /*4ea80*/  IADD3.X R12, R12, UR5, RZ, P4, !PT ;  /* 0x000000050c0c7c10 */ /* 0x004fe2000a7fe4ff */
[----:B------:R-:W-:Y:S01]  /*4ea90*/  STL [R1+0x12b4], R24 ;  /* 0x0012b41801007387 */ /* 0x000fe20000100800 */
[----:B------:R-:W-:Y:S01]  /*4eaa0*/  IADD3 R0, P4, R0, UR8, RZ ;  /* 0x0000000800007c10 */ /* 0x000fe2000ff9e0ff */
[----:B------:R-:W-:Y:S02]  /*4eab0*/  STL [R1+0x1288], R5 ;  /* 0x0012880501007387 */ /* 0x000fe40000100800 */
[----:B------:R-:W-:Y:S01]  /*4eac0*/  STL [R1+0x12ac], R9 ;  /* 0x0012ac0901007387 */ /* 0x000fe20000100800 */
[----:B------:R-:W-:Y:S01]  /*4ead0*/  STL [R1+0x1280], R4 ;  /* 0x0012800401007387 */ /* 0x000fe20000100800 */
[----:B------:R-:W-:Y:S02]  /*4eae0*/  STL [R1+0x12a4], R8 ;  /* 0x0012a40801007387 */ /* 0x000fe40000100800 */
[----:B------:R0:W-:Y:S02]  /*4eaf0*/  STL [R1+0x1270], R0 ;  /* 0x0012700001007387 */ /* 0x0001e40000100800 */
[----:B------:R-:W-:Y:S01]  /*4eb00*/  STL [R1+0x1278], R13 ;  /* 0x0012780d01007387 */ /* 0x000fe20000100800 */
[----:B0-----:R-:W2:Y:S01]  /*4eb10*/  LDL.LU R0, [R1+0x1260] ;  /* 0x0012600001007983 */ /* 0x001ea20000300800 */
[----:B------:R-:W-:Y:S02]  /*4eb20*/  STL [R1+0x129c], R12 ;  /* 0x00129c0c01007387 */ /* 0x000fe40000100800 */
[----:B------:R-:W3:Y:S01]  /*4eb30*/  LDL.LU R2, [R1+0x1258] ;  /* 0x0012580001027983 */ /* 0x000ee20000300800 */
[----:B------:R-:W-:Y:S01]  /*4eb40*/  IADD3.X R3, R3, UR5, RZ, P5, !PT ;  /* 0x0000000503037c10 */ /* 0x000fe2000affe4ff */
[----:B------:R-:W-:-:S04]  /*4eb50*/  IADD3 R29, P5, R29, UR8, RZ ;  /* 0x000000081d1d7c10 */ /* 0x000fc8000ffbe0ff */
[----:B------:R-:W-:Y:S01]  /*4eb60*/  STL [R1+0x1294], R3 ;  /* 0x0012940301007387 */ /* 0x000fe20000100800 */
[----:B------:R-:W-:-:S03]  /*4eb70*/  IADD3.X R28, R28, UR5, RZ, P6, !PT ;  /* 0x000000051c1c7c10 */ /* 0x000fc6000b7fe4ff */
[----:B---3--:R0:W-:Y:S01]  /*4eb80*/  STL [R1+0x1808], R2 ;  /* 0x0018080201007387 */ /* 0x0081e20000100800 */
[----:B------:R-:W-:Y:S03]  /*4eb90*/  STL [R1+0x1268], R29 ;  /* 0x0012681d01007387 */ /* 0x000fe60000100800 */
        /* <DEDUP_REMOVED lines=26> */
[----:B0-----:R-:W2:Y:S02]  /*4ed40*/  LDL.LU R28, [R1+0x11f8] ;  /* 0x0011f800011c7983 */ /* 0x001ea40000300800 */
[----:B------:R-:W2:Y:S01]  /*4ed50*/  LDL.LU R12, [R1+0x121c] ;  /* 0x00121c00010c7983 */ /* 0x000ea20000300800 */
[----:B------:R-:W2:Y:S01]  /*4ed60*/  LDL.LU R3, [R1+0x11f0] ;  /* 0x0011f00001037983 */ /* 0x000ea20000300800 */
        /* <DEDUP_REMOVED lines=26> */
[----:B--2---:R-:W-:-:S02]  /*4ef10*/  IADD3.X R12, R12, UR5, RZ, P2, !PT ;  /* 0x000000050c0c7c10 */ /* 0x004fc400097fe4ff */
        /* <DEDUP_REMOVED lines=31> */
[----:B------:R-:W-:Y:S02]  /*4f110*/  STL [R1+0x121c], R12 ;  /* 0x00121c0c01007387 */ /* 0x000fe40000100800 */
[----:B------:R-:W3:Y:S01]  /*4f120*/  LDL.LU R2, [R1+0x1204] ;  /* 0x0012040001027983 */ /* 0x000ee20000300800 */
[----:B------:R-:W-:-:S02]  /*4f130*/  IADD3 R3, P2, R3, UR8, RZ ;  /* 0x0000000803037c10 */ /* 0x000fc4000ff5e0ff */
[----:B------:R-:W-:-:S03]  /*4f140*/  IADD3.X R29, R29, UR5, RZ, P3, !PT ;  /* 0x000000051d1d7c10 */ /* 0x000fc60009ffe4ff */
[----:B------:R-:W-:Y:S01]  /*4f150*/  STL [R1+0x11f0], R3 ;  /* 0x0011f00301007387 */ /* 0x000fe20000100800 */
[----:B------:R-:W-:-:S03]  /*4f160*/  IADD3 R0, P3, R0, UR8, RZ ;  /* 0x0000000800007c10 */ /* 0x000fc6000ff7e0ff */
        /* <DEDUP_REMOVED lines=27> */
[----:B0-----:R-:W2:Y:S01]  /*4f320*/  LDL.LU R0, [R1+0x1180] ;  /* 0x0011800001007983 */ /* 0x001ea20000300800 */
[----:B------:R-:W2:Y:S02]  /*4f330*/  LDL.LU R13, [R1+0x11a4] ;  /* 0x0011a400010d7983 */ /* 0x000ea40000300800 */
[----:B------:R-:W2:Y:S02]  /*4f340*/  LDL.LU R12, [R1+0x1178] ;  /* 0x00117800010c7983 */ /* 0x000ea40000300800 */
[----:B------:R-:W2:Y:S01]  /*4f350*/  LDL.LU R3, [R1+0x119c] ;  /* 0x00119c0001037983 */ /* 0x000ea20000300800 */
[----:B------:R0:W-:Y:S01]  /*4f360*/  STL [R1+0x120c], R28 ;  /* 0x00120c1c01007387 */ /* 0x0001e20000100800 */
[----:B------:R-:W2:Y:S03]  /*4f370*/  LDL.LU R29, [R1+0x1170] ;  /* 0x00117000011d7983 */ /* 0x000ea60000300800 */
        /* <DEDUP_REMOVED lines=22> */
[----:B--2---:R-:W-:Y:S01]  /*4f4e0*/  IADD3 R0, P4, R0, UR8, RZ ;  /* 0x0000000800007c10 */ /* 0x004fe2000ff9e0ff */
[----:B------:R-:W-:Y:S02]  /*4f4f0*/  IADD3 R4, P3, R4, UR8, RZ ;  /* 0x0000000804047c10 */ /* 0x000fe4000ff7e0ff */
        /* <DEDUP_REMOVED lines=24> */
[----:B------:R-:W-:Y:S01]  /*4f680*/  STL [R1+0x11b4], R9 ;  /* 0x0011b40901007387 */ /* 0x000fe20000100800 */
[----:B------:R-:W-:Y:S01]  /*4f690*/  IADD3.X R13, R13, UR5, RZ, P5, !PT ;  /* 0x000000050d0d7c10 */ /* 0x000fe2000affe4ff */
[----:B------:R0:W-:Y:S01]  /*4f6a0*/  STL [R1+0x1180], R0 ;  /* 0x0011800001007387 */ /* 0x0001e20000100800 */
[----:B------:R-:W-:Y:S01]  /*4f6b0*/  IADD3 R12, P5, R12, UR8, RZ ;  /* 0x000000080c0c7c10 */ /* 0x000fe2000ffbe0ff */
[----:B------:R-:W-:Y:S04]  /*4f6c0*/  STL [R1+0x1188], R4 ;  /* 0x0011880401007387 */ /* 0x000fe80000100800 */
[----:B0-----:R-:W2:Y:S01]  /*4f6d0*/  LDL.LU R0, [R1+0x1168] ;  /* 0x0011680001007983 */ /* 0x001ea20000300800 */
[----:B------:R-:W-:Y:S02]  /*4f6e0*/  STL [R1+0x11ac], R8 ;  /* 0x0011ac0801007387 */ /* 0x000fe40000100800 */
[----:B------:R-:W-:Y:S02]  /*4f6f0*/  STL [R1+0x11a4], R13 ;  /* 0x0011a40d01007387 */ /* 0x000fe40000100800 */
[----:B------:R-:W-:Y:S01]  /*4f700*/  STL [R1+0x1178], R12 ;  /* 0x0011780c01007387 */ /* 0x000fe20000100800 */
        /* <DEDUP_REMOVED lines=29> */
[----:B------:R-:W4:Y:S01]  /*4f8e0*/  LDL.LU R4, [R1+0x1134] ;  /* 0x0011340001047983 */ /* 0x000f220000300800 */
[----:B--2---:R-:W-:Y:S01]  /*4f8f0*/  IADD3 R0, P1, R0, UR8, RZ ;  /* 0x0000000800007c10 */ /* 0x004fe2000ff3e0ff */
[----:B0-----:R-:W2:Y:S01]  /*4f900*/  LDL.LU R28, [R1+0x1108] ;  /* 0x00110800011c7983 */ /* 0x001ea20000300800 */
[----:B------:R-:W2:Y:S02]  /*4f910*/  LDL.LU R8, [R1+0x112c] ;  /* 0x00112c0001087983 */ /* 0x000ea40000300800 */
[----:B------:R-:W2:Y:S02]  /*4f920*/  LDL.LU R13, [R1+0x1100] ;  /* 0x00110000010d7983 */ /* 0x000ea40000300800 */
[----:B------:R-:W2:Y:S01]  /*4f930*/  LDL.LU R12, [R1+0x1124] ;  /* 0x00112400010c7983 */ /* 0x000ea20000300800 */
[----:B------:R0:W-:Y:S01]  /*4f940*/  STL [R1+0x1168], R0 ;  /* 0x0011680001007387 */ /* 0x0001e20000100800 */
[----:B------:R-:W2:Y:S02]  /*4f950*/  LDL.LU R3, [R1+0x10f8] ;  /* 0x0010f80001037983 */ /* 0x000ea40000300800 */
[----:B------:R-:W2:Y:S01]  /*4f960*/  LDL.LU R29, [R1+0x111c] ;  /* 0x00111c00011d7983 */ /* 0x000ea20000300800 */
        /* <DEDUP_REMOVED lines=24> */
[----:B------:R-:W-:Y:S02]  /*4faf0*/  IADD3.X R12, R12, UR5, RZ, P3, !PT ;  /* 0x000000050c0c7c10 */ /* 0x000fe40009ffe4ff */
        /* <DEDUP_REMOVED lines=31> */
[----:B------:R-:W-:Y:S01]  /*4fcf0*/  STL [R1+0x1124], R12 ;  /* 0x0011240c01007387 */ /* 0x000fe20000100800 */
        /* <DEDUP_REMOVED lines=28> */
[----:B------:R-:W4:Y:S01]  /*4fec0*/  LDL.LU R9, [R1+0x10bc] ;  /* 0x0010bc0001097983 */ /* 0x000f220000300800 */
[----:B--2---:R-:W-:Y:S01]  /*4fed0*/  IADD3.X R28, R28, UR5, RZ, P5, !PT ;  /* 0x000000051c1c7c10 */ /* 0x004fe2000affe4ff */
[----:B0-----:R-:W2:Y:S01]  /*4fee0*/  LDL.LU R0, [R1+0x1090] ;  /* 0x0010900001007983 */ /* 0x001ea20000300800 */
[----:B------:R-:W2:Y:S01]  /*4fef0*/  LDL.LU R4, [R1+0x10b4] ;  /* 0x0010b40001047983 */ /* 0x000ea20000300800 */
[----:B------:R-:W2:Y:S02]  /*4ff00*/  LDL.LU R8, [R1+0x1088] ;  /* 0x0010880001087983 */ /* 0x000ea40000300800 */
[----:B------:R-:W2:Y:S02]  /*4ff10*/  LDL.LU R13, [R1+0x10ac] ;  /* 0x0010ac00010d7983 */ /* 0x000ea40000300800 */
[----:B------:R0:W-:Y:S01]  /*4ff20*/  STL [R1+0x1114], R28 ;  /* 0x0011141c01007387 */ /* 0x0001e20000100800 */
[----:B------:R-:W2:Y:S01]  /*4ff30*/  LDL.LU R12, [R1+0x1080] ;  /* 0x00108000010c7983 */ /* 0x000ea20000300800 */
[----:B------:R-:W2:Y:S02]  /*4ff40*/  LDL.LU R3, [R1+0x10a4] ;  /* 0x0010a40001037983 */ /* 0x000ea40000300800 */
[----:B------:R-:W2:Y:S01]  /*4ff50*/  LDL.LU R29, [R1+0x1078] ;  /* 0x00107800011d7983 */ /* 0x000ea20000300800 */
        /* <DEDUP_REMOVED lines=47> */
[----:B------:R0:W-:Y:S01]  /*50250*/  STL [R1+0x1090], R0 ;  /* 0x0010900001007387 */ /* 0x0001e20000100800 */
[----:B------:R-:W-:Y:S01]  /*50260*/  STL [R1+0x1098], R5 ;  /* 0x0010980501007387 */ /* 0x000fe20000100800 */
[----:B------:R-:W-:Y:S01]  /*50270*/  IADD3.X R13, R13, UR5, RZ, P6, !PT ;  /* 0x000000050d0d7c10 */ /* 0x000fe2000b7fe4ff */
[----:B------:R-:W-:Y:S01]  /*50280*/  IADD3 R12, P6, R12, UR8, RZ ;  /* 0x000000080c0c7c10 */ /* 0x000fe2000ffde0ff */
[----:B0-----:R-:W2:Y:S01]  /*50290*/  LDL.LU R0, [R1+0x1070] ;  /* 0x0010700001007983 */ /* 0x001ea20000300800 */
[----:B------:R-:W-:Y:S02]  /*502a0*/  STL [R1+0x10bc], R9 ;  /* 0x0010bc0901007387 */ /* 0x000fe40000100800 */
[----:B------:R-:W-:Y:S02]  /*502b0*/  STL [R1+0x10b4], R4 ;  /* 0x0010b40401007387 */ /* 0x000fe40000100800 */
[----:B------:R-:W-:Y:S01]  /*502c0*/  STL [R1+0x1088], R8 ;  /* 0x0010880801007387 */ /* 0x000fe20000100800 */
[----:B------:R-:W-:Y:S01]  /*502d0*/  STL [R1+0x10ac], R13 ;  /* 0x0010ac0d01007387 */ /* 0x000fe20000100800 */
[----:B------:R-:W-:Y:S02]  /*502e0*/  STL [R1+0x1080], R12 ;  /* 0x0010800c01007387 */ /* 0x000fe40000100800 */
[----:B------:R-:W3:Y:S01]  /*502f0*/  LDL.LU R2, [R1+0x1068] ;  /* 0x0010680001027983 */ /* 0x000ee20000300800 */
[----:B------:R-:W-:Y:S01]  /*50300*/  IADD3.X R3, R3, UR5, RZ, P1, !PT ;  /* 0x0000000503037c10 */ /* 0x000fe20008ffe4ff */
[----:B------:R-:W-:-:S04]  /*50310*/  IADD3 R29, P1, R29, UR8, RZ ;  /* 0x000000081d1d7c10 */ /* 0x000fc8000ff3e0ff */
[----:B------:R-:W-:Y:S01]  /*50320*/  STL [R1+0x10a4], R3 ;  /* 0x0010a40301007387 */ /* 0x000fe20000100800 */
[----:B------:R-:W-:-:S03]  /*50330*/  IADD3.X R28, R28, UR5, RZ, P2, !PT ;  /* 0x000000051c1c7c10 */ /* 0x000fc600097fe4ff */
[----:B---3--:R0:W-:Y:S01]  /*50340*/  STL [R1+0x17f8], R2 ;  /* 0x0017f80201007387 */ /* 0x0081e20000100800 */
[----:B------:R1:W-:Y:S03]  /*50350*/  STL [R1+0x1078], R29 ;  /* 0x0010781d01007387 */ /* 0x0003e60000100800 */
        /* <DEDUP_REMOVED lines=24> */
[----:B------:R-:W2:Y:S01]  /*504e0*/  LDL.LU R8, [R1+0x1010] ;  /* 0x0010100001087983 */ /* 0x000ea20000300800 */
[----:B------:R-:W2:Y:S02]  /*504f0*/  LDL.LU R13, [R1+0x1034] ;  /* 0x00103400010d7983 */ /* 0x000ea40000300800 */
[----:B------:R0:W-:Y:S02]  /*50500*/  STL [R1+0x1070], R0 ;  /* 0x0010700001007387 */ /* 0x0001e40000100800 */
[----:B------:R-:W2:Y:S01]  /*50510*/  LDL.LU R12, [R1+0x1008] ;  /* 0x00100800010c7983 */ /* 0x000ea20000300800 */
[----:B------:R-:W2:Y:S01]  /*50520*/  LDL.LU R3, [R1+0x102c] ;  /* 0x00102c0001037983 */ /* 0x000ea20000300800 */
[----:B-1----:R-:W2:Y:S02]  /*50530*/  LDL.LU R29, [R1+0x1000] ;  /* 0x00100000011d7983 */ /* 0x002ea40000300800 */
[----:B0-----:R-:W2:Y:S01]  /*50540*/  LDL.LU R28, [R1+0x1024] ;  /* 0x00102400011c7983 */ /* 0x001ea20000300800 */
[----:B------:R-:W2:Y:S01]  /*50550*/  LDL.LU R0, [R1+0xff8] ;  /* 0x000ff80001007983 */ /* 0x000ea20000300800 */
        /* <DEDUP_REMOVED lines=20> */
[----:B--2---:R-:W-:Y:S01]  /*506a0*/  IADD3 R9, P1, R9, UR8, RZ ;  /* 0x0000000809097c10 */ /* 0x004fe2000ff3e0ff */
[----:B------:R-:W-:Y:S01]  /*506b0*/  IADD3.X R4, R4, UR5, RZ, P2, !PT ;  /* 0x0000000504047c10 */ /* 0x000fe200097fe4ff */
[----:B------:R-:W-:Y:S01]  /*506c0*/  IADD3 R8, P2, R8, UR8, RZ ;  /* 0x0000000808087c10 */ /* 0x000fe2000ff5e0ff */
[----:B------:R-:W-:-:S02]  /*506d0*/  IADD3.X R3, R3, UR5, RZ, P4, !PT ;  /* 0x0000000503037c10 */ /* 0x000fc4000a7fe4ff */
        /* <DEDUP_REMOVED lines=17> */
[----:B------:R0:W-:Y:S01]  /*507f0*/  STL [R1+0x1030], R23 ;  /* 0x0010301701007387 */ /* 0x0001e20000100800 */
[----:B------:R-:W-:Y:S02]  /*50800*/  STL [R1+0x1054], R27 ;  /* 0x0010541b01007387 */ /* 0x000fe40000100800 */
[----:B------:R-:W-:Y:S02]  /*50810*/  STL [R1+0x1028], R26 ;  /* 0x0010281a01007387 */ /* 0x000fe40000100800 */
        /* <DEDUP_REMOVED lines=35> */
[----:B-1----:R-:W4:Y:S01]  /*50a50*/  LDL.LU R28, [R1+0xfb0] ;  /* 0x000fb000011c7983 */ /* 0x002f220000300800 */
[----:B0-----:R-:W4:Y:S02]  /*50a60*/  LDL.LU R0, [R1+0xfd4] ;  /* 0x000fd40001007983 */ /* 0x001f240000300800 */
[----:B------:R-:W4:Y:S02]  /*50a70*/  LDL.LU R16, [R1+0xfa8] ;  /* 0x000fa80001107983 */ /* 0x000f240000300800 */
[----:B------:R-:W4:Y:S01]  /*50a80*/  LDL.LU R17, [R1+0xfcc] ;  /* 0x000fcc0001117983 */ /* 0x000f220000300800 */
[----:B--2---:R-:W-:Y:S01]  /*50a90*/  IADD3.X R23, R23, UR5, RZ, P6, !PT ;  /* 0x0000000517177c10 */ /* 0x004fe2000b7fe4ff */
[----:B------:R-:W2:Y:S01]  /*50aa0*/  LDL.LU R18, [R1+0xfa0] ;  /* 0x000fa00001127983 */ /* 0x000ea20000300800 */
[----:B------:R-:W2:Y:S02]  /*50ab0*/  LDL.LU R19, [R1+0xf98] ;  /* 0x000f980001137983 */ /* 0x000ea40000300800 */
[----:B------:R-:W2:Y:S02]  /*50ac0*/  LDL.LU R10, [R1+0xfbc] ;  /* 0x000fbc00010a7983 */ /* 0x000ea40000300800 */
[----:B------:R-:W2:Y:S01]  /*50ad0*/  LDL.LU R11, [R1+0xf90] ;  /* 0x000f9000010b7983 */ /* 0x000ea20000300800 */
[----:B------:R0:W-:Y:S01]  /*50ae0*/  STL [R1+0x101c], R23 ;  /* 0x00101c1701007387 */ /* 0x0001e20000100800 */
[----:B------:R-:W2:Y:S02]  /*50af0*/  LDL.LU R14, [R1+0xfb4] ;  /* 0x000fb400010e7983 */ /* 0x000ea40000300800 */
[----:B------:R-:W2:Y:S02]  /*50b00*/  LDL.LU R15, [R1+0xf88] ;  /* 0x000f8800010f7983 */ /* 0x000ea40000300800 */
[----:B------:R-:W2:Y:S01]  /*50b10*/  LDL.LU R20, [R1+0xfac] ;  /* 0x000fac0001147983 */ /* 0x000ea20000300800 */
[----:B------:R-:W2:Y:S01]  /*50b20*/  LDL.LU R21, [R1+0xfa4] ;  /* 0x000fa40001157983 */ /* 0x000ea20000300800 */
        /* <DEDUP_REMOVED lines=18> */
[----:B---3--:R-:W-:Y:S01]  /*50c50*/  IADD3.X R2, R2, UR5, RZ, P1, !PT ;  /* 0x0000000502027c10 */ /* 0x008fe20008ffe4ff */
[----:B------:R-:W-:-:S04]  /*50c60*/  IADD3 R6, P1, R6, UR8, RZ ;  /* 0x0000000806067c10 */ /* 0x000fc8000ff3e0ff */
[----:B------:R0:W-:Y:S04]  /*50c70*/  STL [R1+0x1014], R2 ;  /* 0x0010140201007387 */ /* 0x0001e80000100800 */
[----:B0-----:R0:W5:Y:S01]  /*50c80*/  LDL.LU R2, [R1+0x17f0] ;  /* 0x0017f00001027983 */ /* 0x0011620000300800 */
[----:B------:R1:W-:Y:S03]  /*50c90*/  STL [R1+0xfe8], R6 ;  /* 0x000fe80601007387 */ /* 0x0003e60000100800 */
[----:B-1----:R0:W5:Y:S01]  /*50ca0*/  LDL.LU R6, [R1+0x17ec] ;  /* 0x0017ec0001067983 */ /* 0x0021620000300800 */
[----:B------:R1:W-:Y:S03]  /*50cb0*/  STL [R1+0x100c], R7 ;  /* 0x00100c0701007387 */ /* 0x0003e60000100800 */
[----:B-1----:R0:W5:Y:S01]  /*50cc0*/  LDL.LU R7, [R1+0x17e8] ;  /* 0x0017e80001077983 */ /* 0x0021620000300800 */
[----:B------:R1:W-:Y:S03]  /*50cd0*/  STL [R1+0xfe0], R24 ;  /* 0x000fe01801007387 */ /* 0x0003e60000100800 */
[----:B-1----:R0:W5:Y:S01]  /*50ce0*/  LDL.LU R24, [R1+0x17e4] ;  /* 0x0017e40001187983 */ /* 0x0021620000300800 */
[----:B------:R1:W-:Y:S03]  /*50cf0*/  STL [R1+0x1004], R25 ;  /* 0x0010041901007387 */ /* 0x0003e60000100800 */
[----:B-1----:R0:W5:Y:S01]  /*50d00*/  LDL.LU R25, [R1+0x17e0] ;  /* 0x0017e00001197983 */ /* 0x0021620000300800 */
[----:B------:R1:W-:Y:S01]  /*50d10*/  STL [R1+0xfd8], R26 ;  /* 0x000fd81a01007387 */ /* 0x0003e20000100800 */
[----:B------:R-:W-:-:S02]  /*50d20*/  IADD3.X R12, R12, UR5, RZ, P1, !PT ;  /* 0x000000050c0c7c10 */ /* 0x000fc40008ffe4ff */
[----:B-1----:R0:W5:Y:S01]  /*50d30*/  LDL.LU R26, [R1+0x17dc] ;  /* 0x0017dc00011a7983 */ /* 0x0021620000300800 */
[----:B------:R1:W-:Y:S01]  /*50d40*/  STL [R1+0xffc], R27 ;  /* 0x000ffc1b01007387 */ /* 0x0003e20000100800 */
[----:B------:R-:W-:Y:S02]  /*50d50*/  IADD3 R3, P1, R3, UR8, RZ ;  /* 0x0000000803037c10 */ /* 0x000fe4000ff3e0ff */
[----:B-1----:R0:W5:Y:S01]  /*50d60*/  LDL.LU R27, [R1+0x17d8] ;  /* 0x0017d800011b7983 */ /* 0x0021620000300800 */
        /* <DEDUP_REMOVED lines=17> */
[----:B-1----:R-:W3:Y:S01]  /*50e80*/  LDL.LU R28, [R1+0x17b4] ;  /* 0x0017b400011c7983 */ /* 0x002ee20000300800 */
[----:B------:R1:W-:Y:S03]  /*50e90*/  STL [R1+0xfd4], R0 ;  /* 0x000fd40001007387 */ /* 0x0003e60000100800 */
[----:B-1----:R-:W4:Y:S01]  /*50ea0*/  LDL.LU R0, [R1+0x17b0] ;  /* 0x0017b00001007983 */ /* 0x002f220000300800 */
[----:B------:R-:W-:-:S02]  /*50eb0*/  IADD3 R16, P3, R16, UR8, RZ ;  /* 0x0000000810107c10 */ /* 0x000fc4000ff7e0ff */
[----:B------:R-:W-:-:S03]  /*50ec0*/  IADD3.X R17, R17, UR5, RZ, P4, !PT ;  /* 0x0000000511117c10 */ /* 0x000fc6000a7fe4ff */
[----:B------:R-:W-:Y:S01]  /*50ed0*/  STL [R1+0xfa8], R16 ;  /* 0x000fa81001007387 */ /* 0x000fe20000100800 */
[----:B----4-:R-:W-:-:S05]  /*50ee0*/  IADD3.X R0, R0, UR5, RZ, P5, !PT ;  /* 0x0000000500007c10 */ /* 0x010fca000affe4ff */
[----:B------:R1:W-:Y:S01]  /*50ef0*/  STL [R1+0xfc4], R0 ;  /* 0x000fc40001007387 */ /* 0x0003e20000100800 */
[----:B------:R-:W-:Y:S03]  /*50f00*/  STL [R1+0xfcc], R17 ;  /* 0x000fcc1101007387 */ /* 0x000fe60000100800 */
[----:B-1----:R-:W4:Y:S01]  /*50f10*/  LDL.LU R0, [R1+0x17ac] ;  /* 0x0017ac0001007983 */ /* 0x002f220000300800 */
[----:B--2---:R-:W-:Y:S02]  /*50f20*/  IADD3 R18, P4, R18, UR8, RZ ;  /* 0x0000000812127c10 */ /* 0x004fe4000ff9e0ff */
[----:B------:R-:W-:Y:S02]  /*50f30*/  IADD3 R19, P5, R19, UR8, RZ ;  /* 0x0000000813137c10 */ /* 0x000fe4000ffbe0ff */
[----:B------:R-:W-:Y:S01]  /*50f40*/  IADD3.X R10, R10, UR5, RZ, P6, !PT ;  /* 0x000000050a0a7c10 */ /* 0x000fe2000b7fe4ff */
[----:B------:R-:W-:Y:S01]  /*50f50*/  IADD3 R11, P6, R11, UR8, RZ ;  /* 0x000000080b0b7c10 */ /* 0x000fe2000ffde0ff */
[----:B------:R-:W-:Y:S01]  /*50f60*/  IADD3.X R14, R14, UR5, RZ, P1, !PT ;  /* 0x000000050e0e7c10 */ /* 0x000fe20008ffe4ff */
[----:B------:R-:W-:Y:S01]  /*50f70*/  STL [R1+0xfa0], R18 ;  /* 0x000fa01201007387 */ /* 0x000fe20000100800 */
[----:B------:R-:W-:Y:S01]  /*50f80*/  IADD3 R15, P1, R15, UR8, RZ ;  /* 0x000000080f0f7c10 */ /* 0x000fe2000ff3e0ff */
[----:B------:R-:W-:Y:S01]  /*50f90*/  STL [R1+0xf98], R19 ;  /* 0x000f981301007387 */ /* 0x000fe20000100800 */
[----:B------:R-:W-:Y:S01]  /*50fa0*/  IADD3.X R20, R20, UR5, RZ, P2, !PT ;  /* 0x0000000514147c10 */ /* 0x000fe200097fe4ff */
[----:B------:R-:W-:Y:S01]  /*50fb0*/  STL [R1+0xfbc], R10 ;  /* 0x000fbc0a01007387 */ /* 0x000fe20000100800 */
[----:B------:R-:W-:Y:S01]  /*50fc0*/  IADD3.X R21, R21, UR5, RZ, P3, !PT ;  /* 0x0000000515157c10 */ /* 0x000fe20009ffe4ff */
[----:B------:R-:W-:Y:S02]  /*50fd0*/  STL [R1+0xf90], R11 ;  /* 0x000f900b01007387 */ /* 0x000fe40000100800 */
[----:B------:R-:W-:Y:S01]  /*50fe0*/  STL [R1+0xfb4], R14 ;  /* 0x000fb40e01007387 */ /* 0x000fe20000100800 */
[----:B------:R-:W-:Y:S01]  /*50ff0*/  IADD3.X R22, R22, UR5, RZ, P4, !PT ;  /* 0x0000000516167c10 */ /* 0x000fe2000a7fe4ff */
[----:B------:R-:W-:Y:S01]  /*51000*/  STL [R1+0xf88], R15 ;  /* 0x000f880f01007387 */ /* 0x000fe20000100800 */
[----:B------:R-:W-:Y:S01]  /*51010*/  IADD3.X R23, R23, UR5, RZ, P5, !PT ;  /* 0x0000000517177c10 */ /* 0x000fe2000affe4ff */
[----:B------:R-:W-:Y:S02]  /*51020*/  STL [R1+0xfac], R20 ;  /* 0x000fac1401007387 */ /* 0x000fe40000100800 */
[----:B------:R-:W-:Y:S01]  /*51030*/  STL [R1+0xfa4], R21 ;  /* 0x000fa41501007387 */ /* 0x000fe20000100800 */
[----:B---3--:R-:W-:-:S02]  /*51040*/  IADD3.X R28, R28, UR5, RZ, P1, !PT ;  /* 0x000000051c1c7c10 */ /* 0x008fc40008ffe4ff */
[----:B----4-:R-:W-:-:S05]  /*51050*/  IADD3.X R0, R0, UR5, RZ, P6, !PT ;  /* 0x0000000500007c10 */ /* 0x010fca000b7fe4ff */
[----:B------:R1:W-:Y:S01]  /*51060*/  STL [R1+0xf8c], R0 ;  /* 0x000f8c0001007387 */ /* 0x0003e20000100800 */
[----:B------:R-:W-:Y:S03]  /*51070*/  STL [R1+0xf9c], R22 ;  /* 0x000f9c1601007387 */ /* 0x000fe60000100800 */
[----:B-1----:R0:W5:Y:S01]  /*51080*/  LDL.LU R0, [R1+0x17a8] ;  /* 0x0017a80001007983 */ /* 0x0021620000300800 */
[----:B------:R-:W-:Y:S02]  /*51090*/  STL [R1+0xf94], R23 ;  /* 0x000f941701007387 */ /* 0x000fe40000100800 */
[----:B------:R1:W-:Y:S02]  /*510a0*/  STL [R1+0xf84], R28 ;  /* 0x000f841c01007387 */ /* 0x0003e40000100800 */
[----:B-1----:R0:W5:Y:S01]  /*510b0*/  LDL.LU R28, [R1+0x17a4] ;  /* 0x0017a400011c7983 */ /* 0x0021620000300800 */
[----:B------:R-:W-:Y:S01]  /*510c0*/  @!P0 CALL.REL.NOINC `(.L_x_2) ;  /* 0x0000001000008944 */ /* 0x000fe20003c00000 */
[----:B------:R-:W-:Y:S05]  /*510d0*/  BRA `(.L_x_3) ;  /* 0xfffcc21000007947 */ /* 0x000fea000383ffff */
.L_x_2:
[----:B-----5:R1:W-:Y:S04]  /*510e0*/  STL [R1+0x1bbc], R27 ;  /* 0x001bbc1b01007387 */ /* 0x0203e80000100800 */
[----:B-1----:R-:W2:Y:S04]  /*510f0*/  LDL.LU R27, [R1+0x104] ;  /* 0x00010400011b7983 */ /* 0x002ea80000300800 */
[----:B--2---:R1:W-:Y:S04]  /*51100*/  STL [R1+0x1bc0], R27 ;  /* 0x001bc01b01007387 */ /* 0x0043e80000100800 */
        /* <DEDUP_REMOVED lines=12> */
[----:B------:R2:W-:Y:S01]  /*511d0*/  STL [R1+0x1bb8], R26 ;  /* 0x001bb81a01007387 */ /* 0x0005e20000100800 */
[----:B-1----:R-:W-:-:S03]  /*511e0*/  IMAD.MOV.U32 R27, RZ, RZ, R7 ;  /* 0x000000ffff1b7224 */ /* 0x002fc600078e0007 */
[----:B--2---:R-:W2:Y:S04]  /*511f0*/  LDL.LU R26, [R1+0x100] ;  /* 0x00010000011a7983 */ /* 0x004ea80000300800 */
        /* <DEDUP_REMOVED lines=20> */
[----:B------:R1:W-:Y:S04]  /*51340*/  STL [R1+0x1ba0], R24 ;  /* 0x001ba01801007387 */ /* 0x0003e80000100800 */
[----:B-1----:R-:W3:Y:S04]  /*51350*/  LDL.LU R24, [R1+0x5c8] ;  /* 0x0005c80001187983 */ /* 0x002ee80000300800 */
[----:B---3--:R1:W-:Y:S04]  /*51360*/  STL [R1+0x1bac], R24 ;  /* 0x001bac1801007387 */ /* 0x0083e80000100800 */
[----:B-1----:R-:W3:Y:S04]  /*51370*/  LDL.LU R24, [R1+0x5bc] ;  /* 0x0005bc0001187983 */ /* 0x002ee80000300800 */
[----:B---3--:R1:W-:Y:S04]  /*51380*/  STL [R1+0x1bb4], R24 ;  /* 0x001bb41801007387 */ /* 0x0083e80000100800 */
[----:B-1----:R-:W2:Y:S04]  /*51390*/  LDL.LU R24, [R1+0x43c] ;  /* 0x00043c0001187983 */ /* 0x002ea80000300800 */
[----:B------:R-:W3:Y:S04]  /*513a0*/  LDL.LU R0, [R1+0x210] ;  /* 0x0002100001007983 */ /* 0x000ee80000300800 */
[----:B---3--:R1:W-:Y:S04]  /*513b0*/  STL [R1+0x1b7c], R0 ;  /* 0x001b7c0001007387 */ /* 0x0083e80000100800 */
[----:B-1----:R-:W3:Y:S04]  /*513c0*/  LDL.LU R0, [R1+0x1fc] ;  /* 0x0001fc0001007983 */ /* 0x002ee80000300800 */
        /* <DEDUP_REMOVED lines=8> */
[----:B------:R-:W4:Y:S04]  /*51450*/  LDL.LU R2, [R1+0x2dc] ;  /* 0x0002dc0001027983 */ /* 0x000f280000300800 */
[----:B----4-:R1:W-:Y:S04]  /*51460*/  STL [R1+0x1b84], R2 ;  /* 0x001b840201007387 */ /* 0x0103e80000100800 */
[----:B-1----:R-:W4:Y:S04]  /*51470*/  LDL.LU R2, [R1+0x1ec] ;  /* 0x0001ec0001027983 */ /* 0x002f280000300800 */
[----:B----4-:R1:W-:Y:S04]  /*51480*/  STL [R1+0x1b8c], R2 ;  /* 0x001b8c0201007387 */ /* 0x0103e80000100800 */
[----:B-1----:R-:W4:Y:S04]  /*51490*/  LDL.LU R2, [R1+0x5c4] ;  /* 0x0005c40001027983 */ /* 0x002f280000300800 */
[----:B----4-:R1:W-:Y:S04]  /*514a0*/  STL [R1+0x1b94], R2 ;  /* 0x001b940201007387 */ /* 0x0103e80000100800 */
[----:B-1----:R-:W4:Y:S01]  /*514b0*/  LDL.LU R2, [R1+0x5b4] ;  /* 0x0005b40001027983 */ /* 0x002f220000300800 */
[----:B------:R-:W-:-:S03]  /*514c0*/  F2FP.PACK_AB R27, R26, R27 ;  /* 0x0000001b1a1b723e */ /* 0x000fc600000000ff */
[----:B----4-:R1:W-:Y:S04]  /*514d0*/  STL [R1+0x1b9c], R2 ;  /* 0x001b9c0201007387 */ /* 0x0103e80000100800 */
[----:B-1----:R-:W3:Y:S04]  /*514e0*/  LDL.LU R2, [R1+0x434] ;  /* 0x0004340001027983 */ /* 0x002ee80000300800 */
[----:B------:R-:W4:Y:S04]  /*514f0*/  LDL.LU R29, [R1+0x2d8] ;  /* 0x0002d800011d7983 */ /* 0x000f280000300800 */
        /* <DEDUP_REMOVED lines=14> */
[----:B------:R1:W-:Y:S04]  /*515e0*/  STL [R1+0x17ec], R5 ;  /* 0x0017ec0501007387 */ /* 0x0003e80000100800 */
[----:B-1----:R-:W2:Y:S04]  /*515f0*/  LDL.LU R5, [R1+0x214] ;  /* 0x0002140001057983 */ /* 0x002ea80000300800 */
        /* <DEDUP_REMOVED lines=14> */
[----:B------:R-:W2:Y:S04]  /*516e0*/  LDL.LU R26, [R1+0x1bf4] ;  /* 0x001bf400011a7983 */ /* 0x000ea80000300800 */
[----:B------:R1:W-:Y:S04]  /*516f0*/  STL [R1+0x98c], R27 ;  /* 0x00098c1b01007387 */ /* 0x0003e80000100800 */
[----:B-1----:R-:W2:Y:S02]  /*51700*/  LDL.LU R27, [R1+0x1bf0] ;  /* 0x001bf000011b7983 */ /* 0x002ea40000300800 */
[----:B--2---:R-:W-:-:S02]  /*51710*/  F2FP.PACK_AB R27, R26, R27 ;  /* 0x0000001b1a1b723e */ /* 0x004fc400000000ff */
        /* <DEDUP_REMOVED lines=26> */
[----:B-1----:R-:W2:Y:S01]  /*518c0*/  LDL.LU R26, [R1+0x1bb8] ;  /* 0x001bb800011a7983 */ /* 0x002ea20000300800 */
[----:B------:R-:W-:Y:S02]  /*518d0*/  F2FP.PACK_AB R25, R24, R25 ;  /* 0x000000191819723e */ /* 0x000fe400000000ff */
[----:B--2---:R-:W-:-:S02]  /*518e0*/  F2FP.PACK_AB R27, R27, R26 ;  /* 0x0000001a1b1b723e */ /* 0x004fc400000000ff */
[----:B------:R-:W2:Y:S04]  /*518f0*/  LDL.LU R26, [R1+0x208] ;  /* 0x00020800011a7983 */ /* 0x000ea80000300800 */
        /* <DEDUP_REMOVED lines=13> */
[----:B---3--:R-:W-:Y:S02]  /*519d0*/  F2FP.PACK_AB R0, R2, R0 ;  /* 0x000000000200723e */ /* 0x008fe400000000ff */
[----:B--2---:R-:W-:-:S02]  /*519e0*/  F2FP.PACK_AB R25, R25, R24 ;  /* 0x000000181919723e */ /* 0x004fc400000000ff */
[----:B------:R-:W2:Y:S04]  /*519f0*/  LDL.LU R24, [R1+0x1f8] ;  /* 0x0001f80001187983 */ /* 0x000ea80000300800 */
[----:B------:R1:W-:Y:S04]  /*51a00*/  STL [R1+0x95c], R25 ;  /* 0x00095c1901007387 */ /* 0x0003e80000100800 */
[----:B-1----:R-:W3:Y:S04]  /*51a10*/  LDL.LU R25, [R1+0x20c] ;  /* 0x00020c0001197983 */ /* 0x002ee80000300800 */
        /* <DEDUP_REMOVED lines=12> */
[----:B------:R-:W4:Y:S04]  /*51ae0*/  LDL.LU R2, [R1+0x1b84] ;  /* 0x001b840001027983 */ /* 0x000f280000300800 */
[----:B------:R1:W-:Y:S04]  /*51af0*/  STL [R1+0x7bc], R0 ;  /* 0x0007bc0001007387 */ /* 0x0003e80000100800 */
[----:B-1----:R-:W2:Y:S01]  /*51b00*/  LDL.LU R0, [R1+0x1b80] ;  /* 0x001b800001007983 */ /* 0x002ea20000300800 */
[----:B---3--:R-:W-:Y:S02]  /*51b10*/  F2FP.PACK_AB R25, R25, R26 ;  /* 0x0000001a1919723e */ /* 0x008fe400000000ff */
[----:B------:R-:W-:-:S02]  /*51b20*/  F2FP.PACK_AB R3, R3, R12 ;  /* 0x0000000c0303723e */ /* 0x000fc400000000ff */
[----:B--2---:R-:W-:Y:S02]  /*51b30*/  F2FP.PACK_AB R24, R0, R24 ;  /* 0x000000180018723e */ /* 0x004fe400000000ff */
[----:B------:R-:W2:Y:S01]  /*51b40*/  LDL.LU R0, [R1+0x1b7c] ;  /* 0x001b7c0001007983 */ /* 0x000ea20000300800 */
[----:B------:R-:W-:Y:S02]  /*51b50*/  F2FP.PACK_AB R8, R13, R8 ;  /* 0x000000080d08723e */ /* 0x000fe400000000ff */
[----:B------:R-:W-:Y:S01]  /*51b60*/  F2FP.PACK_AB R4, R9, R4 ;  /* 0x000000040904723e */ /* 0x000fe200000000ff */
[----:B------:R1:W-:Y:S01]  /*51b70*/  STL [R1+0x7b8], R24 ;  /* 0x0007b81801007387 */ /* 0x0003e20000100800 */
[----:B----4-:R-:W-:-:S03]  /*51b80*/  F2FP.PACK_AB R2, R2, R29 ;  /* 0x0000001d0202723e */ /* 0x010fc600000000ff */
[----:B------:R-:W-:Y:S01]  /*51b90*/  STL [R1+0x7b4], R25 ;  /* 0x0007b41901007387 */ /* 0x000fe20000100800 */
[----:B-1----:R-:W-:-:S05]  /*51ba0*/  F2FP.PACK_AB R24, R27, R28 ;  /* 0x0000001c1b18723e */ /* 0x002fca00000000ff */
[----:B------:R-:W-:Y:S04]  /*51bb0*/  STL [R1+0x7b0], R24 ;  /* 0x0007b01801007387 */ /* 0x000fe80000100800 */
[----:B------:R2:W-:Y:S04]  /*51bc0*/  STL [R1+0x6bc], R3 ;  /* 0x0006bc0301007387 */ /* 0x0005e80000100800 */
[----:B------:R-:W-:Y:S04]  /*51bd0*/  STL [R1+0x6b8], R8 ;  /* 0x0006b80801007387 */ /* 0x000fe80000100800 */
[----:B------:R-:W-:Y:S01]  /*51be0*/  STL [R1+0x6b4], R4 ;  /* 0x0006b40401007387 */ /* 0x000fe20000100800 */
[----:B--2---:R-:W-:-:S02]  /*51bf0*/  F2FP.PACK_AB R3, R5, R0 ;  /* 0x000000000503723e */ /* 0x004fc400000000ff */
[----:B------:R-:W-:-:S03]  /*51c00*/  F2FP.PACK_AB R0, R16, R17 ;  /* 0x000000111000723e */ /* 0x000fc600000000ff */
[----:B------:R1:W-:Y:S04]  /*51c10*/  STL [R1+0x6b0], R3 ;  /* 0x0006b00301007387 */ /* 0x0003e80000100800 */
[----:B------:R2:W-:Y:S04]  /*51c20*/  STL [R1+0x6ac], R2 ;  /* 0x0006ac0201007387 */ /* 0x0005e80000100800 */
[----:B------:R3:W-:Y:S01]  /*51c30*/  STL [R1+0x6a8], R0 ;  /* 0x0006a80001007387 */ /* 0x0007e20000100800 */
[----:B-1----:R-:W-:Y:S02]  /*51c40*/  F2FP.PACK_AB R3, R18, R19 ;  /* 0x000000131203723e */ /* 0x002fe400000000ff */
[----:B--2---:R-:W-:-:S03]  /*51c50*/  F2FP.PACK_AB R2, R6, R7 ;  /* 0x000000070602723e */ /* 0x004fc600000000ff */
[----:B------:R1:W-:Y:S01]  /*51c60*/  STL [R1+0x6a4], R3 ;  /* 0x0006a40301007387 */ /* 0x0003e20000100800 */
[----:B---3--:R-:W-:-:S03]  /*51c70*/  F2FP.PACK_AB R0, R10, R11 ;  /* 0x0000000b0a00723e */ /* 0x008fc600000000ff */
[----:B------:R2:W-:Y:S04]  /*51c80*/  STL [R1+0x6a0], R2 ;  /* 0x0006a00201007387 */ /* 0x0005e80000100800 */
[----:B------:R3:W-:Y:S01]  /*51c90*/  STL [R1+0x69c], R0 ;  /* 0x00069c0001007387 */ /* 0x0007e20000100800 */
[----:B-1----:R-:W-:Y:S02]  /*51ca0*/  F2FP.PACK_AB R3, R14, R15 ;  /* 0x0000000f0e03723e */ /* 0x002fe400000000ff */
[----:B--2---:R-:W-:-:S03]  /*51cb0*/  F2FP.PACK_AB R2, R20, R21 ;  /* 0x000000151402723e */ /* 0x004fc600000000ff */
[----:B------:R-:W-:Y:S01]  /*51cc0*/  STL [R1+0x698], R3 ;  /* 0x0006980301007387 */ /* 0x000fe20000100800 */
[----:B---3--:R-:W-:-:S03]  /*51cd0*/  F2FP.PACK_AB R0, R22, R23 ;  /* 0x000000171600723e */ /* 0x008fc600000000ff */
[----:B------:R-:W2:Y:S04]  /*51ce0*/  LDL.LU R24, [R1+0x4c8] ;  /* 0x0004c80001187983 */ /* 0x000ea80000300800 */
[----:B------:R-:W-:Y:S04]  /*51cf0*/  STL [R1+0x694], R2 ;  /* 0x0006940201007387 */ /* 0x000fe80000100800 */
[----:B--2---:R1:W-:Y:S04]  /*51d00*/  STL [R1+0x1af4], R24 ;  /* 0x001af41801007387 */ /* 0x0043e80000100800 */
[----:B------:R-:W-:Y:S04]  /*51d10*/  STL [R1+0x690], R0 ;  /* 0x0006900001007387 */ /* 0x000fe80000100800 */
        /* <DEDUP_REMOVED lines=69> */
[----:B-1----:R-:W2:Y:S04]  /*52170*/  LDL.LU R25, [R1+0x1ac] ;  /* 0x0001ac0001197983 */ /* 0x002ea80000300800 */
[----:B------:R-:W3:Y:S04]  /*52180*/  LDL.LU R26, [R1+0x7c8] ;  /* 0x0007c800011a7983 */ /* 0x000ee80000300800 */
[----:B------:R-:W4:Y:S04]  /*52190*/  LDL.LU R27, [R1+0x7dc] ;  /* 0x0007dc00011b7983 */ /* 0x000f280000300800 */
        /* <DEDUP_REMOVED lines=25> */
[----:B--2---:R-:W-:-:S03]  /*52330*/  F2FP.PACK_AB R24, R25, R24 ;  /* 0x000000181918723e */ /* 0x004fc600000000ff */
        /* <DEDUP_REMOVED lines=68> */
[----:B------:R-:W2:Y:S01]  /*52780*/  LDL.LU R25, [R1+0x1af0] ;  /* 0x001af00001197983 */ /* 0x000ea20000300800 */
[----:B---3--:R-:W-:Y:S02]  /*52790*/  F2FP.PACK_AB R3, R3, R12 ;  /* 0x0000000c0303723e */ /* 0x008fe400000000ff */
[----:B------:R-:W-:Y:S01]  /*527a0*/  F2FP.PACK_AB R8, R13, R8 ;  /* 0x000000080d08723e */ /* 0x000fe200000000ff */
[----:B------:R4:W-:Y:S01]  /*527b0*/  STL [R1+0x528], R24 ;  /* 0x0005281801007387 */ /* 0x0009e20000100800 */
[----:B------:R-:W-:Y:S02]  /*527c0*/  F2FP.PACK_AB R4, R9, R4 ;  /* 0x000000040904723e */ /* 0x000fe400000000ff */
[----:B------:R-:W-:Y:S02]  /*527d0*/  F2FP.PACK_AB R2, R2, R29 ;  /* 0x0000001d0202723e */ /* 0x000fe400000000ff */
[----:B----4-:R-:W-:Y:S02]  /*527e0*/  F2FP.PACK_AB R24, R27, R28 ;  /* 0x0000001c1b18723e */ /* 0x010fe400000000ff */
[----:B--2---:R-:W-:-:S05]  /*527f0*/  F2FP.PACK_AB R25, R25, R26 ;  /* 0x0000001a1919723e */ /* 0x004fca00000000ff */
[----:B------:R-:W-:Y:S04]  /*52800*/  STL [R1+0x524], R25 ;  /* 0x0005241901007387 */ /* 0x000fe80000100800 */
[----:B------:R-:W-:Y:S04]  /*52810*/  STL [R1+0x520], R24 ;  /* 0x0005201801007387 */ /* 0x000fe80000100800 */
[----:B------:R1:W-:Y:S04]  /*52820*/  STL [R1+0x4cc], R3 ;  /* 0x0004cc0301007387 */ /* 0x0003e80000100800 */
[----:B------:R-:W-:Y:S04]  /*52830*/  STL [R1+0x4c8], R8 ;  /* 0x0004c80801007387 */ /* 0x000fe80000100800 */
[----:B------:R-:W-:Y:S01]  /*52840*/  STL [R1+0x4c4], R4 ;  /* 0x0004c40401007387 */ /* 0x000fe20000100800 */
[----:B-1----:R-:W-:-:S02]  /*52850*/  F2FP.PACK_AB R3, R5, R0 ;  /* 0x000000000503723e */ /* 0x002fc400000000ff */
        /* <DEDUP_REMOVED lines=842> */
[----:B-1----:R-:W2:Y:S01]  /*55d00*/  LDL.LU R24, [R1+0x198] ;  /* 0x0001980001187983 */ /* 0x002ea20000300800 */
[----:B------:R-:W3:Y:S03]  /*55d10*/  LDL.LU R25, [R1+0x2cc] ;  /* 0x0002cc0001197983 */ /* 0x000ee60000300800 */
        /* <DEDUP_REMOVED lines=35> */
[----:B-1----:R-:W2:Y:S01]  /*55f50*/  LDL.LU R25, [R1+0x19c] ;  /* 0x00019c0001197983 */ /* 0x002ea20000300800 */
[----:B------:R-:W3:Y:S02]  /*55f60*/  LDL.LU R26, [R1+0x2c8] ;  /* 0x0002c800011a7983 */ /* 0x000ee40000300800 */
[----:B------:R-:W4:Y:S02]  /*55f70*/  LDL.LU R27, [R1+0x90c] ;  /* 0x00090c00011b7983 */ /* 0x000f240000300800 */
[----:B------:R-:W4:Y:S01]  /*55f80*/  LDL.LU R28, [R1+0x908] ;  /* 0x00090800011c7983 */ /* 0x000f220000300800 */
        /* <DEDUP_REMOVED lines=24> */
[----:B--2---:R-:W-:-:S02]  /*56110*/  F2FP.PACK_AB R24, R25, R24 ;  /* 0x000000181918723e */ /* 0x004fc400000000ff */
[----:B------:R-:W2:Y:S03]  /*56120*/  LDL.LU R25, [R1+0x18bc] ;  /* 0x0018bc0001197983 */ /* 0x000ea60000300800 */
[----:B------:R1:W-:Y:S02]  /*56130*/  STL [R1+0x9c], R24 ;  /* 0x00009c1801007387 */ /* 0x0003e40000100800 */
[----:B-1----:R-:W2:Y:S02]  /*56140*/  LDL.LU R24, [R1+0x18b8] ;  /* 0x0018b80001187983 */ /* 0x002ea40000300800 */
[----:B--2---:R-:W-:Y:S02]  /*56150*/  F2FP.PACK_AB R24, R25, R24 ;  /* 0x000000181918723e */ /* 0x004fe400000000ff */
[----:B------:R-:W2:Y:S03]  /*56160*/  LDL.LU R25, [R1+0x18b4] ;  /* 0x0018b40001197983 */ /* 0x000ea60000300800 */
[----:B------:R1:W-:Y:S02]  /*56170*/  STL [R1+0x98], R24 ;  /* 0x0000981801007387 */ /* 0x0003e40000100800 */
[----:B-1----:R-:W2:Y:S02]  /*56180*/  LDL.LU R24, [R1+0x18b0] ;  /* 0x0018b00001187983 */ /* 0x002ea40000300800 */
        /* <DEDUP_REMOVED lines=62> */
[----:B------:R4:W-:Y:S01]  /*56570*/  STL [R1+0x58], R24 ;  /* 0x0000581801007387 */ /* 0x0009e20000100800 */
[----:B---3--:R-:W-:-:S02]  /*56580*/  F2FP.PACK_AB R3, R3, R12 ;  /* 0x0000000c0303723e */ /* 0x008fc400000000ff */
[----:B------:R-:W-:Y:S02]  /*56590*/  F2FP.PACK_AB R8, R13, R8 ;  /* 0x000000080d08723e */ /* 0x000fe400000000ff */
[----:B------:R-:W-:Y:S02]  /*565a0*/  F2FP.PACK_AB R4, R9, R4 ;  /* 0x000000040904723e */ /* 0x000fe400000000ff */
[----:B------:R-:W-:Y:S02]  /*565b0*/  F2FP.PACK_AB R2, R2, R29 ;  /* 0x0000001d0202723e */ /* 0x000fe400000000ff */
[----:B----4-:R-:W-:Y:S02]  /*565c0*/  F2FP.PACK_AB R24, R27, R28 ;  /* 0x0000001c1b18723e */ /* 0x010fe400000000ff */
[----:B--2---:R-:W-:-:S05]  /*565d0*/  F2FP.PACK_AB R25, R25, R26 ;  /* 0x0000001a1919723e */ /* 0x004fca00000000ff */
[----:B------:R-:W-:Y:S01]  /*565e0*/  STL [R1+0x54], R25 ;  /* 0x0000541901007387 */ /* 0x000fe20000100800 */
[----:B------:R-:W-:Y:S02]  /*565f0*/  STL [R1+0x50], R24 ;  /* 0x0000501801007387 */ /* 0x000fe40000100800 */
[----:B------:R1:W-:Y:S02]  /*56600*/  STL [R1+0x4c], R3 ;  /* 0x00004c0301007387 */ /* 0x0003e40000100800 */
[----:B------:R-:W-:Y:S01]  /*56610*/  STL [R1+0x48], R8 ;  /* 0x0000480801007387 */ /* 0x000fe20000100800 */
[----:B------:R-:W-:Y:S01]  /*56620*/  STL [R1+0x44], R4 ;  /* 0x0000440401007387 */ /* 0x000fe20000100800 */
[----:B-1----:R-:W-:Y:S01]  /*56630*/  F2FP.PACK_AB R3, R5, R0 ;  /* 0x000000000503723e */ /* 0x002fe200000000ff */
[----:B------:R-:W-:-:S04]  /*56640*/  F2FP.PACK_AB R0, R16, R17 ;  /* 0x000000111000723e */ /* 0x000fc800000000ff */
[----:B------:R1:W-:Y:S01]  /*56650*/  STL [R1+0x40], R3 ;  /* 0x0000400301007387 */ /* 0x0003e20000100800 */
[----:B------:R2:W-:Y:S02]  /*56660*/  STL [R1+0x3c], R2 ;  /* 0x00003c0201007387 */ /* 0x0005e40000100800 */
[----:B------:R3:W-:Y:S01]  /*56670*/  STL [R1+0x38], R0 ;  /* 0x0000380001007387 */ /* 0x0007e20000100800 */
[----:B-1----:R-:W-:Y:S02]  /*56680*/  F2FP.PACK_AB R3, R18, R19 ;  /* 0x000000131203723e */ /* 0x002fe400000000ff */
[----:B--2---:R-:W-:Y:S02]  /*56690*/  F2FP.PACK_AB R2, R6, R7 ;  /* 0x000000070602723e */ /* 0x004fe400000000ff */
[----:B---3--:R-:W-:Y:S01]  /*566a0*/  F2FP.PACK_AB R0, R10, R11 ;  /* 0x0000000b0a00723e */ /* 0x008fe200000000ff */
[----:B------:R1:W-:Y:S02]  /*566b0*/  STL [R1+0x34], R3 ;  /* 0x0000340301007387 */ /* 0x0003e40000100800 */
[----:B------:R2:W-:Y:S02]  /*566c0*/  STL [R1+0x30], R2 ;  /* 0x0000300201007387 */ /* 0x0005e40000100800 */
[----:B------:R3:W-:Y:S01]  /*566d0*/  STL [R1+0x2c], R0 ;  /* 0x00002c0001007387 */ /* 0x0007e20000100800 */
[----:B-1----:R-:W-:-:S02]  /*566e0*/  F2FP.PACK_AB R3, R14, R15 ;  /* 0x0000000f0e03723e */ /* 0x002fc400000000ff */
[----:B--2---:R-:W-:Y:S02]  /*566f0*/  F2FP.PACK_AB R2, R20, R21 ;  /* 0x000000151402723e */ /* 0x004fe400000000ff */
[----:B---3--:R-:W-:Y:S01]  /*56700*/  F2FP.PACK_AB R0, R22, R23 ;  /* 0x000000171600723e */ /* 0x008fe200000000ff */
[----:B------:R-:W-:Y:S01]  /*56710*/  STL [R1+0x28], R3 ;  /* 0x0000280301007387 */ /* 0x000fe20000100800 */
[----:B------:R-:W2:Y:S02]  /*56720*/  LDL.LU R7, [R1+0x488] ;  /* 0x0004880001077983 */ /* 0x000ea40000300800 */
[----:B------:R-:W-:Y:S01]  /*56730*/  STL [R1+0x24], R2 ;  /* 0x0000240201007387 */ /* 0x000fe20000100800 */
[----:B--2---:R1:W-:Y:S01]  /*56740*/  STL [R1+0x17f4], R7 ;  /* 0x0017f40701007387 */ /* 0x0043e20000100800 */
[----:B------:R-:W-:Y:S03]  /*56750*/  STL [R1+0x20], R0 ;  /* 0x0000200001007387 */ /* 0x000fe60000100800 */
        /* <DEDUP_REMOVED lines=36> */
[----:B------:R-:W2:Y:S02]  /*569a0*/  LDL.LU R11, [R1+0x480] ;  /* 0x00048000010b7983 */ /* 0x000ea40000300800 */
[----:B--2---:R1:W-:Y:S04]  /*569b0*/  STL [R1+0x17e4], R11 ;  /* 0x0017e40b01007387 */ /* 0x0043e80000100800 */
[----:B-1----:R-:W2:Y:S01]  /*569c0*/  LDL.LU R11, [R1+0x92c] ;  /* 0x00092c00010b7983 */ /* 0x002ea20000300800 */
[----:B------:R-:W2:Y:S03]  /*569d0*/  LDL.LU R9, [R1+0x494] ;  /* 0x0004940001097983 */ /* 0x000ea60000300800 */
[----:B--2---:R1:W-:Y:S04]  /*569e0*/  STL [R1+0x17e0], R9 ;  /* 0x0017e00901007387 */ /* 0x0043e80000100800 */
[----:B-1----:R-:W2:Y:S01]  /*569f0*/  LDL.LU R9, [R1+0x484] ;  /* 0x0004840001097983 */ /* 0x002ea20000300800 */
[----:B------:R-:W2:Y:S02]  /*56a00*/  LDL.LU R10, [R1+0x490] ;  /* 0x00049000010a7983 */ /* 0x000ea40000300800 */
[----:B------:R-:W2:Y:S02]  /*56a10*/  LDL.LU R8, [R1+0x4a4] ;  /* 0x0004a40001087983 */ /* 0x000ea40000300800 */
        /* <DEDUP_REMOVED lines=26> */
[----:B------:R-:W2:Y:S01]  /*56bc0*/  LDL.LU R3, [R1+0x58c] ;  /* 0x00058c0001037983 */ /* 0x000ea20000300800 */
[----:B------:R-:W-:-:S02]  /*56bd0*/  F2FP.PACK_AB R7, R5, R7 ;  /* 0x000000070507723e */ /* 0x000fc400000000ff */
[----:B--2---:R1:W-:Y:S04]  /*56be0*/  STL [R1+0x17ac], R3 ;  /* 0x0017ac0301007387 */ /* 0x0043e80000100800 */
[----:B-1----:R-:W2:Y:S01]  /*56bf0*/  LDL.LU R3, [R1+0x57c] ;  /* 0x00057c0001037983 */ /* 0x002ea20000300800 */
        /* <DEDUP_REMOVED lines=11> */
[----:B------:R1:W-:Y:S04]  /*56cb0*/  STL [R1+0x1c], R7 ;  /* 0x00001c0701007387 */ /* 0x0003e80000100800 */
        /* <DEDUP_REMOVED lines=27> */
[----:B------:R1:W-:Y:S02]  /*56e70*/  STL [R1], R7 ;  /* 0x0000000701007387 */ /* 0x0003e40000100800 */
[----:B-1----:R-:W2:Y:S02]  /*56e80*/  LDL.LU R7, [R1+0x17f4] ;  /* 0x0017f40001077983 */ /* 0x002ea40000300800 */
[----:B--2---:R-:W-:Y:S02]  /*56e90*/  F2FP.PACK_AB R7, R5, R7 ;  /* 0x000000070507723e */ /* 0x004fe400000000ff */
[----:B------:R-:W3:Y:S02]  /*56ea0*/  LDL.LU R5, [R1+0x17f0] ;  /* 0x0017f00001057983 */ /* 0x000ee40000300800 */
[----:B---3--:R-:W-:-:S02]  /*56eb0*/  F2FP.PACK_AB R6, R5, R6 ;  /* 0x000000060506723e */ /* 0x008fc400000000ff */
[----:B------:R-:W4:Y:S02]  /*56ec0*/  LDL.LU R5, [R1+0x17ec] ;  /* 0x0017ec0001057983 */ /* 0x000f240000300800 */
[----:B----4-:R-:W-:Y:S02]  /*56ed0*/  F2FP.PACK_AB R5, R4, R5 ;  /* 0x000000050405723e */ /* 0x010fe400000000ff */
[----:B------:R-:W2:Y:S02]  /*56ee0*/  LDL.LU R4, [R1+0x17e8] ;  /* 0x0017e80001047983 */ /* 0x000ea40000300800 */
[----:B--2---:R-:W-:Y:S02]  /*56ef0*/  F2FP.PACK_AB R4, R11, R4 ;  /* 0x000000040b04723e */ /* 0x004fe400000000ff */
[----:B------:R-:W2:Y:S02]  /*56f00*/  LDL.LU R11, [R1+0x17e4] ;  /* 0x0017e400010b7983 */ /* 0x000ea40000300800 */
[----:B--2---:R-:W-:-:S02]  /*56f10*/  F2FP.PACK_AB R11, R9, R11 ;  /* 0x0000000b090b723e */ /* 0x004fc400000000ff */
[----:B------:R-:W2:Y:S02]  /*56f20*/  LDL.LU R9, [R1+0x17e0] ;  /* 0x0017e00001097983 */ /* 0x000ea40000300800 */
[----:B--2---:R-:W-:Y:S02]  /*56f30*/  F2FP.PACK_AB R10, R9, R10 ;  /* 0x0000000a090a723e */ /* 0x004fe400000000ff */
        /* <DEDUP_REMOVED lines=24> */
[----:B------:R-:W2:Y:S01]  /*570c0*/  LDL.LU R3, [R1+0x17ac] ;  /* 0x0017ac0001037983 */ /* 0x000ea20000300800 */
[----:B------:R-:W-:Y:S02]  /*570d0*/  F2FP.PACK_AB R20, R28, R20 ;  /* 0x000000141c14723e */ /* 0x000fe400000000ff */
[----:B--2---:R-:W-:Y:S02]  /*570e0*/  F2FP.PACK_AB R21, R3, R21 ;  /* 0x000000150315723e */ /* 0x004fe400000000ff */
[----:B------:R-:W2:Y:S01]  /*570f0*/  LDL.LU R3, [R1+0x17a8] ;  /* 0x0017a80001037983 */ /* 0x000ea20000300800 */
[----:B------:R1:W5:Y:S01]  /*57100*/  LDL.LU R28, [R1+0x17a4] ;  /* 0x0017a400011c7983 */ /* 0x0003620000300800 */
[----:B------:R-:W-:-:S02]  /*57110*/  F2FP.PACK_AB R27, R24, R27 ;  /* 0x0000001b181b723e */ /* 0x000fc400000000ff */
[----:B------:R-:W-:Y:S01]  /*57120*/  F2FP.PACK_AB R26, R25, R26 ;  /* 0x0000001a191a723e */ /* 0x000fe200000000ff */
[----:B------:R-:W-:Y:S01]  /*57130*/  F2FP.PACK_AB R25, R0, R2 ;  /* 0x000000020019723e */ /* 0x000fe200000000ff */
[----:B--2---:R-:W-:Y:S02]  /*57140*/  F2FP.PACK_AB R24, R29, R3 ;  /* 0x000000031d18723e */ /* 0x004fe400000000ff */
.L_x_1:
[----:B01----:R-:W2:Y:S04]  /*57150*/  LDL.LU R0, [R1+0x17a0] ;  /* 0x0017a00001007983 */ /* 0x003ea80000300800 */
[----:B------:R-:W0:Y:S02]  /*57160*/  S2R R2, SR_TID.X ;  /* 0x0000000000027919 */ /* 0x000e240000002100 */
[C---:B0-----:R-:W-:Y:S01]  /*57170*/  LOP3.LUT R3, R2.reuse, 0x7f, RZ, 0xc0, !PT ;  /* 0x0000007f02037812 */ /* 0x041fe200078ec0ff */
[C---:B------:R-:W-:Y:S02]  /*57180*/  IMAD.SHL.U32 R29, R2.reuse, 0x1000, RZ ;  /* 0x00001000021d7824 */ /* 0x040fe400078e00ff */
[----:B------:R-:W-:-:S03]  /*57190*/  IMAD.SHL.U32 R2, R2, 0x4, RZ ;  /* 0x0000000402027824 */ /* 0x000fc600078e00ff */
[----:B------:R-:W-:-:S05]  /*571a0*/  LOP3.LUT R29, R29, 0x6000, RZ, 0xc0, !PT ;  /* 0x000060001d1d7812 */ /* 0x000fca00078ec0ff */
[----:B------:R-:W-:Y:S01]  /*571b0*/  IMAD R29, R3, 0x10, R29 ;  /* 0x00000010031d7824 */ /* 0x000fe200078e021d */
[----:B------:R-:W-:Y:S04]  /*571c0*/  STL [R1+0x1a18], R24 ;  /* 0x001a181801007387 */ /* 0x000fe80000100800 */
[----:B------:R-:W-:Y:S01]  /*571d0*/  BAR.SYNC.DEFER_BLOCKING 0x0 ;  /* 0x0000000000007b1d */ /* 0x000fe20000010000 */
[----:B--2---:R-:W-:-:S04]  /*571e0*/  LOP3.LUT R0, R0, 0x60, RZ, 0xc0, !PT ;  /* 0x0000006000007812 */ /* 0x004fc800078ec0ff */
[----:B------:R-:W-:Y:S02]  /*571f0*/  LOP3.LUT R0, R0, 0x70, R2, 0x78, !PT ;  /* 0x0000007000007812 */ /* 0x000fe400078e7802 */
[----:B------:R-:W0:Y:S02]  /*57200*/  S2R R2, SR_TID.X ;  /* 0x0000000000027919 */ /* 0x000e240000002100 */
[C---:B0-----:R-:W-:Y:S02]  /*57210*/  IMAD.SHL.U32 R3, R2.reuse, 0x400, RZ ;  /* 0x0000040002037824 */ /* 0x041fe400078e00ff */
[----:B------:R-:W-:-:S03]  /*57220*/  IMAD.SHL.U32 R2, R2, 0x40, RZ ;  /* 0x0000004002027824 */ /* 0x000fc600078e00ff */
[----:B------:R-:W-:Y:S02]  /*57230*/  LOP3.LUT R3, R3, 0x6000, RZ, 0xc0, !PT ;  /* 0x0000600003037812 */ /* 0x000fe400078ec0ff */
[----:B------:R-:W-:-:S04]  /*57240*/  LOP3.LUT R2, R2, 0x1800, RZ, 0xc0, !PT ;  /* 0x0000180002027812 */ /* 0x000fc800078ec0ff */
[----:B------:R-:W-:-:S05]  /*57250*/  IADD3 R0, R0, R3, R2 ;  /* 0x0000000300007210 */ /* 0x000fca0007ffe002 */
[----:B------:R0:W-:Y:S04]  /*57260*/  STS.128 [R0], R24 ;  /* 0x0000001800007388 */ /* 0x0001e80000000c00 */
[----:B0-----:R-:W2:Y:S04]  /*57270*/  LDL.LU R24, [R1+0x40] ;  /* 0x0000400001187983 */ /* 0x001ea80000300800 */
[----:B------:R-:W2:Y:S04]  /*57280*/  LDL.LU R25, [R1+0x44] ;  /* 0x0000440001197983 */ /* 0x000ea80000300800 */
[----:B------:R-:W3:Y:S04]  /*57290*/  LDL.LU R26, [R1+0x48] ;  /* 0x00004800011a7983 */ /* 0x000ee80000300800 */
[----:B------:R-:W3:Y:S04]  /*572a0*/  LDL.LU R27, [R1+0x4c] ;  /* 0x00004c00011b7983 */ /* 0x000ee80000300800 */
[----:B---3--:R-:W-:Y:S04]  /*572b0*/  STL.64 [R1+0x1a28], R26 ;  /* 0x001a281a01007387 */ /* 0x008fe80000100a00 */
[----:B--2---:R0:W-:Y:S04]  /*572c0*/  STL.64 [R1+0x1a20], R24 ;  /* 0x001a201801007387 */ /* 0x0041e80000100a00 */
        /* <DEDUP_REMOVED lines=16> */
[----:B------:R-:W-:Y:S04]  /*573d0*/  STS.128 [R0+0x80], R20 ;  /* 0x0000801400007388 */ /* 0x000fe80000000c00 */
[----:B------:R-:W-:Y:S04]  /*573e0*/  STS.128 [R0+0x100], R16 ;  /* 0x0001001000007388 */ /* 0x000fe80000000c00 */
[----:B---3--:R-:W-:Y:S04]  /*573f0*/  STL.64 [R1+0x1a58], R26 ;  /* 0x001a581a01007387 */ /* 0x008fe80000100a00 */
[----:B--2---:R0:W-:Y:S04]  /*57400*/  STL.64 [R1+0x1a50], R24 ;  /* 0x001a501801007387 */ /* 0x0041e80000100a00 */
[----:B0-----:R-:W2:Y:S04]  /*57410*/  LDL.LU R24, [R1] ;  /* 0x0000000001187983 */ /* 0x001ea80000300800 */
[----:B------:R-:W2:Y:S04]  /*57420*/  LDL.LU R25, [R1+0x4] ;  /* 0x0000040001197983 */ /* 0x000ea80000300800 */
[----:B------:R-:W2:Y:S04]  /*57430*/  LDL.LU R26, [R1+0x8] ;  /* 0x00000800011a7983 */ /* 0x000ea80000300800 */
[----:B------:R-:W2:Y:S04]  /*57440*/  LDL.LU R27, [R1+0xc] ;  /* 0x00000c00011b7983 */ /* 0x000ea80000300800 */
[----:B------:R-:W3:Y:S04]  /*57450*/  LDL.LU R20, [R1+0x90] ;  /* 0x0000900001147983 */ /* 0x000ee80000300800 */
[----:B------:R-:W3:Y:S04]  /*57460*/  LDL.LU R21, [R1+0x94] ;  /* 0x0000940001157983 */ /* 0x000ee80000300800 */
[----:B------:R-:W3:Y:S04]  /*57470*/  LDL.LU R22, [R1+0x98] ;  /* 0x0000980001167983 */ /* 0x000ee80000300800 */
[----:B------:R-:W3:Y:S04]  /*57480*/  LDL.LU R23, [R1+0x9c] ;  /* 0x00009c0001177983 */ /* 0x000ee80000300800 */
[----:B------:R-:W4:Y:S04]  /*57490*/  LDL.LU R16, [R1+0x80] ;  /* 0x0000800001107983 */ /* 0x000f280000300800 */
[----:B------:R-:W4:Y:S04]  /*574a0*/  LDL.LU R17, [R1+0x84] ;  /* 0x0000840001117983 */ /* 0x000f280000300800 */
[----:B------:R-:W4:Y:S04]  /*574b0*/  LDL.LU R18, [R1+0x88] ;  /* 0x0000880001127983 */ /* 0x000f280000300800 */
[----:B------:R-:W4:Y:S04]  /*574c0*/  LDL.LU R19, [R1+0x8c] ;  /* 0x00008c0001137983 */ /* 0x000f280000300800 */
[----:B------:R0:W-:Y:S04]  /*574d0*/  STS.128 [R0+0x180], R12 ;  /* 0x0001800c00007388 */ /* 0x0001e80000000c00 */
[----:B------:R1:W-:Y:S04]  /*574e0*/  STS.128 [R0+0x200], R8 ;  /* 0x0002000800007388 */ /* 0x0003e80000000c00 */
[----:B------:R1:W-:Y:S04]  /*574f0*/  STS.128 [R0+0x280], R4 ;  /* 0x0002800400007388 */ /* 0x0003e80000000c00 */
[----:B0-----:R-:W3:Y:S04]  /*57500*/  LDL.LU R12, [R1+0x70] ;  /* 0x00007000010c7983 */ /* 0x001ee80000300800 */
[----:B------:R-:W3:Y:S04]  /*57510*/  LDL.LU R13, [R1+0x74] ;  /* 0x00007400010d7983 */ /* 0x000ee80000300800 */
[----:B------:R-:W3:Y:S04]  /*57520*/  LDL.LU R14, [R1+0x78] ;  /* 0x00007800010e7983 */ /* 0x000ee80000300800 */
[----:B------:R-:W3:Y:S04]  /*57530*/  LDL.LU R15, [R1+0x7c] ;  /* 0x00007c00010f7983 */ /* 0x000ee80000300800 */
[----:B-1----:R-:W3:Y:S04]  /*57540*/  LDL.LU R8, [R1+0x60] ;  /* 0x0000600001087983 */ /* 0x002ee80000300800 */
[----:B------:R-:W3:Y:S04]  /*57550*/  LDL.LU R9, [R1+0x64] ;  /* 0x0000640001097983 */ /* 0x000ee80000300800 */
[----:B------:R-:W3:Y:S04]  /*57560*/  LDL.LU R10, [R1+0x68] ;  /* 0x00006800010a7983 */ /* 0x000ee80000300800 */
[----:B------:R-:W3:Y:S04]  /*57570*/  LDL.LU R11, [R1+0x6c] ;  /* 0x00006c00010b7983 */ /* 0x000ee80000300800 */
[----:B------:R-:W3:Y:S04]  /*57580*/  LDL.LU R4, [R1+0x50] ;  /* 0x0000500001047983 */ /* 0x000ee80000300800 */
[----:B------:R-:W3:Y:S04]  /*57590*/  LDL.LU R5, [R1+0x54] ;  /* 0x0000540001057983 */ /* 0x000ee80000300800 */
[----:B------:R-:W3:Y:S04]  /*575a0*/  LDL.LU R6, [R1+0x58] ;  /* 0x0000580001067983 */ /* 0x000ee80000300800 */
[----:B------:R-:W3:Y:S04]  /*575b0*/  LDL.LU R7, [R1+0x5c] ;  /* 0x00005c0001077983 */ /* 0x000ee80000300800 */
[----:B--2---:R0:W-:Y:S04]  /*575c0*/  STS.128 [R0+0x300], R24 ;  /* 0x0003001800007388 */ /* 0x0041e80000000c00 */
[----:B0-----:R-:W2:Y:S04]  /*575d0*/  LDL.LU.64 R26, [R1+0x1a58] ;  /* 0x001a5800011a7983 */ /* 0x001ea80000300a00 */
[----:B------:R-:W2:Y:S04]  /*575e0*/  LDL.LU.64 R24, [R1+0x1a50] ;  /* 0x001a500001187983 */ /* 0x000ea80000300a00 */
        /* <DEDUP_REMOVED lines=9> */
[----:B---3--:R-:W-:Y:S04]  /*57680*/  STS.128 [R0+0x580], R4 ;  /* 0x0005800400007388 */ /* 0x008fe80000000c00 */
[----:B------:R-:W-:Y:S04]  /*57690*/  STS.128 [R0+0x600], R8 ;  /* 0x0006000800007388 */ /* 0x000fe80000000c00 */
[----:B------:R-:W-:Y:S04]  /*576a0*/  STS.128 [R0+0x680], R12 ;  /* 0x0006800c00007388 */ /* 0x000fe80000000c00 */
[----:B----4-:R-:W-:Y:S04]  /*576b0*/  STS.128 [R0+0x700], R16 ;  /* 0x0007001000007388 */ /* 0x010fe80000000c00 */
[----:B------:R-:W-:Y:S04]  /*576c0*/  STS.128 [R0+0x780], R20 ;  /* 0x0007801400007388 */ /* 0x000fe80000000c00 */
[----:B--2---:R0:W-:Y:S04]  /*576d0*/  STS.128 [R0+0x500], R24 ;  /* 0x0005001800007388 */ /* 0x0041e80000000c00 */
[----:B------:R-:W-:Y:S06]  /*576e0*/  BAR.SYNC.DEFER_BLOCKING 0x0 ;  /* 0x0000000000007b1d */ /* 0x000fec0000010000 */
[----:B0-----:R-:W2:Y:S04]  /*576f0*/  LDL.LU R24, [R1+0x1a18] ;  /* 0x001a180001187983 */ /* 0x001ea80000300800 */
[----:B------:R-:W0:Y:S04]  /*57700*/  LDS.128 R4, [R29] ;  /* 0x000000001d047984 */ /* 0x000e280000000c00 */
[----:B0-----:R-:W-:Y:S01]  /*57710*/  STL [R1+0x4], R5 ;  /* 0x0000040501007387 */ /* 0x001fe20000100800 */
[----:B------:R-:W-:-:S03]  /*57720*/  IMAD.MOV.U32 R25, RZ, RZ, R4 ;  /* 0x000000ffff197224 */ /* 0x000fc600078e0004 */
[----:B------:R-:W-:Y:S04]  /*57730*/  STL.64 [R1+0x8], R6 ;  /* 0x0000080601007387 */ /* 0x000fe80000100a00 */
[----:B------:R-:W0:Y:S04]  /*57740*/  LDS.128 R4, [R29+0x800] ;  /* 0x000800001d047984 */ /* 0x000e280000000c00 */
[----:B------:R-:W3:Y:S04]  /*57750*/  LDL.LU R16, [R1+0x1a0] ;  /* 0x0001a00001107983 */ /* 0x000ee80000300800 */
[----:B0-----:R-:W-:Y:S04]  /*57760*/  STL.64 [R1+0x40], R4 ;  /* 0x0000400401007387 */ /* 0x001fe80000100a00 */
[----:B------:R-:W-:Y:S04]  /*57770*/  STL.64 [R1+0x48], R6 ;  /* 0x0000480601007387 */ /* 0x000fe80000100a00 */
[----:B------:R-:W3:Y:S04]  /*57780*/  LDL.LU R17, [R1+0x1a4] ;  /* 0x0001a40001117983 */ /* 0x000ee80000300800 */
[----:B------:R-:W4:Y:S04]  /*57790*/  LDL.LU R18, [R1+0x1a8] ;  /* 0x0001a80001127983 */ /* 0x000f280000300800 */
[----:B------:R-:W4:Y:S04]  /*577a0*/  LDL.LU R19, [R1+0x1ac] ;  /* 0x0001ac0001137983 */ /* 0x000f280000300800 */
[----:B----4-:R-:W-:Y:S04]  /*577b0*/  STL.64 [R1+0x1960], R18 ;  /* 0x0019601201007387 */ /* 0x010fe80000100a00 */
[----:B---3--:R0:W-:Y:S04]  /*577c0*/  STL.64 [R1+0x1958], R16 ;  /* 0x0019581001007387 */ /* 0x0081e80000100a00 */
[----:B------:R-:W3:Y:S04]  /*577d0*/  LDL.LU R12, [R1+0x170] ;  /* 0x00017000010c7983 */ /* 0x000ee80000300800 */
        /* <DEDUP_REMOVED lines=11> */
[----:B0-----:R-:W4:Y:S04]  /*57890*/  LDL.LU R16, [R1+0x140] ;  /* 0x0001400001107983 */ /* 0x001f280000300800 */
[----:B------:R-:W4:Y:S04]  /*578a0*/  LDL.LU R17, [R1+0x144] ;  /* 0x0001440001117983 */ /* 0x000f280000300800 */
[----:B------:R-:W2:Y:S04]  /*578b0*/  LDL.LU R18, [R1+0x148] ;  /* 0x0001480001127983 */ /* 0x000ea80000300800 */
[----:B------:R-:W2:Y:S04]  /*578c0*/  LDL.LU R19, [R1+0x14c] ;  /* 0x00014c0001137983 */ /* 0x000ea80000300800 */
[----:B--2---:R-:W-:Y:S04]  /*578d0*/  STL.64 [R1+0x1990], R18 ;  /* 0x0019901201007387 */ /* 0x004fe80000100a00 */
[----:B----4-:R-:W-:Y:S04]  /*578e0*/  STL.64 [R1+0x1988], R16 ;  /* 0x0019881001007387 */ /* 0x010fe80000100a00 */
[----:B-1----:R-:W2:Y:S04]  /*578f0*/  LDL.LU R12, [R1+0x130] ;  /* 0x00013000010c7983 */ /* 0x002ea80000300800 */
[----:B------:R-:W2:Y:S04]  /*57900*/  LDL.LU R13, [R1+0x134] ;  /* 0x00013400010d7983 */ /* 0x000ea80000300800 */
[----:B------:R-:W4:Y:S04]  /*57910*/  LDL.LU R14, [R1+0x138] ;  /* 0x00013800010e7983 */ /* 0x000f280000300800 */
[----:B------:R-:W4:Y:S04]  /*57920*/  LDL.LU R15, [R1+0x13c] ;  /* 0x00013c00010f7983 */ /* 0x000f280000300800 */
[----:B----4-:R-:W-:Y:S04]  /*57930*/  STL.64 [R1+0x19a0], R14 ;  /* 0x0019a00e01007387 */ /* 0x010fe80000100a00 */
[----:B--2---:R0:W-:Y:S04]  /*57940*/  STL.64 [R1+0x1998], R12 ;  /* 0x0019980c01007387 */ /* 0x0041e80000100a00 */
[----:B---3--:R-:W2:Y:S04]  /*57950*/  LDL.LU R8, [R1+0x120] ;  /* 0x0001200001087983 */ /* 0x008ea80000300800 */
        /* <DEDUP_REMOVED lines=11> */
[----:B-1----:R-:W2:Y:S04]  /*57a10*/  LDL.LU R8, [R1+0xf0] ;  /* 0x0000f00001087983 */ /* 0x002ea80000300800 */
[----:B------:R-:W2:Y:S04]  /*57a20*/  LDL.LU R9, [R1+0xf4] ;  /* 0x0000f40001097983 */ /* 0x000ea80000300800 */
[----:B------:R-:W3:Y:S04]  /*57a30*/  LDL.LU R10, [R1+0xf8] ;  /* 0x0000f800010a7983 */ /* 0x000ee80000300800 */
[----:B------:R-:W3:Y:S04]  /*57a40*/  LDL.LU R11, [R1+0xfc] ;  /* 0x0000fc00010b7983 */ /* 0x000ee80000300800 */
[----:B---3--:R-:W-:Y:S04]  /*57a50*/  STL.64 [R1+0x19d0], R10 ;  /* 0x0019d00a01007387 */ /* 0x008fe80000100a00 */
[----:B--2---:R-:W-:Y:S04]  /*57a60*/  STL.64 [R1+0x19c8], R8 ;  /* 0x0019c80801007387 */ /* 0x004fe80000100a00 */
        /* <DEDUP_REMOVED lines=21> */
[----:B------:R-:W3:Y:S01]  /*57bc0*/  LDL.LU R15, [R1+0xac] ;  /* 0x0000ac00010f7983 */ /* 0x000ee20000300800 */
[----:B------:R-:W-:-:S02]  /*57bd0*/  LOP3.LUT R3, R29, 0x20, RZ, 0x3c, !PT ;  /* 0x000000201d037812 */ /* 0x000fc400078e3cff */
[C---:B------:R-:W-:Y:S01]  /*57be0*/  LOP3.LUT R2, R29.reuse, 0x40, RZ, 0x3c, !PT ;  /* 0x000000401d027812 */ /* 0x040fe200078e3cff */
[----:B---3--:R-:W-:Y:S04]  /*57bf0*/  STL.64 [R1+0x1a10], R14 ;  /* 0x001a100e01007387 */ /* 0x008fe80000100a00 */
[----:B--2---:R-:W-:Y:S04]  /*57c00*/  STL.64 [R1+0x1a08], R12 ;  /* 0x001a080c01007387 */ /* 0x004fe80000100a00 */
[----:B------:R-:W0:Y:S04]  /*57c10*/  LDS.128 R12, [R29+0x1000] ;  /* 0x001000001d0c7984 */ /* 0x000e280000000c00 */
[----:B------:R-:W2:Y:S04]  /*57c20*/  LDL.LU R8, [R1+0xd0] ;  /* 0x0000d00001087983 */ /* 0x000ea80000300800 */
        /* <DEDUP_REMOVED lines=11> */
[----:B------:R-:W2:Y:S04]  /*57ce0*/  LDL.LU R20, [R1+0x1b0] ;  /* 0x0001b00001147983 */ /* 0x000ea80000300800 */
[----:B------:R-:W2:Y:S04]  /*57cf0*/  LDL.LU R21, [R1+0x1b4] ;  /* 0x0001b40001157983 */ /* 0x000ea80000300800 */
[----:B------:R-:W2:Y:S04]  /*57d00*/  LDL.LU R22, [R1+0x1b8] ;  /* 0x0001b80001167983 */ /* 0x000ea80000300800 */
[----:B------:R-:W2:Y:S04]  /*57d10*/  LDL.LU R23, [R1+0x1bc] ;  /* 0x0001bc0001177983 */ /* 0x000ea80000300800 */
[----:B0-----:R-:W-:Y:S04]  /*57d20*/  STL.64 [R1+0x80], R12 ;  /* 0x0000800c01007387 */ /* 0x001fe80000100a00 */
[----:B------:R-:W-:Y:S04]  /*57d30*/  STL.64 [R1+0x88], R14 ;  /* 0x0000880e01007387 */ /* 0x000fe80000100a00 */
[----:B------:R-:W0:Y:S04]  /*57d40*/  LDS.128 R12, [R29+0x1800] ;  /* 0x001800001d0c7984 */ /* 0x000e280000000c00 */
[----:B0-----:R-:W-:Y:S04]  /*57d50*/  STL.64 [R1+0x260], R12 ;  /* 0x0002600c01007387 */ /* 0x001fe80000100a00 */
[----:B------:R-:W-:Y:S04]  /*57d60*/  STL.64 [R1+0x268], R14 ;  /* 0x0002680e01007387 */ /* 0x000fe80000100a00 */
[----:B------:R-:W0:Y:S04]  /*57d70*/  LDS.128 R12, [R3] ;  /* 0x00000000030c7984 */ /* 0x000e280000000c00 */
[----:B0-----:R-:W-:Y:S04]  /*57d80*/  STL.64 [R1+0x10], R12 ;  /* 0x0000100c01007387 */ /* 0x001fe80000100a00 */
[----:B------:R-:W-:Y:S04]  /*57d90*/  STL.64 [R1+0x18], R14 ;  /* 0x0000180e01007387 */ /* 0x000fe80000100a00 */
[----:B------:R-:W0:Y:S04]  /*57da0*/  LDS.128 R12, [R3+0x800] ;  /* 0x00080000030c7984 */ /* 0x000e280000000c00 */
        /* <DEDUP_REMOVED lines=14> */
[----:B------:R-:W0:Y:S01]  /*57e90*/  LDS.128 R12, [R2+0x1000] ;  /* 0x00100000020c7984 */ /* 0x000e220000000c00 */
[----:B------:R-:W-:-:S03]  /*57ea0*/  LOP3.LUT R26, R29, 0x60, RZ, 0x3c, !PT ;  /* 0x000000601d1a7812 */ /* 0x000fc600078e3cff */
        /* <DEDUP_REMOVED lines=15> */
[----:B------:R-:W-:Y:S06]  /*57fa0*/  BAR.SYNC.DEFER_BLOCKING 0x0 ;  /* 0x0000000000007b1d */ /* 0x000fec0000010000 */
[----:B0-----:R-:W-:Y:S04]  /*57fb0*/  STL.64 [R1+0x290], R12 ;  /* 0x0002900c01007387 */ /* 0x001fe80000100a00 */
[----:B------:R0:W-:Y:S04]  /*57fc0*/  STL.64 [R1+0x298], R14 ;  /* 0x0002980e01007387 */ /* 0x0001e80000100a00 */
[----:B0-----:R-:W2:Y:S04]  /*57fd0*/  LDL.LU.64 R14, [R1+0x1a10] ;  /* 0x001a1000010e7983 */ /* 0x001ea80000300a00 */
[----:B------:R-:W2:Y:S04]  /*57fe0*/  LDL.LU.64 R12, [R1+0x1a08] ;  /* 0x001a0800010c7983 */ /* 0x000ea80000300a00 */
[----:B--2---:R0:W-:Y:S04]  /*57ff0*/  STS.128 [R0], R12 ;  /* 0x0000000c00007388 */ /* 0x0041e80000000c00 */
        /* <DEDUP_REMOVED lines=8> */
[----:B------:R0:W-:Y:S04]  /*58080*/  STS.128 [R0+0x180], R8 ;  /* 0x0001800800007388 */ /* 0x0001e80000000c00 */
[----:B0-----:R-:W3:Y:S04]  /*58090*/  LDL.LU.64 R10, [R1+0x19d0] ;  /* 0x0019d000010a7983 */ /* 0x001ee80000300a00 */
[----:B------:R-:W3:Y:S04]  /*580a0*/  LDL.LU.64 R8, [R1+0x19c8] ;  /* 0x0019c80001087983 */ /* 0x000ee80000300a00 */
[----:B--2---:R0:W-:Y:S04]  /*580b0*/  STS.128 [R0+0x200], R12 ;  /* 0x0002000c00007388 */ /* 0x0041e80000000c00 */
[----:B0-----:R-:W2:Y:S04]  /*580c0*/  LDL.LU.64 R14, [R1+0x19c0] ;  /* 0x0019c000010e7983 */ /* 0x001ea80000300a00 */
[----:B------:R-:W2:Y:S04]  /*580d0*/  LDL.LU.64 R12, [R1+0x19b8] ;  /* 0x0019b800010c7983 */ /* 0x000ea80000300a00 */
[----:B---3--:R0:W-:Y:S04]  /*580e0*/  STS.128 [R0+0x280], R8 ;  /* 0x0002800800007388 */ /* 0x0081e80000000c00 */
[----:B------:R-:W-:Y:S04]  /*580f0*/  STS.128 [R0+0x380], R16 ;  /* 0x0003801000007388 */ /* 0x000fe80000000c00 */
[----:B0-----:R-:W3:Y:S04]  /*58100*/  LDL.LU.64 R10, [R1+0x19b0] ;  /* 0x0019b000010a7983 */ /* 0x001ee80000300a00 */
[----:B------:R-:W3:Y:S04]  /*58110*/  LDL.LU.64 R8, [R1+0x19a8] ;  /* 0x0019a80001087983 */ /* 0x000ee80000300a00 */
[----:B--2---:R0:W-:Y:S04]  /*58120*/  STS.128 [R0+0x300], R12 ;  /* 0x0003000c00007388 */ /* 0x0041e80000000c00 */
[----:B0-----:R-:W2:Y:S04]  /*58130*/  LDL.LU.64 R14, [R1+0x19a0] ;  /* 0x0019a000010e7983 */ /* 0x001ea80000300a00 */
[----:B------:R-:W2:Y:S04]  /*58140*/  LDL.LU.64 R12, [R1+0x1998] ;  /* 0x00199800010c7983 */ /* 0x000ea80000300a00 */
[----:B------:R-:W4:Y:S04]  /*58150*/  LDL.LU.64 R18, [R1+0x1990] ;  /* 0x0019900001127983 */ /* 0x000f280000300a00 */
[----:B------:R-:W4:Y:S04]  /*58160*/  LDL.LU.64 R16, [R1+0x1988] ;  /* 0x0019880001107983 */ /* 0x000f280000300a00 */
[----:B---3--:R0:W-:Y:S04]  /*58170*/  STS.128 [R0+0x400], R8 ;  /* 0x0004000800007388 */ /* 0x0081e80000000c00 */
[----:B0-----:R-:W3:Y:S04]  /*58180*/  LDL.LU.64 R10, [R1+0x1980] ;  /* 0x00198000010a7983 */ /* 0x001ee80000300a00 */
[----:B------:R-:W3:Y:S04]  /*58190*/  LDL.LU.64 R8, [R1+0x1978] ;  /* 0x0019780001087983 */ /* 0x000ee80000300a00 */
[----:B--2---:R0:W-:Y:S04]  /*581a0*/  STS.128 [R0+0x480], R12 ;  /* 0x0004800c00007388 */ /* 0x0041e80000000c00 */
[----:B----4-:R1:W-:Y:S04]  /*581b0*/  STS.128 [R0+0x500], R16 ;  /* 0x0005001000007388 */ /* 0x0103e80000000c00 */
[----:B0-----:R-:W2:Y:S04]  /*581c0*/  LDL.LU.64 R14, [R1+0x1970] ;  /* 0x00197000010e7983 */ /* 0x001ea80000300a00 */
[----:B------:R-:W2:Y:S04]  /*581d0*/  LDL.LU.64 R12, [R1+0x1968] ;  /* 0x00196800010c7983 */ /* 0x000ea80000300a00 */
[----:B-1----:R-:W4:Y:S04]  /*581e0*/  LDL.LU.64 R18, [R1+0x1960] ;  /* 0x0019600001127983 */ /* 0x002f280000300a00 */
[----:B------:R-:W4:Y:S04]  /*581f0*/  LDL.LU.64 R16, [R1+0x1958] ;  /* 0x0019580001107983 */ /* 0x000f280000300a00 */
[----:B------:R-:W-:Y:S04]  /*58200*/  STS.128 [R0+0x580], R4 ;  /* 0x0005800400007388 */ /* 0x000fe80000000c00 */
[----:B---3--:R-:W-:Y:S04]  /*58210*/  STS.128 [R0+0x600], R8 ;  /* 0x0006000800007388 */ /* 0x008fe80000000c00 */
[----:B------:R-:W-:Y:S04]  /*58220*/  STS.128 [R0+0x780], R20 ;  /* 0x0007801400007388 */ /* 0x000fe80000000c00 */
[----:B--2---:R-:W-:Y:S04]  /*58230*/  STS.128 [R0+0x680], R12 ;  /* 0x0006800c00007388 */ /* 0x004fe80000000c00 */
[----:B----4-:R0:W-:Y:S04]  /*58240*/  STS.128 [R0+0x700], R16 ;  /* 0x0007001000007388 */ /* 0x0101e80000000c00 */
[----:B------:R-:W-:Y:S06]  /*58250*/  BAR.SYNC.DEFER_BLOCKING 0x0 ;  /* 0x0000000000007b1d */ /* 0x000fec0000010000 */
[----:B0-----:R-:W2:Y:S04]  /*58260*/  LDL.LU R16, [R1+0x360] ;  /* 0x0003600001107983 */ /* 0x001ea80000300800 */
[----:B------:R-:W0:Y:S04]  /*58270*/  LDS.128 R8, [R29] ;  /* 0x000000001d087984 */ /* 0x000e280000000c00 */
[----:B------:R-:W1:Y:S04]  /*58280*/  LDS.128 R4, [R29+0x800] ;  /* 0x000800001d047984 */ /* 0x000e680000000c00 */
[----:B0-----:R0:W-:Y:S04]  /*58290*/  STL.64 [R1+0xa0], R8 ;  /* 0x0000a00801007387 */ /* 0x0011e80000100a00 */
[----:B------:R3:W-:Y:S04]  /*582a0*/  STL.64 [R1+0xa8], R10 ;  /* 0x0000a80a01007387 */ /* 0x0007e80000100a00 */
[----:B-1----:R-:W-:Y:S04]  /*582b0*/  STL.64 [R1+0xe0], R4 ;  /* 0x0000e00401007387 */ /* 0x002fe80000100a00 */
[----:B------:R-:W-:Y:S04]  /*582c0*/  STL.64 [R1+0xe8], R6 ;  /* 0x0000e80601007387 */ /* 0x000fe80000100a00 */
[----:B------:R-:W2:Y:S04]  /*582d0*/  LDL.LU R17, [R1+0x364] ;  /* 0x0003640001117983 */ /* 0x000ea80000300800 */
[----:B------:R-:W4:Y:S04]  /*582e0*/  LDL.LU R18, [R1+0x368] ;  /* 0x0003680001127983 */ /* 0x000f280000300800 */
[----:B------:R-:W4:Y:S04]  /*582f0*/  LDL.LU R19, [R1+0x36c] ;  /* 0x00036c0001137983 */ /* 0x000f280000300800 */
[----:B----4-:R-:W-:Y:S04]  /*58300*/  STL.64 [R1+0x18a0], R18 ;  /* 0x0018a01201007387 */ /* 0x010fe80000100a00 */
[----:B--2---:R1:W-:Y:S04]  /*58310*/  STL.64 [R1+0x1898], R16 ;  /* 0x0018981001007387 */ /* 0x0043e80000100a00 */
[----:B------:R-:W2:Y:S04]  /*58320*/  LDL.LU R12, [R1+0x350] ;  /* 0x00035000010c7983 */ /* 0x000ea80000300800 */
[----:B------:R-:W2:Y:S04]  /*58330*/  LDL.LU R13, [R1+0x354] ;  /* 0x00035400010d7983 */ /* 0x000ea80000300800 */
[----:B------:R-:W4:Y:S04]  /*58340*/  LDL.LU R14, [R1+0x358] ;  /* 0x00035800010e7983 */ /* 0x000f280000300800 */
[----:B------:R-:W4:Y:S04]  /*58350*/  LDL.LU R15, [R1+0x35c] ;  /* 0x00035c00010f7983 */ /* 0x000f280000300800 */
[----:B----4-:R-:W-:Y:S04]  /*58360*/  STL.64 [R1+0x18b0], R14 ;  /* 0x0018b00e01007387 */ /* 0x010fe80000100a00 */
[----:B--2---:R2:W-:Y:S04]  /*58370*/  STL.64 [R1+0x18a8], R12 ;  /* 0x0018a80c01007387 */ /* 0x0045e80000100a00 */
[----:B0-----:R-:W4:Y:S04]  /*58380*/  LDL.LU R8, [R1+0x340] ;  /* 0x0003400001087983 */ /* 0x001f280000300800 */
[----:B------:R-:W4:Y:S04]  /*58390*/  LDL.LU R9, [R1+0x344] ;  /* 0x0003440001097983 */ /* 0x000f280000300800 */
[----:B---3--:R-:W3:Y:S04]  /*583a0*/  LDL.LU R10, [R1+0x348] ;  /* 0x00034800010a7983 */ /* 0x008ee80000300800 */
[----:B------:R-:W3:Y:S04]  /*583b0*/  LDL.LU R11, [R1+0x34c] ;  /* 0x00034c00010b7983 */ /* 0x000ee80000300800 */
[----:B---3--:R-:W-:Y:S04]  /*583c0*/  STL.64 [R1+0x18c0], R10 ;  /* 0x0018c00a01007387 */ /* 0x008fe80000100a00 */
[----:B----4-:R0:W-:Y:S04]  /*583d0*/  STL.64 [R1+0x18b8], R8 ;  /* 0x0018b80801007387 */ /* 0x0101e80000100a00 */
[----:B-1----:R-:W3:Y:S04]  /*583e0*/  LDL.LU R16, [R1+0x2d0] ;  /* 0x0002d00001107983 */ /* 0x002ee80000300800 */
[----:B------:R-:W3:Y:S04]  /*583f0*/  LDL.LU R17, [R1+0x2d4] ;  /* 0x0002d40001117983 */ /* 0x000ee80000300800 */
[----:B------:R-:W4:Y:S04]  /*58400*/  LDL.LU R18, [R1+0x2d8] ;  /* 0x0002d80001127983 */ /* 0x000f280000300800 */
[----:B------:R-:W4:Y:S04]  /*58410*/  LDL.LU R19, [R1+0x2dc] ;  /* 0x0002dc0001137983 */ /* 0x000f280000300800 */
[----:B----4-:R-:W-:Y:S04]  /*58420*/  STL.64 [R1+0x18d0], R18 ;  /* 0x0018d01201007387 */ /* 0x010fe80000100a00 */
[----:B---3--:R-:W-:Y:S04]  /*58430*/  STL.64 [R1+0x18c8], R16 ;  /* 0x0018c81001007387 */ /* 0x008fe80000100a00 */
[----:B--2---:R-:W2:Y:S04]  /*58440*/  LDL.LU R12, [R1+0x250] ;  /* 0x00025000010c7983 */ /* 0x004ea80000300800 */
        /* <DEDUP_REMOVED lines=22> */
[----:B--2---:R-:W-:Y:S04]  /*585b0*/  STL.64 [R1+0x1908], R8 ;  /* 0x0019080801007387 */ /* 0x004fe80000100a00 */
        /* <DEDUP_REMOVED lines=122> */
[----:B----4-:R-:W-:Y:S04]  /*58d60*/  STS.128 [R0+0x700], R16 ;  /* 0x0007001000007388 */ /* 0x010fe80000000c00 */
[----:B------:R-:W-:Y:S06]  /*58d70*/  BAR.SYNC.DEFER_BLOCKING 0x0 ;  /* 0x0000000000007b1d */ /* 0x000fec0000010000 */
[----:B------:R-:W0:Y:S04]  /*58d80*/  LDS.128 R4, [R29] ;  /* 0x000000001d047984 */ /* 0x000e280000000c00 */
[----:B------:R-:W1:Y:S04]  /*58d90*/  LDS.128 R12, [R29+0x800] ;  /* 0x000800001d0c7984 */ /* 0x000e680000000c00 */
[----:B------:R-:W2:Y:S04]  /*58da0*/  LDS.128 R8, [R29+0x1000] ;  /* 0x001000001d087984 */ /* 0x000ea80000000c00 */
[----:B------:R-:W-:Y:S04]  /*58db0*/  LDS.128 R16, [R26] ;  /* 0x000000001a107984 */ /* 0x000fe80000000c00 */
[----:B0-----:R-:W-:Y:S04]  /*58dc0*/  STL.64 [R1+0x200], R4 ;  /* 0x0002000401007387 */ /* 0x001fe80000100a00 */
[----:B------:R-:W-:Y:S04]  /*58dd0*/  STL.64 [R1+0x208], R6 ;  /* 0x0002080601007387 */ /* 0x000fe80000100a00 */
[----:B------:R-:W0:Y:S04]  /*58de0*/  LDS.128 R4, [R29+0x1800] ;  /* 0x001800001d047984 */ /* 0x000e280000000c00 */
[----:B-1----:R-:W-:Y:S04]  /*58df0*/  STL.64 [R1+0x240], R12 ;  /* 0x0002400c01007387 */ /* 0x002fe80000100a00 */
[----:B------:R-:W-:Y:S04]  /*58e00*/  STL.64 [R1+0x248], R14 ;  /* 0x0002480e01007387 */ /* 0x000fe80000100a00 */
[----:B------:R-:W-:Y:S04]  /*58e10*/  STL [R1+0x17a8], R29 ;  /* 0x0017a81d01007387 */ /* 0x000fe80000100800 */
[----:B--2---:R-:W-:Y:S04]  /*58e20*/  STL.64 [R1+0x250], R8 ;  /* 0x0002500801007387 */ /* 0x004fe80000100a00 */
[----:B------:R-:W-:Y:S04]  /*58e30*/  STL.64 [R1+0x258], R10 ;  /* 0x0002580a01007387 */ /* 0x000fe80000100a00 */
[----:B------:R-:W1:Y:S04]  /*58e40*/  LDS.128 R12, [R3] ;  /* 0x00000000030c7984 */ /* 0x000e680000000c00 */
[----:B------:R-:W-:Y:S04]  /*58e50*/  LDS.128 R8, [R3+0x800] ;  /* 0x0008000003087984 */ /* 0x000fe80000000c00 */
[----:B0-----:R-:W-:Y:S04]  /*58e60*/  STL.64 [R1+0x230], R4 ;  /* 0x0002300401007387 */ /* 0x001fe80000100a00 */
[----:B------:R-:W-:Y:S04]  /*58e70*/  STL.64 [R1+0x238], R6 ;  /* 0x0002380601007387 */ /* 0x000fe80000100a00 */
[----:B------:R-:W0:Y:S04]  /*58e80*/  LDS.128 R4, [R3+0x1000] ;  /* 0x0010000003047984 */ /* 0x000e280000000c00 */
[----:B-1----:R-:W-:Y:S04]  /*58e90*/  STL.64 [R1+0x210], R12 ;  /* 0x0002100c01007387 */ /* 0x002fe80000100a00 */
[----:B------:R-:W-:Y:S04]  /*58ea0*/  STL.64 [R1+0x218], R14 ;  /* 0x0002180e01007387 */ /* 0x000fe80000100a00 */
[----:B------:R-:W1:Y:S04]  /*58eb0*/  LDS.128 R12, [R3+0x1800] ;  /* 0x00180000030c7984 */ /* 0x000e680000000c00 */
[----:B0-----:R-:W-:Y:S01]  /*58ec0*/  STL.64 [R1+0x1f0], R4 ;  /* 0x0001f00401007387 */ /* 0x001fe20000100a00 */
[----:B------:R-:W-:-:S03]  /*58ed0*/  IMAD.MOV.U32 R29, RZ, RZ, R7 ;  /* 0x000000ffff1d7224 */ /* 0x000fc600078e0007 */
[----:B------:R-:W-:Y:S04]  /*58ee0*/  STL.64 [R1+0x220], R8 ;  /* 0x0002200801007387 */ /* 0x000fe80000100a00 */
[----:B------:R-:W-:Y:S04]  /*58ef0*/  STL.64 [R1+0x228], R10 ;  /* 0x0002280a01007387 */ /* 0x000fe80000100a00 */
[----:B------:R-:W-:Y:S04]  /*58f00*/  STL [R1+0x1f8], R6 ;  /* 0x0001f80601007387 */ /* 0x000fe80000100800 */
[----:B------:R-:W0:Y:S04]  /*58f10*/  LDS.128 R4, [R2+0x800] ;  /* 0x0008000002047984 */ /* 0x000e280000000c00 */
[----:B------:R-:W2:Y:S04]  /*58f20*/  LDS.128 R8, [R2] ;  /* 0x0000000002087984 */ /* 0x000ea80000000c00 */
[----:B------:R-:W3:Y:S04]  /*58f30*/  LDL.LU R20, [R1+0x4b0] ;  /* 0x0004b00001147983 */ /* 0x000ee80000300800 */
[----:B------:R-:W3:Y:S04]  /*58f40*/  LDL.LU R21, [R1+0x4b4] ;  /* 0x0004b40001157983 */ /* 0x000ee80000300800 */
[----:B------:R-:W3:Y:S04]  /*58f50*/  LDL.LU R22, [R1+0x4b8] ;  /* 0x0004b80001167983 */ /* 0x000ee80000300800 */
[----:B------:R-:W3:Y:S04]  /*58f60*/  LDL.LU R23, [R1+0x4bc] ;  /* 0x0004bc0001177983 */ /* 0x000ee80000300800 */
[----:B------:R4:W-:Y:S04]  /*58f70*/  STL [R1+0x17ac], R29 ;  /* 0x0017ac1d01007387 */ /* 0x0009e80000100800 */
[----:B-1----:R-:W-:Y:S04]  /*58f80*/  STL.64 [R1+0x1e0], R12 ;  /* 0x0001e00c01007387 */ /* 0x002fe80000100a00 */
[----:B------:R-:W-:Y:S04]  /*58f90*/  STL.64 [R1+0x1e8], R14 ;  /* 0x0001e80e01007387 */ /* 0x000fe80000100a00 */
[----:B------:R-:W-:Y:S04]  /*58fa0*/  LDS.128 R12, [R26+0x800] ;  /* 0x000800001a0c7984 */ /* 0x000fe80000000c00 */
[----:B0-----:R-:W-:Y:S04]  /*58fb0*/  STL.64 [R1+0x1c0], R4 ;  /* 0x0001c00401007387 */ /* 0x001fe80000100a00 */
[----:B--2---:R-:W-:Y:S01]  /*58fc0*/  STL.64 [R1+0x1d0], R8 ;  /* 0x0001d00801007387 */ /* 0x004fe20000100a00 */
[----:B----4-:R-:W-:-:S03]  /*58fd0*/  IMAD.MOV.U32 R29, RZ, RZ, R7 ;  /* 0x000000ffff1d7224 */ /* 0x010fc600078e0007 */
[----:B------:R-:W-:Y:S04]  /*58fe0*/  STL.64 [R1+0x1d8], R10 ;  /* 0x0001d80a01007387 */ /* 0x000fe80000100a00 */
[----:B------:R-:W0:Y:S04]  /*58ff0*/  LDS.128 R8, [R2+0x1000] ;  /* 0x0010000002087984 */ /* 0x000e280000000c00 */
[----:B------:R-:W-:Y:S04]  /*59000*/  STL [R1+0x1c8], R6 ;  /* 0x0001c80601007387 */ /* 0x000fe80000100800 */
[----:B------:R-:W1:Y:S04]  /*59010*/  LDS.128 R4, [R2+0x1800] ;  /* 0x0018000002047984 */ /* 0x000e680000000c00 */
[----:B------:R-:W-:Y:S04]  /*59020*/  STL [R1+0x17b0], R29 ;  /* 0x0017b01d01007387 */ /* 0x000fe80000100800 */
[----:B0-----:R-:W-:Y:S04]  /*59030*/  STL [R1+0x17b8], R10 ;  /* 0x0017b80a01007387 */ /* 0x001fe80000100800 */
[----:B------:R-:W-:Y:S04]  /*59040*/  STL [R1+0x17b4], R11 ;  /* 0x0017b40b01007387 */ /* 0x000fe80000100800 */
[----:B------:R-:W-:Y:S04]  /*59050*/  STL.64 [R1+0x17c8], R18 ;  /* 0x0017c81201007387 */ /* 0x000fe80000100a00 */
[----:B-1----:R-:W-:Y:S04]  /*59060*/  STL.64 [R1+0x2a0], R4 ;  /* 0x0002a00401007387 */ /* 0x002fe80000100a00 */
[----:B------:R-:W-:Y:S04]  /*59070*/  STL.64 [R1+0x2a8], R6 ;  /* 0x0002a80601007387 */ /* 0x000fe80000100a00 */
[----:B------:R0:W-:Y:S04]  /*59080*/  STL.64 [R1+0x17c0], R16 ;  /* 0x0017c01001007387 */ /* 0x0001e80000100a00 */
[----:B------:R-:W1:Y:S04]  /*59090*/  LDS.128 R4, [R26+0x1000] ;  /* 0x001000001a047984 */ /* 0x000e680000000c00 */
[----:B0-----:R-:W2:Y:S04]  /*590a0*/  LDL.LU R16, [R1+0x440] ;  /* 0x0004400001107983 */ /* 0x001ea80000300800 */
[----:B------:R-:W2:Y:S04]  /*590b0*/  LDL.LU R17, [R1+0x444] ;  /* 0x0004440001117983 */ /* 0x000ea80000300800 */
[----:B------:R-:W2:Y:S04]  /*590c0*/  LDL.LU R18, [R1+0x448] ;  /* 0x0004480001127983 */ /* 0x000ea80000300800 */
[----:B------:R-:W2:Y:S04]  /*590d0*/  LDL.LU R19, [R1+0x44c] ;  /* 0x00044c0001137983 */ /* 0x000ea80000300800 */
[----:B------:R-:W-:Y:S04]  /*590e0*/  STL.64 [R1+0x17d8], R14 ;  /* 0x0017d80e01007387 */ /* 0x000fe80000100a00 */
[----:B------:R-:W-:Y:S04]  /*590f0*/  STL.64 [R1+0x17d0], R12 ;  /* 0x0017d00c01007387 */ /* 0x000fe80000100a00 */
[----:B------:R-:W0:Y:S04]  /*59100*/  LDS.128 R12, [R26+0x1800] ;  /* 0x001800001a0c7984 */ /* 0x000e280000000c00 */
[----:B------:R-:W-:Y:S06]  /*59110*/  BAR.SYNC.DEFER_BLOCKING 0x0 ;  /* 0x0000000000007b1d */ /* 0x000fec0000010000 */
[----:B-1----:R-:W-:Y:S04]  /*59120*/  STL.64 [R1+0x17e8], R6 ;  /* 0x0017e80601007387 */ /* 0x002fe80000100a00 */
[----:B------:R-:W-:Y:S01]  /*59130*/  STL.64 [R1+0x17e0], R4 ;  /* 0x0017e00401007387 */ /* 0x000fe20000100a00 */
[----:B0-----:R-:W-:-:S02]  /*59140*/  IMAD.MOV.U32 R29, RZ, RZ, R14 ;  /* 0x000000ffff1d7224 */ /* 0x001fc400078e000e */
[----:B------:R-:W-:Y:S02]  /*59150*/  IMAD.MOV.U32 R27, RZ, RZ, R15 ;  /* 0x000000ffff1b7224 */ /* 0x000fe400078e000f */
[----:B------:R-:W-:Y:S02]  /*59160*/  IMAD.MOV.U32 R10, RZ, RZ, R12 ;  /* 0x000000ffff0a7224 */ /* 0x000fe400078e000c */
[----:B------:R-:W-:Y:S01]  /*59170*/  IMAD.MOV.U32 R11, RZ, RZ, R13 ;  /* 0x000000ffff0b7224 */ /* 0x000fe200078e000d */
[----:B------:R-:W-:Y:S04]  /*59180*/  STL [R1+0x1840], R29 ;  /* 0x0018401d01007387 */ /* 0x000fe80000100800 */
[----:B------:R-:W-:Y:S04]  /*59190*/  STL.64 [R1+0x1808], R26 ;  /* 0x0018081a01007387 */ /* 0x000fe80000100a00 */
[----:B------:R-:W-:Y:S04]  /*591a0*/  STL.64 [R1+0x1800], R24 ;  /* 0x0018001801007387 */ /* 0x000fe80000100a00 */
[----:B------:R-:W-:Y:S04]  /*591b0*/  STL.64 [R1+0x17f8], R10 ;  /* 0x0017f80a01007387 */ /* 0x000fe80000100a00 */
[----:B------:R0:W-:Y:S04]  /*591c0*/  STL.64 [R1+0x17f0], R8 ;  /* 0x0017f00801007387 */ /* 0x0001e80000100a00 */
[----:B------:R-:W4:Y:S04]  /*591d0*/  LDL.LU R12, [R1+0x970] ;  /* 0x00097000010c7983 */ /* 0x000f280000300800 */
[----:B------:R-:W4:Y:S04]  /*591e0*/  LDL.LU R13, [R1+0x974] ;  /* 0x00097400010d7983 */ /* 0x000f280000300800 */
[----:B------:R-:W2:Y:S04]  /*591f0*/  LDL.LU R14, [R1+0x978] ;  /* 0x00097800010e7983 */ /* 0x000ea80000300800 */
[----:B------:R-:W2:Y:S04]  /*59200*/  LDL.LU R15, [R1+0x97c] ;  /* 0x00097c00010f7983 */ /* 0x000ea80000300800 */
[----:B--2---:R-:W-:Y:S04]  /*59210*/  STL.64 [R1+0x1818], R14 ;  /* 0x0018180e01007387 */ /* 0x004fe80000100a00 */
[----:B----4-:R-:W-:Y:S04]  /*59220*/  STL.64 [R1+0x1810], R12 ;  /* 0x0018100c01007387 */ /* 0x010fe80000100a00 */
[----:B0-----:R-:W2:Y:S04]  /*59230*/  LDL.LU R8, [R1+0x950] ;  /* 0x0009500001087983 */ /* 0x001ea80000300800 */
[----:B------:R-:W2:Y:S04]  /*59240*/  LDL.LU R9, [R1+0x954] ;  /* 0x0009540001097983 */ /* 0x000ea80000300800 */
[----:B------:R-:W4:Y:S04]  /*59250*/  LDL.LU R10, [R1+0x958] ;  /* 0x00095800010a7983 */ /* 0x000f280000300800 */
[----:B------:R-:W4:Y:S04]  /*59260*/  LDL.LU R11, [R1+0x95c] ;  /* 0x00095c00010b7983 */ /* 0x000f280000300800 */
[----:B---3--:R0:W-:Y:S04]  /*59270*/  STS.128 [R0+0x80], R20 ;  /* 0x0000801400007388 */ /* 0x0081e80000000c00 */
[----:B----4-:R-:W-:Y:S04]  /*59280*/  STL.64 [R1+0x1828], R10 ;  /* 0x0018280a01007387 */ /* 0x010fe80000100a00 */
        /* <DEDUP_REMOVED lines=57> */
[----:B------:R0:W-:Y:S04]  /*59620*/  STS.128 [R0], R16 ;  /* 0x0000001000007388 */ /* 0x0001e80000000c00 */
[----:B------:R-:W3:Y:S04]  /*59630*/  LDL.LU R7, [R1+0x96c] ;  /* 0x00096c0001077983 */ /* 0x000ee80000300800 */
[----:B0-----:R-:W3:Y:S04]  /*59640*/  LDL.LU R16, [R1+0x980] ;  /* 0x0009800001107983 */ /* 0x001ee80000300800 */
        /* <DEDUP_REMOVED lines=12> */
[----:B---3--:R-:W-:Y:S01]  /*59710*/  STS.128 [R0+0x300], R8 ;  /* 0x0003000800007388 */ /* 0x008fe20000000c00 */
[----:B------:R-:W-:-:S02]  /*59720*/  ISETP.GE.AND P0, PT, R29, c[0x0][0x178], PT ;  /* 0x00005e001d007a0c */ /* 0x000fc40003f06270 */
[----:B-----5:R-:W-:Y:S01]  /*59730*/  IADD3 R2, R28, 0x1, RZ ;  /* 0x000000011c027810 */ /* 0x020fe20007ffe0ff */
[----:B--2---:R0:W-:Y:S04]  /*59740*/  STS.128 [R0+0x280], R20 ;  /* 0x0002801400007388 */ /* 0x0041e80000000c00 */
[----:B0-----:R-:W2:Y:S04]  /*59750*/  LDL.LU.64 R22, [R1+0x1860] ;  /* 0x0018600001167983 */ /* 0x001ea80000300a00 */
[----:B------:R-:W2:Y:S04]  /*59760*/  LDL.LU.64 R20, [R1+0x1858] ;  /* 0x0018580001147983 */ /* 0x000ea80000300a00 */
[----:B------:R-:W3:Y:S04]  /*59770*/  LDL.LU.64 R10, [R1+0x1850] ;  /* 0x00185000010a7983 */ /* 0x000ee80000300a00 */
[----:B------:R-:W3:Y:S01]  /*59780*/  LDL.LU.64 R8, [R1+0x1848] ;  /* 0x0018480001087983 */ /* 0x000ee20000300a00 */
[----:B------:R-:W-:-:S02]  /*59790*/  ISETP.LT.AND P5, PT, R2, c[0x0][0x17c], !P0 ;  /* 0x00005f0002007a0c */ /* 0x000fc400047a1270 */
[----:B------:R-:W-:-:S04]  /*597a0*/  IADD3 R2, R28, 0x3, RZ ;  /* 0x000000031c027810 */ /* 0x000fc80007ffe0ff */
[----:B------:R-:W-:Y:S01]  /*597b0*/  ISETP.LT.AND P3, PT, R2, c[0x0][0x17c], !P0 ;  /* 0x00005f0002007a0c */ /* 0x000fe20004761270 */
[----:B------:R-:W-:Y:S02]  /*597c0*/  IMAD R2, R29, c[0x0][0x194], RZ ;  /* 0x000065001d027a24 */ /* 0x000fe400078e02ff */
[----:B------:R-:W3:Y:S04]  /*597d0*/  LDL.LU R29, [R1+0x1840] ;  /* 0x00184000011d7983 */ /* 0x000ee80000300800 */
[----:B----4-:R-:W-:Y:S04]  /*597e0*/  STS.128 [R0+0x500], R12 ;  /* 0x0005000c00007388 */ /* 0x010fe80000000c00 */
[----:B------:R-:W-:Y:S04]  /*597f0*/  STS.128 [R0+0x580], R24 ;  /* 0x0005801800007388 */ /* 0x000fe80000000c00 */
[----:B--2---:R0:W-:Y:S04]  /*59800*/  STS.128 [R0+0x380], R20 ;  /* 0x0003801400007388 */ /* 0x0041e80000000c00 */
[----:B---3--:R1:W-:Y:S04]  /*59810*/  STS.128 [R0+0x400], R8 ;  /* 0x0004000800007388 */ /* 0x0083e80000000c00 */
[----:B0-----:R-:W2:Y:S04]  /*59820*/  LDL.LU.64 R22, [R1+0x1838] ;  /* 0x0018380001167983 */ /* 0x001ea80000300a00 */
[----:B------:R-:W2:Y:S04]  /*59830*/  LDL.LU.64 R20, [R1+0x1830] ;  /* 0x0018300001147983 */ /* 0x000ea80000300a00 */
[----:B-1----:R-:W3:Y:S04]  /*59840*/  LDL.LU.64 R10, [R1+0x1828] ;  /* 0x00182800010a7983 */ /* 0x002ee80000300a00 */
[----:B------:R-:W3:Y:S04]  /*59850*/  LDL.LU.64 R8, [R1+0x1820] ;  /* 0x0018200001087983 */ /* 0x000ee80000300a00 */
[----:B------:R-:W4:Y:S04]  /*59860*/  LDL.LU.64 R14, [R1+0x1818] ;  /* 0x00181800010e7983 */ /* 0x000f280000300a00 */
[----:B------:R-:W4:Y:S04]  /*59870*/  LDL.LU.64 R12, [R1+0x1810] ;  /* 0x00181000010c7983 */ /* 0x000f280000300a00 */
[----:B------:R-:W4:Y:S04]  /*59880*/  LDL.LU.64 R26, [R1+0x1808] ;  /* 0x00180800011a7983 */ /* 0x000f280000300a00 */
[----:B------:R-:W4:Y:S01]  /*59890*/  LDL.LU.64 R24, [R1+0x1800] ;  /* 0x0018000001187983 */ /* 0x000f220000300a00 */
[----:B------:R-:W-:-:S03]  /*598a0*/  IADD3 R3, R28, 0x2, RZ ;  /* 0x000000021c037810 */ /* 0x000fc60007ffe0ff */
[----:B------:R-:W-:Y:S04]  /*598b0*/  STS.128 [R0+0x680], R4 ;  /* 0x0006800400007388 */ /* 0x000fe80000000c00 */
[----:B------:R-:W-:Y:S01]  /*598c0*/  STS.128 [R0+0x780], R16 ;  /* 0x0007801000007388 */ /* 0x000fe20000000c00 */
[----:B------:R-:W-:Y:S02]  /*598d0*/  ISETP.LT.AND P4, PT, R3, c[0x0][0x17c], !P0 ;  /* 0x00005f0003007a0c */ /* 0x000fe40004781270 */
[C---:B------:R-:W-:Y:S02]  /*598e0*/  IADD3 R3, R28.reuse, 0x4, RZ ;  /* 0x000000041c037810 */ /* 0x040fe40007ffe0ff */
[----:B------:R-:W-:Y:S02]  /*598f0*/  ISETP.LT.AND P1, PT, R28, c[0x0][0x17c], !P0 ;  /* 0x00005f001c007a0c */ /* 0x000fe40004721270 */
[----:B------:R-:W-:-:S02]  /*59900*/  ISETP.LT.AND P2, PT, R3, c[0x0][0x17c], !P0 ;  /* 0x00005f0003007a0c */ /* 0x000fc40004741270 */
[----:B------:R-:W-:-:S04]  /*59910*/  LEA R3, P6, R2, c[0x0][0x170], 0x1 ;  /* 0x00005c0002037a11 */ /* 0x000fc800078c08ff */
[----:B------:R-:W-:Y:S01]  /*59920*/  LEA.HI.X.SX32 R2, R2, c[0x0][0x174], 0x1, P6 ;  /* 0x00005d0002027a11 */ /* 0x000fe200030f0eff */
[----:B--2---:R0:W-:Y:S04]  /*59930*/  STS.128 [R0+0x480], R20 ;  /* 0x0004801400007388 */ /* 0x0041e80000000c00 */
[----:B---3--:R1:W-:Y:S04]  /*59940*/  STS.128 [R0+0x600], R8 ;  /* 0x0006000800007388 */ /* 0x0083e80000000c00 */
[----:B----4-:R2:W-:Y:S01]  /*59950*/  STS.128 [R0+0x700], R12 ;  /* 0x0007000c00007388 */ /* 0x0105e20000000c00 */
[----:B0-----:R-:W-:-:S03]  /*59960*/  IMAD R21, R28, c[0x0][0x198], RZ ;  /* 0x000066001c157a24 */ /* 0x001fc600078e02ff */
[----:B------:R-:W-:Y:S02]  /*59970*/  BAR.SYNC.DEFER_BLOCKING 0x0 ;  /* 0x0000000000007b1d */ /* 0x000fe40000010000 */
[CC--:B------:R-:W-:Y:S02]  /*59980*/  LEA R20, P6, R21.reuse, R3.reuse, 0x1 ;  /* 0x0000000315147211 */ /* 0x0c0fe400078c08ff */
[C---:B------:R-:W-:Y:S02]  /*59990*/  IADD3 R23, R21.reuse, c[0x0][0x198], RZ ;  /* 0x0000660015177a10 */ /* 0x040fe40007ffe0ff */
[----:B------:R-:W-:Y:S01]  /*599a0*/  LEA.HI.X.SX32 R21, R21, R2, 0x1, P6 ;  /* 0x0000000215157211 */ /* 0x000fe200030f0eff */
[----:B-1----:R-:W3:Y:S01]  /*599b0*/  LDL.LU.64 R10, [R1+0x17f8] ;  /* 0x0017f800010a7983 */ /* 0x002ee20000300a00 */
[----:B------:R-:W-:Y:S02]  /*599c0*/  LEA R22, P6, R23, R3, 0x1 ;  /* 0x0000000317167211 */ /* 0x000fe400078c08ff */
[----:B------:R-:W-:Y:S01]  /*599d0*/  PRMT R24, R25, 0x7632, R24 ;  /* 0x0000763219187816 */ /* 0x000fe20000000018 */
[----:B------:R-:W4:Y:S04]  /*599e0*/  LDL.LU.64 R8, [R1+0x17f0] ;  /* 0x0017f00001087983 */ /* 0x000f280000300a00 */
[----:B------:R-:W3:Y:S04]  /*599f0*/  LDL.LU.64 R6, [R1+0x17e8] ;  /* 0x0017e80001067983 */ /* 0x000ee80000300a00 */
[----:B------:R-:W3:Y:S04]  /*59a00*/  LDL.LU.64 R4, [R1+0x17e0] ;  /* 0x0017e00001047983 */ /* 0x000ee80000300a00 */
[----:B--2---:R-:W2:Y:S04]  /*59a10*/  LDL.LU.64 R14, [R1+0x17d8] ;  /* 0x0017d800010e7983 */ /* 0x004ea80000300a00 */
[----:B------:R0:W-:Y:S04]  /*59a20*/  @P1 STG.E.U16 [R20.64], R25 ;  /* 0x0000001914001986 */ /* 0x0001e8000c101506 */
[----:B------:R-:W2:Y:S04]  /*59a30*/  LDL.LU.64 R12, [R1+0x17d0] ;  /* 0x0017d000010c7983 */ /* 0x000ea80000300a00 */
[----:B------:R-:W2:Y:S01]  /*59a40*/  LDL.LU.64 R18, [R1+0x17c8] ;  /* 0x0017c80001127983 */ /* 0x000ea20000300a00 */
[----:B0-----:R-:W-:-:S03]  /*59a50*/  IADD3 R21, R23, c[0x0][0x198], RZ ;  /* 0x0000660017157a10 */ /* 0x001fc60007ffe0ff */
[----:B------:R-:W2:Y:S01]  /*59a60*/  LDL.LU.64 R16, [R1+0x17c0] ;  /* 0x0017c00001107983 */ /* 0x000ea20000300a00 */
[----:B------:R-:W-:Y:S02]  /*59a70*/  LEA.HI.X.SX32 R23, R23, R2, 0x1, P6 ;  /* 0x0000000217177211 */ /* 0x000fe400030f0eff */
[----:B------:R-:W-:-:S03]  /*59a80*/  IADD3 R25, R28, 0x6, RZ ;  /* 0x000000061c197810 */ /* 0x000fc60007ffe0ff */
[----:B------:R0:W-:Y:S01]  /*59a90*/  @P5 STG.E.U16 [R22.64], R24 ;  /* 0x0000001816005986 */ /* 0x0001e2000c101506 */
[----:B------:R-:W-:-:S03]  /*59aa0*/  ISETP.LT.AND P5, PT, R25, c[0x0][0x17c], !P0 ;  /* 0x00005f0019007a0c */ /* 0x000fc600047a1270 */
[----:B------:R-:W2:Y:S01]  /*59ab0*/  LDL.LU R25, [R1+0x10] ;  /* 0x0000100001197983 */ /* 0x000ea20000300800 */
[----:B------:R-:W-:Y:S02]  /*59ac0*/  IADD3 R0, R28, 0x5, RZ ;  /* 0x000000051c007810 */ /* 0x000fe40007ffe0ff */
[C---:B------:R-:W-:Y:S02]  /*59ad0*/  LEA R20, P6, R21.reuse, R3, 0x1 ;  /* 0x0000000315147211 */ /* 0x040fe400078c08ff */
[----:B------:R-:W-:Y:S02]  /*59ae0*/  ISETP.LT.AND P1, PT, R0, c[0x0][0x17c], !P0 ;  /* 0x00005f0000007a0c */ /* 0x000fe40004721270 */
[C---:B------:R-:W-:Y:S02]  /*59af0*/  IADD3 R0, R21.reuse, c[0x0][0x198], RZ ;  /* 0x0000660015007a10 */ /* 0x040fe40007ffe0ff */
[----:B------:R-:W-:Y:S02]  /*59b00*/  LEA.HI.X.SX32 R21, R21, R2, 0x1, P6 ;  /* 0x0000000215157211 */ /* 0x000fe400030f0eff */
[----:B0-----:R-:W-:-:S02]  /*59b10*/  IADD3 R23, R28, 0x7, RZ ;  /* 0x000000071c177810 */ /* 0x001fc40007ffe0ff */
[C---:B------:R-:W-:Y:S01]  /*59b20*/  LEA R22, P6, R0.reuse, R3, 0x1 ;  /* 0x0000000300167211 */ /* 0x040fe200078c08ff */
[----:B--2---:R0:W-:Y:S01]  /*59b30*/  @P4 STG.E.U16 [R20.64], R25 ;  /* 0x0000001914004986 */ /* 0x0041e2000c101506 */
[----:B------:R-:W-:Y:S02]  /*59b40*/  ISETP.LT.AND P4, PT, R23, c[0x0][0x17c], !P0 ;  /* 0x00005f0017007a0c */ /* 0x000fe40004781270 */
[----:B------:R-:W-:Y:S02]  /*59b50*/  LEA.HI.X.SX32 R23, R0, R2, 0x1, P6 ;  /* 0x0000000200177211 */ /* 0x000fe400030f0eff */
[----:B------:R-:W-:Y:S02]  /*59b60*/  PRMT R24, R25, 0x7632, R24 ;  /* 0x0000763219187816 */ /* 0x000fe40000000018 */
[----:B0-----:R-:W-:-:S03]  /*59b70*/  IADD3 R25, R28, 0x8, RZ ;  /* 0x000000081c197810 */ /* 0x001fc60007ffe0ff */
[----:B------:R0:W-:Y:S01]  /*59b80*/  @P3 STG.E.U16 [R22.64], R24 ;  /* 0x0000001816003986 */ /* 0x0001e2000c101506 */
[----:B------:R-:W-:-:S03]  /*59b90*/  ISETP.LT.AND P3, PT, R25, c[0x0][0x17c], !P0 ;  /* 0x00005f0019007a0c */ /* 0x000fc60004761270 */
[----:B------:R-:W2:Y:S01]  /*59ba0*/  LDL.LU R25, [R1+0x20] ;  /* 0x0000200001197983 */ /* 0x000ea20000300800 */
[----:B------:R-:W-:-:S04]  /*59bb0*/  IADD3 R21, R0, c[0x0][0x198], RZ ;  /* 0x0000660000157a10 */ /* 0x000fc80007ffe0ff */
[CC--:B------:R-:W-:Y:S02]  /*59bc0*/  LEA R20, P6, R21.reuse, R3.reuse, 0x1 ;  /* 0x0000000315147211 */ /* 0x0c0fe400078c08ff */
[C---:B------:R-:W-:Y:S02]  /*59bd0*/  IADD3 R0, R21.reuse, c[0x0][0x198], RZ ;  /* 0x0000660015007a10 */ /* 0x040fe40007ffe0ff */
[----:B------:R-:W-:Y:S02]  /*59be0*/  LEA.HI.X.SX32 R21, R21, R2, 0x1, P6 ;  /* 0x0000000215157211 */ /* 0x000fe400030f0eff */
[----:B0-----:R-:W-:Y:S02]  /*59bf0*/  IADD3 R23, R28, 0x9, RZ ;  /* 0x000000091c177810 */ /* 0x001fe40007ffe0ff */
[----:B------:R-:W-:Y:S01]  /*59c00*/  LEA R22, P6, R0, R3, 0x1 ;  /* 0x0000000300167211 */ /* 0x000fe200078c08ff */
[----:B--2---:R0:W-:Y:S01]  /*59c10*/  @P2 STG.E.U16 [R20.64], R25 ;  /* 0x0000001914002986 */ /* 0x0041e2000c101506 */
[----:B------:R-:W-:-:S02]  /*59c20*/  ISETP.LT.AND P2, PT, R23, c[0x0][0x17c], !P0 ;  /* 0x00005f0017007a0c */ /* 0x000fc40004741270 */
        /* <DEDUP_REMOVED lines=1804> */
[----:B------:R0:W-:Y:S01]  /*60cf0*/  @P4 STG.E.U16 [R20.64], R16 ;  /* 0x0000001014004986 */ /* 0x0001e2000c101506 */
[----:B------:R-:W-:-:S02]  /*60d00*/  ISETP.LT.AND P4, PT, R23, c[0x0][0x17c], !P0 ;  /* 0x00005f0017007a0c */ /* 0x000fc40004781270 */
[CC--:B------:R-:W-:Y:S02]  /*60d10*/  LEA.HI.X.SX32 R23, R0.reuse, R2.reuse, 0x1, P6 ;  /* 0x0000000200177211 */ /* 0x0c0fe400030f0eff */
[----:B0-----:R-:W-:Y:S02]  /*60d20*/  IADD3 R21, R0, c[0x0][0x198], RZ ;  /* 0x0000660000157a10 */ /* 0x001fe40007ffe0ff */
[----:B------:R-:W-:Y:S02]  /*60d30*/  PRMT R16, R16, 0x7632, R16 ;  /* 0x0000763210107816 */ /* 0x000fe40000000010 */
[C---:B------:R-:W-:Y:S02]  /*60d40*/  LEA R20, P6, R21.reuse, R3, 0x1 ;  /* 0x0000000315147211 */ /* 0x040fe400078c08ff */
[C---:B------:R-:W-:Y:S01]  /*60d50*/  IADD3 R0, R21.reuse, c[0x0][0x198], RZ ;  /* 0x0000660015007a10 */ /* 0x040fe20007ffe0ff */
[----:B------:R0:W-:Y:S01]  /*60d60*/  @P3 STG.E.U16 [R22.64], R16 ;  /* 0x0000001016003986 */ /* 0x0001e2000c101506 */
[----:B------:R-:W-:-:S02]  /*60d70*/  LEA.HI.X.SX32 R21, R21, R2, 0x1, P6 ;  /* 0x0000000215157211 */ /* 0x000fc400030f0eff */
[----:B------:R-:W-:-:S04]  /*60d80*/  IADD3 R24, R28, 0x10c, RZ ;  /* 0x0000010c1c187810 */ /* 0x000fc80007ffe0ff */
[----:B------:R-:W-:Y:S02]  /*60d90*/  ISETP.LT.AND P3, PT, R24, c[0x0][0x17c], !P0 ;  /* 0x00005f0018007a0c */ /* 0x000fe40004761270 */
[----:B0-----:R-:W-:Y:S02]  /*60da0*/  IADD3 R23, R28, 0x10d, RZ ;  /* 0x0000010d1c177810 */ /* 0x001fe40007ffe0ff */
[C---:B------:R-:W-:Y:S01]  /*60db0*/  LEA R22, P6, R0.reuse, R3, 0x1 ;  /* 0x0000000300167211 */ /* 0x040fe200078c08ff */
[----:B--2---:R0:W-:Y:S01]  /*60dc0*/  @P2 STG.E.U16 [R20.64], R25 ;  /* 0x0000001914002986 */ /* 0x0041e2000c101506 */
[----:B------:R-:W-:Y:S02]  /*60dd0*/  ISETP.LT.AND P2, PT, R23, c[0x0][0x17c], !P0 ;  /* 0x00005f0017007a0c */ /* 0x000fe40004741270 */
[----:B------:R-:W-:Y:S02]  /*60de0*/  LEA.HI.X.SX32 R23, R0, R2, 0x1, P6 ;  /* 0x0000000200177211 */ /* 0x000fe400030f0eff */
[----:B------:R-:W-:-:S02]  /*60df0*/  PRMT R24, R25, 0x7632, R24 ;  /* 0x0000763219187816 */ /* 0x000fc40000000018 */
        /* <DEDUP_REMOVED lines=23> */
[C---:B------:R-:W-:Y:S02]  /*60f70*/  LEA R22, P6, R0.reuse, R3, 0x1 ;  /* 0x0000000300167211 */ /* 0x040fe400078c08ff */
[----:B------:R-:W-:Y:S01]  /*60f80*/  IADD3 R16, R0, c[0x0][0x198], RZ ;  /* 0x0000660000107a10 */ /* 0x000fe20007ffe0ff */
[----:B--2---:R0:W-:Y:S01]  /*60f90*/  @P3 STG.E.U16 [R20.64], R25 ;  /* 0x0000001914003986 */ /* 0x0041e2000c101506 */
[----:B------:R-:W-:-:S02]  /*60fa0*/  ISETP.LT.AND P3, PT, R23, c[0x0][0x17c], !P0 ;  /* 0x00005f0017007a0c */ /* 0x000fc40004761270 */
[-C--:B------:R-:W-:Y:S02]  /*60fb0*/  LEA.HI.X.SX32 R23, R0, R2.reuse, 0x1, P6 ;  /* 0x0000000200177211 */ /* 0x080fe400030f0eff */
[----:B------:R-:W-:Y:S02]  /*60fc0*/  PRMT R24, R25, 0x7632, R24 ;  /* 0x0000763219187816 */ /* 0x000fe40000000018 */
[C---:B------:R-:W-:Y:S02]  /*60fd0*/  IADD3 R0, R16.reuse, c[0x0][0x198], RZ ;  /* 0x0000660010007a10 */ /* 0x040fe40007ffe0ff */
[C---:B0-----:R-:W-:Y:S01]  /*60fe0*/  LEA R20, P6, R16.reuse, R3, 0x1 ;  /* 0x0000000310147211 */ /* 0x041fe200078c08ff */
[----:B------:R0:W-:Y:S03]  /*60ff0*/  @P2 STG.E.U16 [R22.64], R24 ;  /* 0x0000001816002986 */ /* 0x0001e6000c101506 */
[----:B------:R-:W-:-:S02]  /*61000*/  LEA.HI.X.SX32 R21, R16, R2, 0x1, P6 ;  /* 0x0000000210157211 */ /* 0x000fc400030f0eff */
[----:B------:R-:W-:-:S03]  /*61010*/  IADD3 R25, R28, 0x112, RZ ;  /* 0x000001121c197810 */ /* 0x000fc60007ffe0ff */
[----:B------:R1:W-:Y:S01]  /*61020*/  @P1 STG.E.U16 [R20.64], R12 ;  /* 0x0000000c14001986 */ /* 0x0003e2000c101506 */
[----:B0-----:R-:W-:Y:S02]  /*61030*/  IADD3 R23, R28, 0x113, RZ ;  /* 0x000001131c177810 */ /* 0x001fe40007ffe0ff */
[C---:B------:R-:W-:Y:S02]  /*61040*/  LEA R22, P6, R0.reuse, R3, 0x1 ;  /* 0x0000000300167211 */ /* 0x040fe400078c08ff */
[----:B------:R-:W-:Y:S02]  /*61050*/  ISETP.LT.AND P1, PT, R23, c[0x0][0x17c], !P0 ;  /* 0x00005f0017007a0c */ /* 0x000fe40004721270 */
[----:B------:R-:W-:Y:S02]  /*61060*/  LEA.HI.X.SX32 R23, R0, R2, 0x1, P6 ;  /* 0x0000000200177211 */ /* 0x000fe400030f0eff */
[----:B-1----:R-:W-:Y:S02]  /*61070*/  PRMT R12, R12, 0x7632, R12 ;  /* 0x000076320c0c7816 */ /* 0x002fe4000000000c */
[----:B------:R-:W-:-:S02]  /*61080*/  IADD3 R24, R28, 0x114, RZ ;  /* 0x000001141c187810 */ /* 0x000fc40007ffe0ff */
[----:B------:R-:W-:Y:S01]  /*61090*/  ISETP.LT.AND P2, PT, R25, c[0x0][0x17c], !P0 ;  /* 0x00005f0019007a0c */ /* 0x000fe20004741270 */
[----:B------:R0:W-:Y:S01]  /*610a0*/  @P5 STG.E.U16 [R22.64], R12 ;  /* 0x0000000c16005986 */ /* 0x0001e2000c101506 */
[----:B------:R-:W-:-:S03]  /*610b0*/  ISETP.LT.AND P5, PT, R24, c[0x0][0x17c], !P0 ;  /* 0x00005f0018007a0c */ /* 0x000fc600047a1270 */
[----:B------:R-:W2:Y:S04]  /*610c0*/  LDL.LU R25, [R1+0x1f0] ;  /* 0x0001f00001197983 */ /* 0x000ea80000300800 */
[----:B------:R-:W2:Y:S01]  /*610d0*/  LDL.LU R24, [R1+0x250] ;  /* 0x0002500001187983 */ /* 0x000ea20000300800 */
[----:B------:R-:W-:-:S04]  /*610e0*/  IADD3 R16, R0, c[0x0][0x198], RZ ;  /* 0x0000660000107a10 */ /* 0x000fc80007ffe0ff */
[CC--:B------:R-:W-:Y:S02]  /*610f0*/  LEA R20, P6, R16.reuse, R3.reuse, 0x1 ;  /* 0x0000000310147211 */ /* 0x0c0fe400078c08ff */
[C---:B------:R-:W-:Y:S02]  /*61100*/  IADD3 R0, R16.reuse, c[0x0][0x198], RZ ;  /* 0x0000660010007a10 */ /* 0x040fe40007ffe0ff */
[----:B------:R-:W-:Y:S02]  /*61110*/  LEA.HI.X.SX32 R21, R16, R2, 0x1, P6 ;  /* 0x0000000210157211 */ /* 0x000fe400030f0eff */
[----:B------:R-:W-:Y:S02]  /*61120*/  IADD3 R16, R28, 0x115, RZ ;  /* 0x000001151c107810 */ /* 0x000fe40007ffe0ff */
[C---:B0-----:R-:W-:Y:S02]  /*61130*/  LEA R22, P6, R0.reuse, R3, 0x1 ;  /* 0x0000000300167211 */ /* 0x041fe400078c08ff */
[----:B------:R-:W-:-:S02]  /*61140*/  IADD3 R12, R0, c[0x0][0x198], RZ ;  /* 0x00006600000c7a10 */ /* 0x000fc40007ffe0ff */
[----:B------:R-:W-:Y:S02]  /*61150*/  LEA.HI.X.SX32 R23, R0, R2, 0x1, P6 ;  /* 0x0000000200177211 */ /* 0x000fe400030f0eff */
[----:B------:R-:W-:Y:S01]  /*61160*/  IADD3 R0, R12, c[0x0][0x198], RZ ;  /* 0x000066000c007a10 */ /* 0x000fe20007ffe0ff */
[----:B--2---:R0:W-:Y:S01]  /*61170*/  @P4 STG.E.U16 [R20.64], R24 ;  /* 0x0000001814004986 */ /* 0x0041e2000c101506 */
[----:B------:R-:W-:Y:S02]  /*61180*/  ISETP.LT.AND P4, PT, R16, c[0x0][0x17c], !P0 ;  /* 0x00005f0010007a0c */ /* 0x000fe40004781270 */
[----:B------:R-:W-:Y:S02]  /*61190*/  PRMT R16, R24, 0x7632, R16 ;  /* 0x0000763218107816 */ /* 0x000fe40000000010 */
[----:B0-----:R-:W-:-:S03]  /*611a0*/  LEA R20, P6, R12, R3, 0x1 ;  /* 0x000000030c147211 */ /* 0x001fc600078c08ff */
[----:B------:R0:W-:Y:S01]  /*611b0*/  @P3 STG.E.U16 [R22.64], R16 ;  /* 0x0000001016003986 */ /* 0x0001e2000c101506 */
[----:B------:R-:W-:Y:S02]  /*611c0*/  LEA.HI.X.SX32 R21, R12, R2, 0x1, P6 ;  /* 0x000000020c157211 */ /* 0x000fe400030f0eff */
[----:B------:R-:W-:-:S03]  /*611d0*/  IADD3 R12, R0, c[0x0][0x198], RZ ;  /* 0x00006600000c7a10 */ /* 0x000fc60007ffe0ff */
[----:B------:R1:W-:Y:S01]  /*611e0*/  @P2 STG.E.U16 [R20.64], R25 ;  /* 0x0000001914002986 */ /* 0x0003e2000c101506 */
[----:B0-----:R-:W-:Y:S02]  /*611f0*/  IADD3 R16, R28, 0x117, RZ ;  /* 0x000001171c107810 */ /* 0x001fe40007ffe0ff */
[-C--:B------:R-:W-:Y:S02]  /*61200*/  LEA R22, P6, R0, R3.reuse, 0x1 ;  /* 0x0000000300167211 */ /* 0x080fe400078c08ff */
[----:B------:R-:W-:Y:S02]  /*61210*/  ISETP.LT.AND P2, PT, R16, c[0x0][0x17c], !P0 ;  /* 0x00005f0010007a0c */ /* 0x000fe40004741270 */
[----:B------:R-:W-:Y:S02]  /*61220*/  LEA.HI.X.SX32 R23, R0, R2, 0x1, P6 ;  /* 0x0000000200177211 */ /* 0x000fe400030f0eff */
[----:B------:R-:W-:Y:S02]  /*61230*/  PRMT R16, R25, 0x7632, R16 ;  /* 0x0000763219107816 */ /* 0x000fe40000000010 */
[C---:B-1----:R-:W-:Y:S01]  /*61240*/  LEA R20, P6, R12.reuse, R3, 0x1 ;  /* 0x000000030c147211 */ /* 0x042fe200078c08ff */
[----:B------:R-:W2:Y:S01]  /*61250*/  LDL.LU R25, [R1+0x2a0] ;  /* 0x0002a00001197983 */ /* 0x000ea20000300800 */
[----:B------:R-:W-:-:S02]  /*61260*/  IADD3 R0, R12, c[0x0][0x198], RZ ;  /* 0x000066000c007a10 */ /* 0x000fc40007ffe0ff */
[----:B------:R-:W-:Y:S01]  /*61270*/  LEA.HI.X.SX32 R21, R12, R2, 0x1, P6 ;  /* 0x000000020c157211 */ /* 0x000fe200030f0eff */
[----:B------:R0:W-:Y:S01]  /*61280*/  @P1 STG.E.U16 [R22.64], R16 ;  /* 0x0000001016001986 */ /* 0x0001e2000c101506 */
[----:B------:R-:W-:-:S03]  /*61290*/  IADD3 R24, R28, 0x116, RZ ;  /* 0x000001161c187810 */ /* 0x000fc60007ffe0ff */
[----:B----4-:R1:W-:Y:S01]  /*612a0*/  @P5 STG.E.U16 [R20.64], R8 ;  /* 0x0000000814005986 */ /* 0x0103e2000c101506 */
[----:B------:R-:W-:Y:S02]  /*612b0*/  ISETP.LT.AND P3, PT, R24, c[0x0][0x17c], !P0 ;  /* 0x00005f0018007a0c */ /* 0x000fe40004761270 */
[C---:B------:R-:W-:Y:S02]  /*612c0*/  IADD3 R24, R28.reuse, 0x118, RZ ;  /* 0x000001181c187810 */ /* 0x040fe40007ffe0ff */
[----:B0-----:R-:W-:Y:S02]  /*612d0*/  IADD3 R16, R28, 0x119, RZ ;  /* 0x000001191c107810 */ /* 0x001fe40007ffe0ff */
[----:B------:R-:W-:Y:S02]  /*612e0*/  LEA R22, P6, R0, R3, 0x1 ;  /* 0x0000000300167211 */ /* 0x000fe400078c08ff */
[----:B------:R-:W-:Y:S02]  /*612f0*/  ISETP.LT.AND P5, PT, R16, c[0x0][0x17c], !P0 ;  /* 0x00005f0010007a0c */ /* 0x000fe400047a1270 */
[----:B------:R-:W-:-:S02]  /*61300*/  LEA.HI.X.SX32 R23, R0, R2, 0x1, P6 ;  /* 0x0000000200177211 */ /* 0x000fc400030f0eff */
[----:B-1----:R-:W-:Y:S02]  /*61310*/  PRMT R8, R8, 0x7632, R8 ;  /* 0x0000763208087816 */ /* 0x002fe40000000008 */
[----:B------:R-:W-:Y:S02]  /*61320*/  IADD3 R16, R28, 0x11a, RZ ;  /* 0x0000011a1c107810 */ /* 0x000fe40007ffe0ff */
[----:B------:R-:W-:Y:S01]  /*61330*/  ISETP.LT.AND P1, PT, R24, c[0x0][0x17c], !P0 ;  /* 0x00005f0018007a0c */ /* 0x000fe20004721270 */
[----:B------:R0:W-:Y:S01]  /*61340*/  @P4 STG.E.U16 [R22.64], R8 ;  /* 0x0000000816004986 */ /* 0x0001e2000c101506 */
[----:B------:R-:W-:-:S03]  /*61350*/  ISETP.LT.AND P4, PT, R16, c[0x0][0x17c], !P0 ;  /* 0x00005f0010007a0c */ /* 0x000fc60004781270 */
[----:B------:R-:W4:Y:S04]  /*61360*/  LDL.LU R24, [R1+0x1e0] ;  /* 0x0001e00001187983 */ /* 0x000f280000300800 */
[----:B------:R-:W2:Y:S01]  /*61370*/  LDL.LU R16, [R1+0x230] ;  /* 0x0002300001107983 */ /* 0x000ea20000300800 */
[----:B------:R-:W-:-:S04]  /*61380*/  IADD3 R12, R0, c[0x0][0x198], RZ ;  /* 0x00006600000c7a10 */ /* 0x000fc80007ffe0ff */
[CC--:B------:R-:W-:Y:S02]  /*61390*/  LEA R20, P6, R12.reuse, R3.reuse, 0x1 ;  /* 0x000000030c147211 */ /* 0x0c0fe400078c08ff */
[C---:B------:R-:W-:Y:S02]  /*613a0*/  IADD3 R0, R12.reuse, c[0x0][0x198], RZ ;  /* 0x000066000c007a10 */ /* 0x040fe40007ffe0ff */
[-C--:B------:R-:W-:Y:S02]  /*613b0*/  LEA.HI.X.SX32 R21, R12, R2.reuse, 0x1, P6 ;  /* 0x000000020c157211 */ /* 0x080fe400030f0eff */
[C---:B0-----:R-:W-:Y:S02]  /*613c0*/  LEA R22, P6, R0.reuse, R3, 0x1 ;  /* 0x0000000300167211 */ /* 0x041fe400078c08ff */
[C---:B------:R-:W-:Y:S01]  /*613d0*/  IADD3 R8, R0.reuse, c[0x0][0x198], RZ ;  /* 0x0000660000087a10 */ /* 0x040fe20007ffe0ff */
[----:B---3--:R0:W-:Y:S01]  /*613e0*/  @P3 STG.E.U16 [R20.64], R4 ;  /* 0x0000000414003986 */ /* 0x0081e2000c101506 */
[----:B------:R-:W-:-:S02]  /*613f0*/  LEA.HI.X.SX32 R23, R0, R2, 0x1, P6 ;  /* 0x0000000200177211 */ /* 0x000fc400030f0eff */
[----:B------:R-:W-:Y:S02]  /*61400*/  IADD3 R0, R8, c[0x0][0x198], RZ ;  /* 0x0000660008007a10 */ /* 0x000fe40007ffe0ff */
[----:B0-----:R-:W-:Y:S02]  /*61410*/  PRMT R4, R4, 0x7632, R4 ;  /* 0x0000763204047816 */ /* 0x001fe40000000004 */
[----:B------:R-:W-:-:S03]  /*61420*/  LEA R20, P6, R8, R3, 0x1 ;  /* 0x0000000308147211 */ /* 0x000fc600078c08ff */
[----:B------:R0:W-:Y:S01]  /*61430*/  @P2 STG.E.U16 [R22.64], R4 ;  /* 0x0000000416002986 */ /* 0x0001e2000c101506 */
[-C--:B------:R-:W-:Y:S02]  /*61440*/  LEA.HI.X.SX32 R21, R8, R2.reuse, 0x1, P6 ;  /* 0x0000000208157211 */ /* 0x080fe400030f0eff */
[C---:B------:R-:W-:Y:S02]  /*61450*/  IADD3 R8, R28.reuse, 0x11d, RZ ;  /* 0x0000011d1c087810 */ /* 0x040fe40007ffe0ff */
[----:B------:R-:W-:Y:S02]  /*61460*/  IADD3 R12, R28, 0x11b, RZ ;  /* 0x0000011b1c0c7810 */ /* 0x000fe40007ffe0ff */
[C---:B0-----:R-:W-:Y:S02]  /*61470*/  LEA R22, P6, R0.reuse, R3, 0x1 ;  /* 0x0000000300167211 */ /* 0x041fe400078c08ff */
[C---:B------:R-:W-:Y:S02]  /*61480*/  IADD3 R4, R0.reuse, c[0x0][0x198], RZ ;  /* 0x0000660000047a10 */ /* 0x040fe40007ffe0ff */
[----:B------:R-:W-:-:S02]  /*61490*/  LEA.HI.X.SX32 R23, R0, R2, 0x1, P6 ;  /* 0x0000000200177211 */ /* 0x000fc400030f0eff */
[----:B------:R-:W-:Y:S02]  /*614a0*/  ISETP.LT.AND P3, PT, R12, c[0x0][0x17c], !P0 ;  /* 0x00005f000c007a0c */ /* 0x000fe40004761270 */
[----:B------:R-:W-:Y:S02]  /*614b0*/  IADD3 R0, R4, c[0x0][0x198], RZ ;  /* 0x0000660004007a10 */ /* 0x000fe40007ffe0ff */
[----:B------:R-:W-:-:S04]  /*614c0*/  IADD3 R12, R28, 0x11c, RZ ;  /* 0x0000011c1c0c7810 */ /* 0x000fc80007ffe0ff */
[----:B------:R-:W-:Y:S02]  /*614d0*/  ISETP.LT.AND P2, PT, R12, c[0x0][0x17c], !P0 ;  /* 0x00005f000c007a0c */ /* 0x000fe40004741270 */
[----:B------:R-:W-:Y:S01]  /*614e0*/  IADD3 R12, R28, 0x11e, RZ ;  /* 0x0000011e1c0c7810 */ /* 0x000fe20007ffe0ff */
[----:B--2---:R0:W-:Y:S01]  /*614f0*/  @P1 STG.E.U16 [R20.64], R16 ;  /* 0x0000001014001986 */ /* 0x0041e2000c101506 */
[----:B------:R-:W-:Y:S02]  /*61500*/  ISETP.LT.AND P1, PT, R8, c[0x0][0x17c], !P0 ;  /* 0x00005f0008007a0c */ /* 0x000fe40004721270 */
[----:B------:R-:W-:Y:S02]  /*61510*/  PRMT R8, R16, 0x7632, R8 ;  /* 0x0000763210087816 */ /* 0x000fe40000000008 */
[----:B0-----:R-:W-:-:S03]  /*61520*/  LEA R20, P6, R4, R3, 0x1 ;  /* 0x0000000304147211 */ /* 0x001fc600078c08ff */
[----:B------:R0:W-:Y:S01]  /*61530*/  @P5 STG.E.U16 [R22.64], R8 ;  /* 0x0000000816005986 */ /* 0x0001e2000c101506 */
[----:B------:R-:W-:-:S03]  /*61540*/  LEA.HI.X.SX32 R21, R4, R2, 0x1, P6 ;  /* 0x0000000204157211 */ /* 0x000fc600030f0eff */
[----:B------:R-:W2:Y:S01]  /*61550*/  LDL.LU R16, [R1+0x204] ;  /* 0x0002040001107983 */ /* 0x000ea20000300800 */
[----:B------:R-:W-:-:S03]  /*61560*/  IADD3 R4, R0, c[0x0][0x198], RZ ;  /* 0x0000660000047a10 */ /* 0x000fc60007ffe0ff */
[----:B----4-:R1:W-:Y:S01]  /*61570*/  @P4 STG.E.U16 [R20.64], R24 ;  /* 0x0000001814004986 */ /* 0x0103e2000c101506 */
[----:B0-----:R-:W-:Y:S02]  /*61580*/  IADD3 R8, R28, 0x11f, RZ ;  /* 0x0000011f1c087810 */ /* 0x001fe40007ffe0ff */
[-C--:B------:R-:W-:Y:S02]  /*61590*/  LEA R22, P6, R0, R3.reuse, 0x1 ;  /* 0x0000000300167211 */ /* 0x080fe400078c08ff */
[----:B------:R-:W-:Y:S02]  /*615a0*/  ISETP.LT.AND P4, PT, R8, c[0x0][0x17c], !P0 ;  /* 0x00005f0008007a0c */ /* 0x000fe40004781270 */
[----:B------:R-:W-:Y:S02]  /*615b0*/  LEA.HI.X.SX32 R23, R0, R2, 0x1, P6 ;  /* 0x0000000200177211 */ /* 0x000fe400030f0eff */
[----:B------:R-:W-:Y:S02]  /*615c0*/  PRMT R8, R24, 0x7632, R8 ;  /* 0x0000763218087816 */ /* 0x000fe40000000008 */
[C---:B-1----:R-:W-:Y:S01]  /*615d0*/  LEA R20, P6, R4.reuse, R3, 0x1 ;  /* 0x0000000304147211 */ /* 0x042fe200078c08ff */
[----:B------:R-:W3:Y:S01]  /*615e0*/  LDL.LU R24, [R1+0x214] ;  /* 0x0002140001187983 */ /* 0x000ee20000300800 */
[----:B------:R-:W-:-:S02]  /*615f0*/  IADD3 R0, R4, c[0x0][0x198], RZ ;  /* 0x0000660004007a10 */ /* 0x000fc40007ffe0ff */
[----:B------:R-:W-:Y:S01]  /*61600*/  LEA.HI.X.SX32 R21, R4, R2, 0x1, P6 ;  /* 0x0000000204157211 */ /* 0x000fe200030f0eff */
[----:B------:R0:W-:Y:S01]  /*61610*/  @P3 STG.E.U16 [R22.64], R8 ;  /* 0x0000000816003986 */ /* 0x0001e2000c101506 */
[----:B------:R-:W-:Y:S02]  /*61620*/  ISETP.LT.AND P5, PT, R12, c[0x0][0x17c], !P0 ;  /* 0x00005f000c007a0c */ /* 0x000fe400047a1270 */
[----:B------:R-:W-:Y:S01]  /*61630*/  IADD3 R4, R0, c[0x0][0x198], RZ ;  /* 0x0000660000047a10 */ /* 0x000fe20007ffe0ff */
[----:B------:R1:W-:Y:S01]  /*61640*/  @P2 STG.E.U16 [R20.64], R25 ;  /* 0x0000001914002986 */ /* 0x0003e2000c101506 */
[----:B0-----:R-:W-:Y:S02]  /*61650*/  IADD3 R8, R28, 0x121, RZ ;  /* 0x000001211c087810 */ /* 0x001fe40007ffe0ff */
[----:B------:R-:W-:Y:S02]  /*61660*/  LEA R22, P6, R0, R3, 0x1 ;  /* 0x0000000300167211 */ /* 0x000fe400078c08ff */
[----:B------:R-:W-:-:S02]  /*61670*/  ISETP.LT.AND P2, PT, R8, c[0x0][0x17c], !P0 ;  /* 0x00005f0008007a0c */ /* 0x000fc40004741270 */
[----:B------:R-:W-:Y:S02]  /*61680*/  LEA.HI.X.SX32 R23, R0, R2, 0x1, P6 ;  /* 0x0000000200177211 */ /* 0x000fe400030f0eff */
[----:B------:R-:W-:Y:S02]  /*61690*/  PRMT R8, R25, 0x7632, R8 ;  /* 0x0000763219087816 */ /* 0x000fe40000000008 */
[----:B-1----:R-:W-:-:S03]  /*616a0*/  LEA R20, P6, R4, R3, 0x1 ;  /* 0x0000000304147211 */ /* 0x002fc600078c08ff */
[----:B------:R0:W-:Y:S01]  /*616b0*/  @P1 STG.E.U16 [R22.64], R8 ;  /* 0x0000000816001986 */ /* 0x0001e2000c101506 */
[----:B------:R-:W-:-:S05]  /*616c0*/  LEA.HI.X.SX32 R21, R4, R2, 0x1, P6 ;  /* 0x0000000204157211 */ /* 0x000fca00030f0eff */
[----:B------:R1:W-:Y:S01]  /*616d0*/  @P5 STG.E.U16 [R20.64], R10 ;  /* 0x0000000a14005986 */ /* 0x0003e2000c101506 */
[----:B0-----:R-:W-:-:S04]  /*616e0*/  IADD3 R8, R28, 0x123, RZ ;  /* 0x000001231c087810 */ /* 0x001fc80007ffe0ff */
[----:B------:R-:W-:Y:S02]  /*616f0*/  ISETP.LT.AND P5, PT, R8, c[0x0][0x17c], !P0 ;  /* 0x00005f0008007a0c */ /* 0x000fe400047a1270 */
[----:B------:R-:W-:Y:S02]  /*61700*/  PRMT R8, R10, 0x7632, R8 ;  /* 0x000076320a087816 */ /* 0x000fe40000000008 */
[----:B-1----:R-:W4:Y:S04]  /*61710*/  LDL.LU R10, [R1+0x17b8] ;  /* 0x0017b800010a7983 */ /* 0x002f280000300800 */
[----:B------:R-:W4:Y:S01]  /*61720*/  LDL.LU R25, [R1+0x1d4] ;  /* 0x0001d40001197983 */ /* 0x000f220000300800 */
[----:B------:R-:W-:Y:S02]  /*61730*/  IADD3 R0, R4, c[0x0][0x198], RZ ;  /* 0x0000660004007a10 */ /* 0x000fe40007ffe0ff */
[----:B------:R-:W-:-:S02]  /*61740*/  IADD3 R12, R28, 0x120, RZ ;  /* 0x000001201c0c7810 */ /* 0x000fc40007ffe0ff */
[-C--:B------:R-:W-:Y:S02]  /*61750*/  LEA R22, P6, R0, R3.reuse, 0x1 ;  /* 0x0000000300167211 */ /* 0x080fe400078c08ff */
[----:B------:R-:W-:Y:S02]  /*61760*/  ISETP.LT.AND P3, PT, R12, c[0x0][0x17c], !P0 ;  /* 0x00005f000c007a0c */ /* 0x000fe40004761270 */
[C---:B------:R-:W-:Y:S02]  /*61770*/  IADD3 R4, R0.reuse, c[0x0][0x198], RZ ;  /* 0x0000660000047a10 */ /* 0x040fe40007ffe0ff */
[----:B------:R-:W-:Y:S02]  /*61780*/  LEA.HI.X.SX32 R23, R0, R2, 0x1, P6 ;  /* 0x0000000200177211 */ /* 0x000fe400030f0eff */
[C---:B------:R-:W-:Y:S02]  /*61790*/  LEA R20, P6, R4.reuse, R3, 0x1 ;  /* 0x0000000304147211 */ /* 0x040fe400078c08ff */
[----:B------:R-:W-:-:S02]  /*617a0*/  IADD3 R0, R4, c[0x0][0x198], RZ ;  /* 0x0000660004007a10 */ /* 0x000fc40007ffe0ff */
[----:B------:R-:W-:Y:S01]  /*617b0*/  IADD3 R12, R28, 0x122, RZ ;  /* 0x000001221c0c7810 */ /* 0x000fe20007ffe0ff */
[----:B------:R0:W-:Y:S01]  /*617c0*/  @P4 STG.E.U16 [R22.64], R8 ;  /* 0x0000000816004986 */ /* 0x0001e2000c101506 */
[----:B------:R-:W-:Y:S02]  /*617d0*/  LEA.HI.X.SX32 R21, R4, R2, 0x1, P6 ;  /* 0x0000000204157211 */ /* 0x000fe400030f0eff */
[----:B------:R-:W-:Y:S02]  /*617e0*/  ISETP.LT.AND P1, PT, R12, c[0x0][0x17c], !P0 ;  /* 0x00005f000c007a0c */ /* 0x000fe40004721270 */
[----:B------:R-:W-:Y:S02]  /*617f0*/  IADD3 R4, R0, c[0x0][0x198], RZ ;  /* 0x0000660000047a10 */ /* 0x000fe40007ffe0ff */
[----:B0-----:R-:W-:Y:S02]  /*61800*/  IADD3 R8, R28, 0x125, RZ ;  /* 0x000001251c087810 */ /* 0x001fe40007ffe0ff */
[----:B------:R-:W-:-:S04]  /*61810*/  LEA R22, P6, R0, R3, 0x1 ;  /* 0x0000000300167211 */ /* 0x000fc800078c08ff */
[----:B------:R-:W-:Y:S02]  /*61820*/  LEA.HI.X.SX32 R23, R0, R2, 0x1, P6 ;  /* 0x0000000200177211 */ /* 0x000fe400030f0eff */
        /* <DEDUP_REMOVED lines=9> */
[----:B------:R-:W-:Y:S02]  /*618c0*/  LEA.HI.X.SX32 R21, R4, R2, 0x1, P6 ;  /* 0x0000000204157211 */ /* 0x000fe400030f0eff */
[----:B------:R-:W-:-:S03]  /*618d0*/  IADD3 R4, R0, c[0x0][0x198], RZ ;  /* 0x0000660000047a10 */ /* 0x000fc60007ffe0ff */
[----:B---3--:R1:W-:Y:S01]  /*618e0*/  @P1 STG.E.U16 [R20.64], R24 ;  /* 0x0000001814001986 */ /* 0x0083e2000c101506 */
        /* <DEDUP_REMOVED lines=10> */
[----:B------:R-:W-:Y:S02]  /*61990*/  ISETP.LT.AND P2, PT, R12, c[0x0][0x17c], !P0 ;  /* 0x00005f000c007a0c */ /* 0x000fe40004741270 */
[----:B------:R-:W-:Y:S02]  /*619a0*/  IADD3 R4, R0, c[0x0][0x198], RZ ;  /* 0x0000660000047a10 */ /* 0x000fe40007ffe0ff */
[----:B0-----:R-:W-:Y:S02]  /*619b0*/  IADD3 R8, R28, 0x129, RZ ;  /* 0x000001291c087810 */ /* 0x001fe40007ffe0ff */
[----:B------:R-:W-:-:S04]  /*619c0*/  LEA R22, P6, R0, R3, 0x1 ;  /* 0x0000000300167211 */ /* 0x000fc800078c08ff */
[----:B------:R-:W-:Y:S02]  /*619d0*/  LEA.HI.X.SX32 R23, R0, R2, 0x1, P6 ;  /* 0x0000000200177211 */ /* 0x000fe400030f0eff */
[----:B------:R-:W-:Y:S01]  /*619e0*/  IADD3 R0, R4, c[0x0][0x198], RZ ;  /* 0x0000660004007a10 */ /* 0x000fe20007ffe0ff */
[----:B----4-:R0:W-:Y:S01]  /*619f0*/  @P4 STG.E.U16 [R20.64], R25 ;  /* 0x0000001914004986 */ /* 0x0101e2000c101506 */
[----:B------:R-:W-:Y:S02]  /*61a00*/  ISETP.LT.AND P4, PT, R8, c[0x0][0x17c], !P0 ;  /* 0x00005f0008007a0c */ /* 0x000fe40004781270 */
[----:B------:R-:W-:Y:S02]  /*61a10*/  PRMT R8, R25, 0x7632, R8 ;  /* 0x0000763219087816 */ /* 0x000fe40000000008 */
[----:B0-----:R-:W-:-:S03]  /*61a20*/  LEA R20, P6, R4, R3, 0x1 ;  /* 0x0000000304147211 */ /* 0x001fc600078c08ff */
[----:B------:R0:W-:Y:S01]  /*61a30*/  @P3 STG.E.U16 [R22.64], R8 ;  /* 0x0000000816003986 */ /* 0x0001e2000c101506 */
[----:B------:R-:W-:-:S03]  /*61a40*/  LEA.HI.X.SX32 R21, R4, R2, 0x1, P6 ;  /* 0x0000000204157211 */ /* 0x000fc600030f0eff */
[----:B------:R-:W3:Y:S04]  /*61a50*/  LDL.LU R25, [R1+0x1c4] ;  /* 0x0001c40001197983 */ /* 0x000ee80000300800 */
[----:B------:R-:W-:Y:S01]  /*61a60*/  @P2 STG.E.U16 [R20.64], R17 ;  /* 0x0000001114002986 */ /* 0x000fe2000c101506 */
[----:B0-----:R-:W-:Y:S02]  /*61a70*/  IADD3 R8, R28, 0x12b, RZ ;  /* 0x0000012b1c087810 */ /* 0x001fe40007ffe0ff */
[----:B------:R-:W-:Y:S02]  /*61a80*/  LEA R22, P6, R0, R3, 0x1 ;  /* 0x0000000300167211 */ /* 0x000fe400078c08ff */
[----:B------:R-:W-:Y:S02]  /*61a90*/  ISETP.LT.AND P2, PT, R8, c[0x0][0x17c], !P0 ;  /* 0x00005f0008007a0c */ /* 0x000fe40004741270 */
[----:B------:R-:W-:-:S02]  /*61aa0*/  LEA.HI.X.SX32 R23, R0, R2, 0x1, P6 ;  /* 0x0000000200177211 */ /* 0x000fc400030f0eff */
[----:B------:R-:W-:-:S05]  /*61ab0*/  PRMT R8, R17, 0x7632, R8 ;  /* 0x0000763211087816 */ /* 0x000fca0000000008 */
[----:B------:R0:W-:Y:S04]  /*61ac0*/  @P1 STG.E.U16 [R22.64], R8 ;  /* 0x0000000816001986 */ /* 0x0001e8000c101506 */
[----:B0-----:R-:W4:Y:S01]  /*61ad0*/  LDL.LU R23, [R1+0x244] ;  /* 0x0002440001177983 */ /* 0x001f220000300800 */
[----:B------:R-:W-:Y:S02]  /*61ae0*/  IADD3 R12, R28, 0x128, RZ ;  /* 0x000001281c0c7810 */ /* 0x000fe40007ffe0ff */
[----:B------:R-:W-:Y:S02]  /*61af0*/  IADD3 R4, R0, c[0x0][0x198], RZ ;  /* 0x0000660000047a10 */ /* 0x000fe40007ffe0ff */
[----:B------:R-:W-:Y:S02]  /*61b00*/  ISETP.LT.AND P5, PT, R12, c[0x0][0x17c], !P0 ;  /* 0x00005f000c007a0c */ /* 0x000fe400047a1270 */
[----:B------:R-:W-:-:S02]  /*61b10*/  LEA R16, P6, R4, R3, 0x1 ;  /* 0x0000000304107211 */ /* 0x000fc400078c08ff */
[----:B------:R-:W-:Y:S02]  /*61b20*/  IADD3 R0, R4, c[0x0][0x198], RZ ;  /* 0x0000660004007a10 */ /* 0x000fe40007ffe0ff */
[----:B------:R-:W-:Y:S02]  /*61b30*/  IADD3 R12, R28, 0x12a, RZ ;  /* 0x0000012a1c0c7810 */ /* 0x000fe40007ffe0ff */
[----:B------:R-:W-:Y:S02]  /*61b40*/  LEA.HI.X.SX32 R17, R4, R2, 0x1, P6 ;  /* 0x0000000204117211 */ /* 0x000fe400030f0eff */
[----:B------:R-:W-:Y:S02]  /*61b50*/  IADD3 R8, R28, 0x12d, RZ ;  /* 0x0000012d1c087810 */ /* 0x000fe40007ffe0ff */
[----:B------:R-:W-:Y:S02]  /*61b60*/  LEA R20, P6, R0, R3, 0x1 ;  /* 0x0000000300147211 */ /* 0x000fe400078c08ff */
[----:B------:R-:W-:-:S02]  /*61b70*/  ISETP.LT.AND P3, PT, R12, c[0x0][0x17c], !P0 ;  /* 0x00005f000c007a0c */ /* 0x000fc40004761270 */
[C---:B------:R-:W-:Y:S02]  /*61b80*/  IADD3 R4, R0.reuse, c[0x0][0x198], RZ ;  /* 0x0000660000047a10 */ /* 0x040fe40007ffe0ff */
[----:B------:R-:W-:Y:S02]  /*61b90*/  LEA.HI.X.SX32 R21, R0, R2, 0x1, P6 ;  /* 0x0000000200157211 */ /* 0x000fe400030f0eff */
[----:B------:R-:W-:Y:S02]  /*61ba0*/  IADD3 R0, R4, c[0x0][0x198], RZ ;  /* 0x0000660004007a10 */ /* 0x000fe40007ffe0ff */
[----:B------:R-:W-:-:S04]  /*61bb0*/  IADD3 R12, R28, 0x12c, RZ ;  /* 0x0000012c1c0c7810 */ /* 0x000fc80007ffe0ff */
[----:B------:R-:W-:Y:S01]  /*61bc0*/  ISETP.LT.AND P1, PT, R12, c[0x0][0x17c], !P0 ;  /* 0x00005f000c007a0c */ /* 0x000fe20004721270 */
[----:B----4-:R0:W-:Y:S01]  /*61bd0*/  @P5 STG.E.U16 [R16.64], R23 ;  /* 0x0000001710005986 */ /* 0x0101e2000c101506 */
[----:B------:R-:W-:Y:S02]  /*61be0*/  ISETP.LT.AND P5, PT, R8, c[0x0][0x17c], !P0 ;  /* 0x00005f0008007a0c */ /* 0x000fe400047a1270 */
[----:B------:R-:W-:Y:S02]  /*61bf0*/  PRMT R8, R23, 0x7632, R8 ;  /* 0x0000763217087816 */ /* 0x000fe40000000008 */
[----:B0-----:R-:W-:-:S03]  /*61c00*/  LEA R16, P6, R4, R3, 0x1 ;  /* 0x0000000304107211 */ /* 0x001fc600078c08ff */
[----:B------:R0:W-:Y:S01]  /*61c10*/  @P4 STG.E.U16 [R20.64], R8 ;  /* 0x0000000814004986 */ /* 0x0001e2000c101506 */
[----:B------:R-:W-:Y:S02]  /*61c20*/  LEA.HI.X.SX32 R17, R4, R2, 0x1, P6 ;  /* 0x0000000204117211 */ /* 0x000fe400030f0eff */
[----:B------:R-:W-:-:S03]  /*61c30*/  IADD3 R4, R0, c[0x0][0x198], RZ ;  /* 0x0000660000047a10 */ /* 0x000fc60007ffe0ff */
[----:B--2---:R1:W-:Y:S01]  /*61c40*/  @P3 STG.E.U16 [R16.64], R24 ;  /* 0x0000001810003986 */ /* 0x0043e2000c101506 */
[----:B0-----:R-:W-:Y:S02]  /*61c50*/  IADD3 R8, R28, 0x12f, RZ ;  /* 0x0000012f1c087810 */ /* 0x001fe40007ffe0ff */
[----:B------:R-:W-:Y:S02]  /*61c60*/  LEA R20, P6, R0, R3, 0x1 ;  /* 0x0000000300147211 */ /* 0x000fe400078c08ff */
[----:B------:R-:W-:Y:S02]  /*61c70*/  ISETP.LT.AND P3, PT, R8, c[0x0][0x17c], !P0 ;  /* 0x00005f0008007a0c */ /* 0x000fe40004761270 */
[----:B------:R-:W-:Y:S02]  /*61c80*/  PRMT R8, R24, 0x7632, R8 ;  /* 0x0000763218087816 */ /* 0x000fe40000000008 */
[----:B-1----:R-:W2:Y:S01]  /*61c90*/  LDL.LU R24, [R1+0x254] ;  /* 0x0002540001187983 */ /* 0x002ea20000300800 */
[----:B------:R-:W-:-:S02]  /*61ca0*/  LEA.HI.X.SX32 R21, R0, R2, 0x1, P6 ;  /* 0x0000000200157211 */ /* 0x000fc400030f0eff */
[----:B------:R-:W-:-:S03]  /*61cb0*/  LEA R16, P6, R4, R3, 0x1 ;  /* 0x0000000304107211 */ /* 0x000fc600078c08ff */
[----:B------:R0:W-:Y:S01]  /*61cc0*/  @P2 STG.E.U16 [R20.64], R8 ;  /* 0x0000000814002986 */ /* 0x0001e2000c101506 */
[----:B------:R-:W-:-:S05]  /*61cd0*/  LEA.HI.X.SX32 R17, R4, R2, 0x1, P6 ;  /* 0x0000000204117211 */ /* 0x000fca00030f0eff */
[----:B---3--:R1:W-:Y:S01]  /*61ce0*/  @P1 STG.E.U16 [R16.64], R25 ;  /* 0x0000001910001986 */ /* 0x0083e2000c101506 */
[----:B0-----:R-:W-:-:S04]  /*61cf0*/  IADD3 R8, R28, 0x131, RZ ;  /* 0x000001311c087810 */ /* 0x001fc80007ffe0ff */
[----:B------:R-:W-:Y:S02]  /*61d00*/  ISETP.LT.AND P1, PT, R8, c[0x0][0x17c], !P0 ;  /* 0x00005f0008007a0c */ /* 0x000fe40004721270 */
[----:B------:R-:W-:Y:S02]  /*61d10*/  PRMT R8, R25, 0x7632, R8 ;  /* 0x0000763219087816 */ /* 0x000fe40000000008 */
[----:B-1----:R-:W3:Y:S01]  /*61d20*/  LDL.LU R25, [R1+0x1f4] ;  /* 0x0001f40001197983 */ /* 0x002ee20000300800 */
[----:B------:R-:W-:Y:S02]  /*61d30*/  IADD3 R0, R4, c[0x0][0x198], RZ ;  /* 0x0000660004007a10 */ /* 0x000fe40007ffe0ff */
[----:B------:R-:W-:Y:S01]  /*61d40*/  IADD3 R12, R28, 0x12e, RZ ;  /* 0x0000012e1c0c7810 */ /* 0x000fe20007ffe0ff */
[----:B------:R-:W4:Y:S01]  /*61d50*/  LDL.LU R23, [R1+0x234] ;  /* 0x0002340001177983 */ /* 0x000f220000300800 */
[----:B------:R-:W-:Y:S02]  /*61d60*/  LEA R20, P6, R0, R3, 0x1 ;  /* 0x0000000300147211 */ /* 0x000fe400078c08ff */
[----:B------:R-:W-:-:S02]  /*61d70*/  ISETP.LT.AND P4, PT, R12, c[0x0][0x17c], !P0 ;  /* 0x00005f000c007a0c */ /* 0x000fc40004781270 */
[C---:B------:R-:W-:Y:S02]  /*61d80*/  IADD3 R4, R0.reuse, c[0x0][0x198], RZ ;  /* 0x0000660000047a10 */ /* 0x040fe40007ffe0ff */
[-C--:B------:R-:W-:Y:S02]  /*61d90*/  LEA.HI.X.SX32 R21, R0, R2.reuse, 0x1, P6 ;  /* 0x0000000200157211 */ /* 0x080fe400030f0eff */
[----:B------:R-:W-:Y:S02]  /*61da0*/  LEA R16, P6, R4, R3, 0x1 ;  /* 0x0000000304107211 */ /* 0x000fe400078c08ff */
[----:B------:R-:W-:Y:S02]  /*61db0*/  IADD3 R12, R28, 0x130, RZ ;  /* 0x000001301c0c7810 */ /* 0x000fe40007ffe0ff */
[C---:B------:R-:W-:Y:S01]  /*61dc0*/  IADD3 R0, R4.reuse, c[0x0][0x198], RZ ;  /* 0x0000660004007a10 */ /* 0x040fe20007ffe0ff */
[----:B------:R0:W-:Y:S01]  /*61dd0*/  @P5 STG.E.U16 [R20.64], R8 ;  /* 0x0000000814005986 */ /* 0x0001e2000c101506 */
[----:B------:R-:W-:-:S02]  /*61de0*/  LEA.HI.X.SX32 R17, R4, R2, 0x1, P6 ;  /* 0x0000000204117211 */ /* 0x000fc400030f0eff */
[----:B------:R-:W-:Y:S02]  /*61df0*/  ISETP.LT.AND P2, PT, R12, c[0x0][0x17c], !P0 ;  /* 0x00005f000c007a0c */ /* 0x000fe40004741270 */
[----:B------:R-:W-:Y:S02]  /*61e00*/  IADD3 R12, R28, 0x132, RZ ;  /* 0x000001321c0c7810 */ /* 0x000fe40007ffe0ff */
[----:B------:R-:W-:Y:S01]  /*61e10*/  IADD3 R4, R0, c[0x0][0x198], RZ ;  /* 0x0000660000047a10 */ /* 0x000fe20007ffe0ff */
[----:B------:R1:W-:Y:S01]  /*61e20*/  @P4 STG.E.U16 [R16.64], R13 ;  /* 0x0000000d10004986 */ /* 0x0003e2000c101506 */
[----:B0-----:R-:W-:Y:S02]  /*61e30*/  IADD3 R8, R28, 0x133, RZ ;  /* 0x000001331c087810 */ /* 0x001fe40007ffe0ff */
[----:B------:R-:W-:Y:S02]  /*61e40*/  LEA R20, P6, R0, R3, 0x1 ;  /* 0x0000000300147211 */ /* 0x000fe400078c08ff */
[----:B------:R-:W-:-:S02]  /*61e50*/  ISETP.LT.AND P5, PT, R12, c[0x0][0x17c], !P0 ;  /* 0x00005f000c007a0c */ /* 0x000fc400047a1270 */
[----:B------:R-:W-:Y:S02]  /*61e60*/  ISETP.LT.AND P4, PT, R8, c[0x0][0x17c], !P0 ;  /* 0x00005f0008007a0c */ /* 0x000fe40004781270 */
[-C--:B------:R-:W-:Y:S02]  /*61e70*/  LEA.HI.X.SX32 R21, R0, R2.reuse, 0x1, P6 ;  /* 0x0000000200157211 */ /* 0x080fe400030f0eff */
[----:B------:R-:W-:Y:S02]  /*61e80*/  PRMT R8, R13, 0x7632, R8 ;  /* 0x000076320d087816 */ /* 0x000fe40000000008 */
[----:B------:R-:W-:Y:S02]  /*61e90*/  LEA R12, P6, R4, R3, 0x1 ;  /* 0x00000003040c7211 */ /* 0x000fe400078c08ff */
[----:B-1----:R-:W-:Y:S01]  /*61ea0*/  IADD3 R16, R28, 0x134, RZ ;  /* 0x000001341c107810 */ /* 0x002fe20007ffe0ff */
[----:B------:R0:W-:Y:S01]  /*61eb0*/  @P3 STG.E.U16 [R20.64], R8 ;  /* 0x0000000814003986 */ /* 0x0001e2000c101506 */
[----:B------:R-:W-:-:S02]  /*61ec0*/  LEA.HI.X.SX32 R13, R4, R2, 0x1, P6 ;  /* 0x00000002040d7211 */ /* 0x000fc400030f0eff */
[----:B------:R-:W-:Y:S02]  /*61ed0*/  IADD3 R0, R4, c[0x0][0x198], RZ ;  /* 0x0000660004007a10 */ /* 0x000fe40007ffe0ff */
[----:B------:R-:W-:Y:S02]  /*61ee0*/  ISETP.LT.AND P3, PT, R16, c[0x0][0x17c], !P0 ;  /* 0x00005f0010007a0c */ /* 0x000fe40004761270 */
[----:B------:R-:W-:Y:S02]  /*61ef0*/  LEA R16, P6, R0, R3, 0x1 ;  /* 0x0000000300107211 */ /* 0x000fe400078c08ff */
[----:B0-----:R-:W-:Y:S02]  /*61f00*/  IADD3 R8, R28, 0x135, RZ ;  /* 0x000001351c087810 */ /* 0x001fe40007ffe0ff */
[C---:B------:R-:W-:Y:S02]  /*61f10*/  IADD3 R4, R0.reuse, c[0x0][0x198], RZ ;  /* 0x0000660000047a10 */ /* 0x040fe40007ffe0ff */
[----:B------:R-:W-:Y:S01]  /*61f20*/  LEA.HI.X.SX32 R17, R0, R2, 0x1, P6 ;  /* 0x0000000200117211 */ /* 0x000fe200030f0eff */
[----:B--2---:R0:W-:Y:S01]  /*61f30*/  @P2 STG.E.U16 [R12.64], R24 ;  /* 0x000000180c002986 */ /* 0x0041e2000c101506 */
[----:B------:R-:W-:-:S02]  /*61f40*/  ISETP.LT.AND P2, PT, R8, c[0x0][0x17c], !P0 ;  /* 0x00005f0008007a0c */ /* 0x000fc40004741270 */
[----:B------:R-:W-:Y:S02]  /*61f50*/  PRMT R8, R24, 0x7632, R8 ;  /* 0x0000763218087816 */ /* 0x000fe40000000008 */
[----:B0-----:R-:W2:Y:S01]  /*61f60*/  LDL.LU R24, [R1+0x1e4] ;  /* 0x0001e40001187983 */ /* 0x001ea20000300800 */
[----:B------:R-:W-:-:S03]  /*61f70*/  LEA R12, P6, R4, R3, 0x1 ;  /* 0x00000003040c7211 */ /* 0x000fc600078c08ff */
[----:B------:R0:W-:Y:S01]  /*61f80*/  @P1 STG.E.U16 [R16.64], R8 ;  /* 0x0000000810001986 */ /* 0x0001e2000c101506 */
[----:B------:R-:W-:Y:S02]  /*61f90*/  LEA.HI.X.SX32 R13, R4, R2, 0x1, P6 ;  /* 0x00000002040d7211 */ /* 0x000fe400030f0eff */
[----:B0-----:R-:W-:-:S03]  /*61fa0*/  IADD3 R8, R28, 0x137, RZ ;  /* 0x000001371c087810 */ /* 0x001fc60007ffe0ff */
[----:B---3--:R0:W-:Y:S01]  /*61fb0*/  @P5 STG.E.U16 [R12.64], R25 ;  /* 0x000000190c005986 */ /* 0x0081e2000c101506 */
[----:B------:R-:W-:Y:S02]  /*61fc0*/  ISETP.LT.AND P5, PT, R8, c[0x0][0x17c], !P0 ;  /* 0x00005f0008007a0c */ /* 0x000fe400047a1270 */
[----:B------:R-:W-:Y:S02]  /*61fd0*/  PRMT R8, R25, 0x7632, R8 ;  /* 0x0000763219087816 */ /* 0x000fe40000000008 */
[----:B0-----:R-:W3:Y:S01]  /*61fe0*/  LDL.LU R25, [R1+0x2a4] ;  /* 0x0002a40001197983 */ /* 0x001ee20000300800 */
[----:B------:R-:W-:-:S04]  /*61ff0*/  IADD3 R0, R4, c[0x0][0x198], RZ ;  /* 0x0000660004007a10 */ /* 0x000fc80007ffe0ff */
[CC--:B------:R-:W-:Y:S02]  /*62000*/  LEA R16, P6, R0.reuse, R3.reuse, 0x1 ;  /* 0x0000000300107211 */ /* 0x0c0fe400078c08ff */
[C---:B------:R-:W-:Y:S02]  /*62010*/  IADD3 R4, R0.reuse, c[0x0][0x198], RZ ;  /* 0x0000660000047a10 */ /* 0x040fe40007ffe0ff */
[-C--:B------:R-:W-:Y:S02]  /*62020*/  LEA.HI.X.SX32 R17, R0, R2.reuse, 0x1, P6 ;  /* 0x0000000200117211 */ /* 0x080fe400030f0eff */
[C---:B------:R-:W-:Y:S02]  /*62030*/  LEA R12, P6, R4.reuse, R3, 0x1 ;  /* 0x00000003040c7211 */ /* 0x040fe400078c08ff */
[----:B------:R-:W-:Y:S02]  /*62040*/  IADD3 R0, R4, c[0x0][0x198], RZ ;  /* 0x0000660004007a10 */ /* 0x000fe40007ffe0ff */
[----:B------:R-:W-:Y:S01]  /*62050*/  IADD3 R20, R28, 0x136, RZ ;  /* 0x000001361c147810 */ /* 0x000fe20007ffe0ff */
[----:B------:R0:W-:Y:S01]  /*62060*/  @P4 STG.E.U16 [R16.64], R8 ;  /* 0x0000000810004986 */ /* 0x0001e2000c101506 */
[----:B------:R-:W-:-:S02]  /*62070*/  LEA.HI.X.SX32 R13, R4, R2, 0x1, P6 ;  /* 0x00000002040d7211 */ /* 0x000fc400030f0eff */
[----:B------:R-:W-:Y:S02]  /*62080*/  ISETP.LT.AND P1, PT, R20, c[0x0][0x17c], !P0 ;  /* 0x00005f0014007a0c */ /* 0x000fe40004721270 */
[----:B------:R-:W-:Y:S01]  /*62090*/  IADD3 R4, R0, c[0x0][0x198], RZ ;  /* 0x0000660000047a10 */ /* 0x000fe20007ffe0ff */
[----:B------:R1:W-:Y:S01]  /*620a0*/  @P3 STG.E.U16 [R12.64], R9 ;  /* 0x000000090c003986 */ /* 0x0003e2000c101506 */
[----:B0-----:R-:W-:Y:S02]  /*620b0*/  IADD3 R8, R28, 0x139, RZ ;  /* 0x000001391c087810 */ /* 0x001fe40007ffe0ff */
[----:B------:R-:W-:Y:S02]  /*620c0*/  LEA R16, P6, R0, R3, 0x1 ;  /* 0x0000000300107211 */ /* 0x000fe400078c08ff */
[----:B------:R-:W-:Y:S02]  /*620d0*/  ISETP.LT.AND P3, PT, R8, c[0x0][0x17c], !P0 ;  /* 0x00005f0008007a0c */ /* 0x000fe40004761270 */
[----:B------:R-:W-:-:S02]  /*620e0*/  LEA.HI.X.SX32 R17, R0, R2, 0x1, P6 ;  /* 0x0000000200117211 */ /* 0x000fc400030f0eff */
[C---:B------:R-:W-:Y:S02]  /*620f0*/  LEA R8, P6, R4.reuse, R3, 0x1 ;  /* 0x0000000304087211 */ /* 0x040fe400078c08ff */
[----:B-1----:R-:W-:Y:S02]  /*62100*/  PRMT R12, R9, 0x7632, R12 ;  /* 0x00007632090c7816 */ /* 0x002fe4000000000c */
[C---:B------:R-:W-:Y:S02]  /*62110*/  LEA.HI.X.SX32 R9, R4.reuse, R2, 0x1, P6 ;  /* 0x0000000204097211 */ /* 0x040fe400030f0eff */
[----:B------:R-:W-:Y:S02]  /*62120*/  IADD3 R0, R4, c[0x0][0x198], RZ ;  /* 0x0000660004007a10 */ /* 0x000fe40007ffe0ff */
[C---:B------:R-:W-:Y:S01]  /*62130*/  IADD3 R20, R28.reuse, 0x138, RZ ;  /* 0x000001381c147810 */ /* 0x040fe20007ffe0ff */
[----:B------:R0:W-:Y:S01]  /*62140*/  @P2 STG.E.U16 [R16.64], R12 ;  /* 0x0000000c10002986 */ /* 0x0001e2000c101506 */
[----:B------:R-:W-:-:S02]  /*62150*/  IADD3 R13, R28, 0x13a, RZ ;  /* 0x0000013a1c0d7810 */ /* 0x000fc40007ffe0ff */
[----:B------:R-:W-:Y:S01]  /*62160*/  IADD3 R4, R28, 0x13b, RZ ;  /* 0x0000013b1c047810 */ /* 0x000fe20007ffe0ff */
[----:B------:R1:W-:Y:S01]  /*62170*/  @P1 STG.E.U16 [R8.64], R5 ;  /* 0x0000000508001986 */ /* 0x0003e2000c101506 */
[----:B------:R-:W-:Y:S02]  /*62180*/  ISETP.LT.AND P4, PT, R20, c[0x0][0x17c], !P0 ;  /* 0x00005f0014007a0c */ /* 0x000fe40004781270 */
[----:B------:R-:W-:Y:S02]  /*62190*/  ISETP.LT.AND P2, PT, R13, c[0x0][0x17c], !P0 ;  /* 0x00005f000d007a0c */ /* 0x000fe40004741270 */
[C---:B0-----:R-:W-:Y:S02]  /*621a0*/  LEA R12, P6, R0.reuse, R3, 0x1 ;  /* 0x00000003000c7211 */ /* 0x041fe400078c08ff */
[----:B-1----:R-:W-:Y:S02]  /*621b0*/  IADD3 R8, R0, c[0x0][0x198], RZ ;  /* 0x0000660000087a10 */ /* 0x002fe40007ffe0ff */
[----:B------:R-:W-:-:S02]  /*621c0*/  ISETP.LT.AND P1, PT, R4, c[0x0][0x17c], !P0 ;  /* 0x00005f0004007a0c */ /* 0x000fc40004721270 */
[-C--:B------:R-:W-:Y:S02]  /*621d0*/  LEA.HI.X.SX32 R13, R0, R2.reuse, 0x1, P6 ;  /* 0x00000002000d7211 */ /* 0x080fe400030f0eff */
[CC--:B------:R-:W-:Y:S02]  /*621e0*/  LEA R4, P6, R8.reuse, R3.reuse, 0x1 ;  /* 0x0000000308047211 */ /* 0x0c0fe400078c08ff */
[----:B------:R-:W-:Y:S02]  /*621f0*/  PRMT R9, R5, 0x7632, R9 ;  /* 0x0000763205097816 */ /* 0x000fe40000000009 */
[C---:B------:R-:W-:Y:S02]  /*62200*/  LEA.HI.X.SX32 R5, R8.reuse, R2, 0x1, P6 ;  /* 0x0000000208057211 */ /* 0x040fe400030f0eff */
[----:B------:R-:W-:Y:S01]  /*62210*/  IADD3 R0, R8, c[0x0][0x198], RZ ;  /* 0x0000660008007a10 */ /* 0x000fe20007ffe0ff */
[----:B------:R0:W-:Y:S03]  /*62220*/  @P5 STG.E.U16 [R12.64], R9 ;  /* 0x000000090c005986 */ /* 0x0001e6000c101506 */
[----:B------:R-:W-:Y:S01]  /*62230*/  LEA R8, P6, R0, R3, 0x1 ;  /* 0x0000000300087211 */ /* 0x000fe200078c08ff */
[----:B----4-:R1:W-:Y:S01]  /*62240*/  @P4 STG.E.U16 [R4.64], R23 ;  /* 0x0000001704004986 */ /* 0x0103e2000c101506 */
[----:B0-----:R-:W-:-:S02]  /*62250*/  IADD3 R9, R28, 0x13d, RZ ;  /* 0x0000013d1c097810 */ /* 0x001fc40007ffe0ff */
[C---:B-1----:R-:W-:Y:S02]  /*62260*/  IADD3 R5, R0.reuse, c[0x0][0x198], RZ ;  /* 0x0000660000057a10 */ /* 0x042fe40007ffe0ff */
[----:B------:R-:W-:Y:S02]  /*62270*/  ISETP.LT.AND P4, PT, R9, c[0x0][0x17c], !P0 ;  /* 0x00005f0009007a0c */ /* 0x000fe40004781270 */
[-C--:B------:R-:W-:Y:S02]  /*62280*/  LEA.HI.X.SX32 R9, R0, R2.reuse, 0x1, P6 ;  /* 0x0000000200097211 */ /* 0x080fe400030f0eff */
[----:B------:R-:W-:Y:S02]  /*62290*/  LEA R4, P6, R5, R3, 0x1 ;  /* 0x0000000305047211 */ /* 0x000fe400078c08ff */
[----:B------:R-:W-:Y:S02]  /*622a0*/  PRMT R12, R23, 0x7632, R12 ;  /* 0x00007632170c7816 */ /* 0x000fe4000000000c */
[C---:B------:R-:W-:Y:S01]  /*622b0*/  IADD3 R0, R5.reuse, c[0x0][0x198], RZ ;  /* 0x0000660005007a10 */ /* 0x040fe20007ffe0ff */
[----:B------:R-:W4:Y:S01]  /*622c0*/  LDL.LU R23, [R1+0x208] ;  /* 0x0002080001177983 */ /* 0x000f220000300800 */
[----:B------:R-:W-:-:S02]  /*622d0*/  LEA.HI.X.SX32 R5, R5, R2, 0x1, P6 ;  /* 0x0000000205057211 */ /* 0x000fc400030f0eff */
[----:B------:R-:W-:Y:S01]  /*622e0*/  IADD3 R16, R28, 0x13c, RZ ;  /* 0x0000013c1c107810 */ /* 0x000fe20007ffe0ff */
[----:B------:R0:W-:Y:S03]  /*622f0*/  @P3 STG.E.U16 [R8.64], R12 ;  /* 0x0000000c08003986 */ /* 0x0001e6000c101506 */
[----:B------:R-:W-:Y:S02]  /*62300*/  ISETP.LT.AND P5, PT, R16, c[0x0][0x17c], !P0 ;  /* 0x00005f0010007a0c */ /* 0x000fe400047a1270 */
[----:B0-----:R-:W-:Y:S02]  /*62310*/  IADD3 R9, R28, 0x13f, RZ ;  /* 0x0000013f1c097810 */ /* 0x001fe40007ffe0ff */
[----:B------:R-:W-:Y:S02]  /*62320*/  LEA R8, P6, R0, R3, 0x1 ;  /* 0x0000000300087211 */ /* 0x000fe400078c08ff */
[----:B------:R-:W-:-:S04]  /*62330*/  IADD3 R13, R28, 0x13e, RZ ;  /* 0x0000013e1c0d7810 */ /* 0x000fc80007ffe0ff */
[----:B------:R-:W-:Y:S01]  /*62340*/  ISETP.LT.AND P3, PT, R13, c[0x0][0x17c], !P0 ;  /* 0x00005f000d007a0c */ /* 0x000fe20004761270 */
[----:B--2---:R0:W-:Y:S01]  /*62350*/  @P2 STG.E.U16 [R4.64], R24 ;  /* 0x0000001804002986 */ /* 0x0041e2000c101506 */
[----:B------:R-:W-:Y:S02]  /*62360*/  ISETP.LT.AND P2, PT, R9, c[0x0][0x17c], !P0 ;  /* 0x00005f0009007a0c */ /* 0x000fe40004741270 */
[----:B------:R-:W-:Y:S02]  /*62370*/  LEA.HI.X.SX32 R9, R0, R2, 0x1, P6 ;  /* 0x0000000200097211 */ /* 0x000fe400030f0eff */
[----:B------:R-:W-:Y:S02]  /*62380*/  PRMT R12, R24, 0x7632, R12 ;  /* 0x00007632180c7816 */ /* 0x000fe4000000000c */
[----:B0-----:R-:W-:Y:S01]  /*62390*/  IADD3 R5, R0, c[0x0][0x198], RZ ;  /* 0x0000660000057a10 */ /* 0x001fe20007ffe0ff */
[----:B------:R-:W2:Y:S03]  /*623a0*/  LDL.LU R24, [R1+0x218] ;  /* 0x0002180001187983 */ /* 0x000ea60000300800 */
[----:B------:R-:W-:-:S02]  /*623b0*/  LEA R4, P6, R5, R3, 0x1 ;  /* 0x0000000305047211 */ /* 0x000fc400078c08ff */
[C---:B------:R-:W-:Y:S02]  /*623c0*/  IADD3 R0, R5.reuse, c[0x0][0x198], RZ ;  /* 0x0000660005007a10 */ /* 0x040fe40007ffe0ff */
[----:B------:R-:W-:Y:S01]  /*623d0*/  LEA.HI.X.SX32 R5, R5, R2, 0x1, P6 ;  /* 0x0000000205057211 */ /* 0x000fe200030f0eff */
[----:B------:R0:W-:Y:S04]  /*623e0*/  @P1 STG.E.U16 [R8.64], R12 ;  /* 0x0000000c08001986 */ /* 0x0001e8000c101506 */
[----:B---3--:R1:W-:Y:S01]  /*623f0*/  @P5 STG.E.U16 [R4.64], R25 ;  /* 0x0000001904005986 */ /* 0x0083e2000c101506 */
[----:B0-----:R-:W-:Y:S02]  /*62400*/  IADD3 R9, R28, 0x141, RZ ;  /* 0x000001411c097810 */ /* 0x001fe40007ffe0ff */
[----:B------:R-:W-:-:S02]  /*62410*/  LEA R8, P6, R0, R3, 0x1 ;  /* 0x0000000300087211 */ /* 0x000fc400078c08ff */
[----:B------:R-:W-:Y:S02]  /*62420*/  ISETP.LT.AND P5, PT, R9, c[0x0][0x17c], !P0 ;  /* 0x00005f0009007a0c */ /* 0x000fe400047a1270 */
[C---:B-1----:R-:W-:Y:S02]  /*62430*/  IADD3 R5, R0.reuse, c[0x0][0x198], RZ ;  /* 0x0000660000057a10 */ /* 0x042fe40007ffe0ff */
[----:B------:R-:W-:Y:S02]  /*62440*/  LEA.HI.X.SX32 R9, R0, R2, 0x1, P6 ;  /* 0x0000000200097211 */ /* 0x000fe400030f0eff */
[----:B------:R-:W-:Y:S02]  /*62450*/  LEA R4, P6, R5, R3, 0x1 ;  /* 0x0000000305047211 */ /* 0x000fe400078c08ff */
[----:B------:R-:W-:Y:S02]  /*62460*/  PRMT R12, R25, 0x7632, R12 ;  /* 0x00007632190c7816 */ /* 0x000fe4000000000c */
[----:B------:R-:W-:-:S02]  /*62470*/  IADD3 R0, R5, c[0x0][0x198], RZ ;  /* 0x0000660005007a10 */ /* 0x000fc40007ffe0ff */
[----:B------:R-:W-:Y:S01]  /*62480*/  LEA.HI.X.SX32 R5, R5, R2, 0x1, P6 ;  /* 0x0000000205057211 */ /* 0x000fe200030f0eff */
[----:B------:R0:W-:Y:S04]  /*62490*/  @P4 STG.E.U16 [R8.64], R12 ;  /* 0x0000000c08004986 */ /* 0x0001e8000c101506 */
[----:B------:R1:W-:Y:S01]  /*624a0*/  @P3 STG.E.U16 [R4.64], R11 ;  /* 0x0000000b04003986 */ /* 0x0003e2000c101506 */
[----:B0-----:R-:W-:-:S03]  /*624b0*/  PRMT R12, R11, 0x7632, R12 ;  /* 0x000076320b0c7816 */ /* 0x001fc6000000000c */
[----:B-1----:R-:W3:Y:S04]  /*624c0*/  LDL.LU R11, [R1+0x17b4] ;  /* 0x0017b400010b7983 */ /* 0x002ee80000300800 */
[----:B------:R-:W3:Y:S01]  /*624d0*/  LDL.LU R25, [R1+0x1d8] ;  /* 0x0001d80001197983 */ /* 0x000ee20000300800 */
[C---:B------:R-:W-:Y:S02]  /*624e0*/  IADD3 R13, R28.reuse, 0x140, RZ ;  /* 0x000001401c0d7810 */ /* 0x040fe40007ffe0ff */
[----:B------:R-:W-:Y:S02]  /*624f0*/  IADD3 R9, R28, 0x143, RZ ;  /* 0x000001431c097810 */ /* 0x000fe40007ffe0ff */
[----:B------:R-:W-:Y:S02]  /*62500*/  LEA R8, P6, R0, R3, 0x1 ;  /* 0x0000000300087211 */ /* 0x000fe400078c08ff */
[----:B------:R-:W-:-:S02]  /*62510*/  ISETP.LT.AND P1, PT, R13, c[0x0][0x17c], !P0 ;  /* 0x00005f000d007a0c */ /* 0x000fc40004721270 */
[C---:B------:R-:W-:Y:S02]  /*62520*/  IADD3 R5, R0.reuse, c[0x0][0x198], RZ ;  /* 0x0000660000057a10 */ /* 0x040fe40007ffe0ff */
[----:B------:R-:W-:Y:S02]  /*62530*/  ISETP.LT.AND P3, PT, R9, c[0x0][0x17c], !P0 ;  /* 0x00005f0009007a0c */ /* 0x000fe40004761270 */
[-C--:B------:R-:W-:Y:S02]  /*62540*/  LEA.HI.X.SX32 R9, R0, R2.reuse, 0x1, P6 ;  /* 0x0000000200097211 */ /* 0x080fe400030f0eff */
[C---:B------:R-:W-:Y:S02]  /*62550*/  LEA R4, P6, R5.reuse, R3, 0x1 ;  /* 0x0000000305047211 */ /* 0x040fe400078c08ff */
[C---:B------:R-:W-:Y:S02]  /*62560*/  IADD3 R0, R5.reuse, c[0x0][0x198], RZ ;  /* 0x0000660005007a10 */ /* 0x040fe40007ffe0ff */
[----:B------:R-:W-:Y:S01]  /*62570*/  LEA.HI.X.SX32 R5, R5, R2, 0x1, P6 ;  /* 0x0000000205057211 */ /* 0x000fe200030f0eff */
[----:B------:R0:W-:Y:S01]  /*62580*/  @P2 STG.E.U16 [R8.64], R12 ;  /* 0x0000000c08002986 */ /* 0x0001e2000c101506 */
[----:B------:R-:W-:-:S04]  /*62590*/  IADD3 R13, R28, 0x142, RZ ;  /* 0x000001421c0d7810 */ /* 0x000fc80007ffe0ff */
[----:B------:R-:W-:Y:S02]  /*625a0*/  ISETP.LT.AND P4, PT, R13, c[0x0][0x17c], !P0 ;  /* 0x00005f000d007a0c */ /* 0x000fe40004781270 */
[----:B0-----:R-:W-:Y:S02]  /*625b0*/  IADD3 R9, R28, 0x145, RZ ;  /* 0x000001451c097810 */ /* 0x001fe40007ffe0ff */
[----:B------:R-:W-:Y:S02]  /*625c0*/  LEA R8, P6, R0, R3, 0x1 ;  /* 0x0000000300087211 */ /* 0x000fe400078c08ff */
[----:B------:R-:W-:-:S04]  /*625d0*/  IADD3 R13, R28, 0x144, RZ ;  /* 0x000001441c0d7810 */ /* 0x000fc80007ffe0ff */
[----:B------:R-:W-:Y:S01]  /*625e0*/  ISETP.LT.AND P2, PT, R13, c[0x0][0x17c], !P0 ;  /* 0x00005f000d007a0c */ /* 0x000fe20004741270 */
[----:B----4-:R0:W-:Y:S01]  /*625f0*/  @P1 STG.E.U16 [R4.64], R23 ;  /* 0x0000001704001986 */ /* 0x0101e2000c101506 */
[----:B------:R-:W-:Y:S02]  /*62600*/  PRMT R12, R23, 0x7632, R12 ;  /* 0x00007632170c7816 */ /* 0x000fe4000000000c */
[----:B------:R-:W-:Y:S02]  /*62610*/  ISETP.LT.AND P1, PT, R9, c[0x0][0x17c], !P0 ;  /* 0x00005f0009007a0c */ /* 0x000fe40004721270 */
[C---:B------:R-:W-:Y:S02]  /*62620*/  LEA.HI.X.SX32 R9, R0.reuse, R2, 0x1, P6 ;  /* 0x0000000200097211 */ /* 0x040fe400030f0eff */
[----:B0-----:R-:W-:Y:S01]  /*62630*/  IADD3 R5, R0, c[0x0][0x198], RZ ;  /* 0x0000660000057a10 */ /* 0x001fe20007ffe0ff */
[----:B------:R-:W4:Y:S03]  /*62640*/  LDL.LU R23, [R1+0x248] ;  /* 0x0002480001177983 */ /* 0x000f260000300800 */
[----:B------:R-:W-:-:S02]  /*62650*/  LEA R4, P6, R5, R3, 0x1 ;  /* 0x0000000305047211 */ /* 0x000fc400078c08ff */
[C---:B------:R-:W-:Y:S02]  /*62660*/  IADD3 R0, R5.reuse, c[0x0][0x198], RZ ;  /* 0x0000660005007a10 */ /* 0x040fe40007ffe0ff */
[----:B------:R-:W-:Y:S01]  /*62670*/  LEA.HI.X.SX32 R5, R5, R2, 0x1, P6 ;  /* 0x0000000205057211 */ /* 0x000fe200030f0eff */
[----:B------:R0:W-:Y:S02]  /*62680*/  @P5 STG.E.U16 [R8.64], R12 ;  /* 0x0000000c08005986 */ /* 0x0001e4000c101506 */
[----:B0-----:R-:W-:Y:S02]  /*62690*/  IADD3 R9, R28, 0x147, RZ ;  /* 0x000001471c097810 */ /* 0x001fe40007ffe0ff */
[----:B------:R-:W-:Y:S01]  /*626a0*/  LEA R8, P6, R0, R3, 0x1 ;  /* 0x0000000300087211 */ /* 0x000fe200078c08ff */
[----:B--2---:R0:W-:Y:S01]  /*626b0*/  @P4 STG.E.U16 [R4.64], R24 ;  /* 0x0000001804004986 */ /* 0x0041e2000c101506 */
[----:B------:R-:W-:Y:S02]  /*626c0*/  PRMT R12, R24, 0x7632, R12 ;  /* 0x00007632180c7816 */ /* 0x000fe4000000000c */
[----:B------:R-:W-:-:S02]  /*626d0*/  ISETP.LT.AND P4, PT, R9, c[0x0][0x17c], !P0 ;  /* 0x00005f0009007a0c */ /* 0x000fc40004781270 */
[CC--:B------:R-:W-:Y:S02]  /*626e0*/  LEA.HI.X.SX32 R9, R0.reuse, R2.reuse, 0x1, P6 ;  /* 0x0000000200097211 */ /* 0x0c0fe400030f0eff */
[----:B0-----:R-:W-:Y:S01]  /*626f0*/  IADD3 R5, R0, c[0x0][0x198], RZ ;  /* 0x0000660000057a10 */ /* 0x001fe20007ffe0ff */
[----:B------:R-:W2:Y:S03]  /*62700*/  LDL.LU R24, [R1+0x228] ;  /* 0x0002280001187983 */ /* 0x000ea60000300800 */
[C---:B------:R-:W-:Y:S02]  /*62710*/  LEA R4, P6, R5.reuse, R3, 0x1 ;  /* 0x0000000305047211 */ /* 0x040fe400078c08ff */
[C---:B------:R-:W-:Y:S02]  /*62720*/  IADD3 R0, R5.reuse, c[0x0][0x198], RZ ;  /* 0x0000660005007a10 */ /* 0x040fe40007ffe0ff */
[----:B------:R-:W-:Y:S01]  /*62730*/  LEA.HI.X.SX32 R5, R5, R2, 0x1, P6 ;  /* 0x0000000205057211 */ /* 0x000fe200030f0eff */
[----:B------:R0:W-:Y:S04]  /*62740*/  @P3 STG.E.U16 [R8.64], R12 ;  /* 0x0000000c08003986 */ /* 0x0001e8000c101506 */
[----:B---3--:R1:W-:Y:S01]  /*62750*/  @P2 STG.E.U16 [R4.64], R25 ;  /* 0x0000001904002986 */ /* 0x0083e2000c101506 */
[----:B0-----:R-:W-:-:S03]  /*62760*/  PRMT R12, R25, 0x7632, R12 ;  /* 0x00007632190c7816 */ /* 0x001fc6000000000c */
[----:B-1----:R-:W3:Y:S01]  /*62770*/  LDL.LU R25, [R1+0x1c8] ;  /* 0x0001c80001197983 */ /* 0x002ee20000300800 */
[C---:B------:R-:W-:Y:S02]  /*62780*/  IADD3 R13, R28.reuse, 0x146, RZ ;  /* 0x000001461c0d7810 */ /* 0x040fe40007ffe0ff */
[----:B------:R-:W-:Y:S02]  /*62790*/  IADD3 R9, R28, 0x149, RZ ;  /* 0x000001491c097810 */ /* 0x000fe40007ffe0ff */
[C---:B------:R-:W-:Y:S02]  /*627a0*/  LEA R8, P6, R0.reuse, R3, 0x1 ;  /* 0x0000000300087211 */ /* 0x040fe400078c08ff */
[----:B------:R-:W-:Y:S02]  /*627b0*/  ISETP.LT.AND P5, PT, R13, c[0x0][0x17c], !P0 ;  /* 0x00005f000d007a0c */ /* 0x000fe400047a1270 */
[----:B------:R-:W-:Y:S02]  /*627c0*/  IADD3 R5, R0, c[0x0][0x198], RZ ;  /* 0x0000660000057a10 */ /* 0x000fe40007ffe0ff */
[----:B------:R-:W-:-:S02]  /*627d0*/  ISETP.LT.AND P2, PT, R9, c[0x0][0x17c], !P0 ;  /* 0x00005f0009007a0c */ /* 0x000fc40004741270 */
[-C--:B------:R-:W-:Y:S02]  /*627e0*/  LEA.HI.X.SX32 R9, R0, R2.reuse, 0x1, P6 ;  /* 0x0000000200097211 */ /* 0x080fe400030f0eff */
[C---:B------:R-:W-:Y:S02]  /*627f0*/  LEA R4, P6, R5.reuse, R3, 0x1 ;  /* 0x0000000305047211 */ /* 0x040fe400078c08ff */
[C---:B------:R-:W-:Y:S02]  /*62800*/  IADD3 R0, R5.reuse, c[0x0][0x198], RZ ;  /* 0x0000660005007a10 */ /* 0x040fe40007ffe0ff */
[----:B------:R-:W-:Y:S01]  /*62810*/  LEA.HI.X.SX32 R5, R5, R2, 0x1, P6 ;  /* 0x0000000205057211 */ /* 0x000fe200030f0eff */
[----:B------:R0:W-:Y:S01]  /*62820*/  @P1 STG.E.U16 [R8.64], R12 ;  /* 0x0000000c08001986 */ /* 0x0001e2000c101506 */
[----:B------:R-:W-:-:S03]  /*62830*/  IADD3 R13, R28, 0x148, RZ ;  /* 0x000001481c0d7810 */ /* 0x000fc60007ffe0ff */
[----:B------:R1:W-:Y:S01]  /*62840*/  @P5 STG.E.U16 [R4.64], R18 ;  /* 0x0000001204005986 */ /* 0x0003e2000c101506 */
[----:B------:R-:W-:Y:S02]  /*62850*/  ISETP.LT.AND P3, PT, R13, c[0x0][0x17c], !P0 ;  /* 0x00005f000d007a0c */ /* 0x000fe40004761270 */
[----:B0-----:R-:W-:Y:S02]  /*62860*/  IADD3 R9, R28, 0x14b, RZ ;  /* 0x0000014b1c097810 */ /* 0x001fe40007ffe0ff */
[C---:B------:R-:W-:Y:S02]  /*62870*/  LEA R8, P6, R0.reuse, R3, 0x1 ;  /* 0x0000000300087211 */ /* 0x040fe400078c08ff */
[C---:B-1----:R-:W-:Y:S02]  /*62880*/  IADD3 R5, R0.reuse, c[0x0][0x198], RZ ;  /* 0x0000660000057a10 */ /* 0x042fe40007ffe0ff */
[----:B------:R-:W-:Y:S02]  /*62890*/  ISETP.LT.AND P5, PT, R9, c[0x0][0x17c], !P0 ;  /* 0x00005f0009007a0c */ /* 0x000fe400047a1270 */
[----:B------:R-:W-:-:S02]  /*628a0*/  LEA.HI.X.SX32 R9, R0, R2, 0x1, P6 ;  /* 0x0000000200097211 */ /* 0x000fc400030f0eff */
[C---:B------:R-:W-:Y:S02]  /*628b0*/  LEA R4, P6, R5.reuse, R3, 0x1 ;  /* 0x0000000305047211 */ /* 0x040fe400078c08ff */
[----:B------:R-:W-:Y:S02]  /*628c0*/  PRMT R18, R18, 0x7632, R18 ;  /* 0x0000763212127816 */ /* 0x000fe40000000012 */
[C---:B------:R-:W-:Y:S02]  /*628d0*/  IADD3 R0, R5.reuse, c[0x0][0x198], RZ ;  /* 0x0000660005007a10 */ /* 0x040fe40007ffe0ff */
[----:B------:R-:W-:Y:S01]  /*628e0*/  LEA.HI.X.SX32 R5, R5, R2, 0x1, P6 ;  /* 0x0000000205057211 */ /* 0x000fe200030f0eff */
[----:B------:R0:W-:Y:S01]  /*628f0*/  @P4 STG.E.U16 [R8.64], R18 ;  /* 0x0000001208004986 */ /* 0x0001e2000c101506 */
[C---:B------:R-:W-:Y:S02]  /*62900*/  IADD3 R13, R28.reuse, 0x14a, RZ ;  /* 0x0000014a1c0d7810 */ /* 0x040fe40007ffe0ff */
[----:B------:R-:W-:-:S02]  /*62910*/  IADD3 R12, R28, 0x14c, RZ ;  /* 0x0000014c1c0c7810 */ /* 0x000fc40007ffe0ff */
[----:B------:R-:W-:Y:S01]  /*62920*/  ISETP.LT.AND P1, PT, R13, c[0x0][0x17c], !P0 ;  /* 0x00005f000d007a0c */ /* 0x000fe20004721270 */
[----:B----4-:R1:W-:Y:S01]  /*62930*/  @P3 STG.E.U16 [R4.64], R23 ;  /* 0x0000001704003986 */ /* 0x0103e2000c101506 */
[----:B0-----:R-:W-:Y:S02]  /*62940*/  IADD3 R9, R28, 0x14d, RZ ;  /* 0x0000014d1c097810 */ /* 0x001fe40007ffe0ff */
[C---:B------:R-:W-:Y:S02]  /*62950*/  LEA R8, P6, R0.reuse, R3, 0x1 ;  /* 0x0000000300087211 */ /* 0x040fe400078c08ff */
[----:B------:R-:W-:Y:S02]  /*62960*/  ISETP.LT.AND P3, PT, R9, c[0x0][0x17c], !P0 ;  /* 0x00005f0009007a0c */ /* 0x000fe40004761270 */
[C---:B------:R-:W-:Y:S02]  /*62970*/  LEA.HI.X.SX32 R9, R0.reuse, R2, 0x1, P6 ;  /* 0x0000000200097211 */ /* 0x040fe400030f0eff */
[----:B-1----:R-:W-:-:S02]  /*62980*/  IADD3 R5, R0, c[0x0][0x198], RZ ;  /* 0x0000660000057a10 */ /* 0x002fc40007ffe0ff */
[----:B------:R-:W-:Y:S02]  /*62990*/  ISETP.LT.AND P4, PT, R12, c[0x0][0x17c], !P0 ;  /* 0x00005f000c007a0c */ /* 0x000fe40004781270 */
[----:B------:R-:W-:Y:S02]  /*629a0*/  LEA R4, P6, R5, R3, 0x1 ;  /* 0x0000000305047211 */ /* 0x000fe400078c08ff */
[----:B------:R-:W-:Y:S02]  /*629b0*/  PRMT R12, R23, 0x7632, R12 ;  /* 0x00007632170c7816 */ /* 0x000fe4000000000c */
[C---:B------:R-:W-:Y:S02]  /*629c0*/  IADD3 R0, R5.reuse, c[0x0][0x198], RZ ;  /* 0x0000660005007a10 */ /* 0x040fe40007ffe0ff */
[----:B------:R-:W-:Y:S01]  /*629d0*/  LEA.HI.X.SX32 R5, R5, R2, 0x1, P6 ;  /* 0x0000000205057211 */ /* 0x000fe200030f0eff */
[----:B------:R0:W-:Y:S02]  /*629e0*/  @P2 STG.E.U16 [R8.64], R12 ;  /* 0x0000000c08002986 */ /* 0x0001e4000c101506 */
[----:B0-----:R-:W-:-:S02]  /*629f0*/  IADD3 R9, R28, 0x14f, RZ ;  /* 0x0000014f1c097810 */ /* 0x001fc40007ffe0ff */
[-C--:B------:R-:W-:Y:S01]  /*62a00*/  LEA R8, P6, R0, R3.reuse, 0x1 ;  /* 0x0000000300087211 */ /* 0x080fe200078c08ff */
[----:B--2---:R0:W-:Y:S01]  /*62a10*/  @P1 STG.E.U16 [R4.64], R24 ;  /* 0x0000001804001986 */ /* 0x0041e2000c101506 */
[----:B------:R-:W-:Y:S02]  /*62a20*/  PRMT R12, R24, 0x7632, R12 ;  /* 0x00007632180c7816 */ /* 0x000fe4000000000c */
[----:B------:R-:W-:Y:S02]  /*62a30*/  ISETP.LT.AND P1, PT, R9, c[0x0][0x17c], !P0 ;  /* 0x00005f0009007a0c */ /* 0x000fe40004721270 */
[C---:B------:R-:W-:Y:S02]  /*62a40*/  LEA.HI.X.SX32 R9, R0.reuse, R2, 0x1, P6 ;  /* 0x0000000200097211 */ /* 0x040fe400030f0eff */
[----:B0-----:R-:W-:Y:S01]  /*62a50*/  IADD3 R5, R0, c[0x0][0x198], RZ ;  /* 0x0000660000057a10 */ /* 0x001fe20007ffe0ff */
[----:B------:R-:W2:Y:S03]  /*62a60*/  LDL.LU R24, [R1+0x258] ;  /* 0x0002580001187983 */ /* 0x000ea60000300800 */
[----:B------:R-:W-:-:S02]  /*62a70*/  LEA R4, P6, R5, R3, 0x1 ;  /* 0x0000000305047211 */ /* 0x000fc400078c08ff */
[C---:B------:R-:W-:Y:S02]  /*62a80*/  IADD3 R0, R5.reuse, c[0x0][0x198], RZ ;  /* 0x0000660005007a10 */ /* 0x040fe40007ffe0ff */
[----:B------:R-:W-:Y:S01]  /*62a90*/  LEA.HI.X.SX32 R5, R5, R2, 0x1, P6 ;  /* 0x0000000205057211 */ /* 0x000fe200030f0eff */
[----:B------:R0:W-:Y:S04]  /*62aa0*/  @P5 STG.E.U16 [R8.64], R12 ;  /* 0x0000000c08005986 */ /* 0x0001e8000c101506 */
[----:B---3--:R1:W-:Y:S01]  /*62ab0*/  @P4 STG.E.U16 [R4.64], R25 ;  /* 0x0000001904004986 */ /* 0x0083e2000c101506 */
[----:B0-----:R-:W-:-:S03]  /*62ac0*/  PRMT R12, R25, 0x7632, R12 ;  /* 0x00007632190c7816 */ /* 0x001fc6000000000c */
[----:B-1----:R-:W3:Y:S01]  /*62ad0*/  LDL.LU R25, [R1+0x1f8] ;  /* 0x0001f80001197983 */ /* 0x002ee20000300800 */
[C---:B------:R-:W-:Y:S02]  /*62ae0*/  IADD3 R13, R28.reuse, 0x14e, RZ ;  /* 0x0000014e1c0d7810 */ /* 0x040fe40007ffe0ff */
[----:B------:R-:W-:Y:S01]  /*62af0*/  IADD3 R9, R28, 0x151, RZ ;  /* 0x000001511c097810 */ /* 0x000fe20007ffe0ff */
[----:B------:R-:W4:Y:S01]  /*62b00*/  LDL.LU R23, [R1+0x238] ;  /* 0x0002380001177983 */ /* 0x000f220000300800 */
        /* <DEDUP_REMOVED lines=20> */
[C---:B------:R-:W-:Y:S02]  /*62c50*/  IADD3 R12, R28.reuse, 0x154, RZ ;  /* 0x000001541c0c7810 */ /* 0x040fe40007ffe0ff */
[----:B------:R-:W-:Y:S01]  /*62c60*/  LEA.HI.X.SX32 R5, R5, R2, 0x1, P6 ;  /* 0x0000000205057211 */ /* 0x000fe200030f0eff */
[----:B------:R0:W-:Y:S01]  /*62c70*/  @P1 STG.E.U16 [R8.64], R14 ;  /* 0x0000000e08001986 */ /* 0x0001e2000c101506 */
[----:B------:R-:W-:-:S02]  /*62c80*/  IADD3 R13, R28, 0x152, RZ ;  /* 0x000001521c0d7810 */ /* 0x000fc40007ffe0ff */
[----:B------:R-:W-:Y:S02]  /*62c90*/  ISETP.LT.AND P1, PT, R12, c[0x0][0x17c], !P0 ;  /* 0x00005f000c007a0c */ /* 0x000fe40004721270 */
[----:B------:R-:W-:Y:S02]  /*62ca0*/  ISETP.LT.AND P3, PT, R13, c[0x0][0x17c], !P0 ;  /* 0x00005f000d007a0c */ /* 0x000fe40004761270 */
        /* <DEDUP_REMOVED lines=15> */
[----:B------:R-:W-:Y:S02]  /*62da0*/  IADD3 R9, R28, 0x157, RZ ;  /* 0x000001571c097810 */ /* 0x000fe40007ffe0ff */
[CC--:B------:R-:W-:Y:S02]  /*62db0*/  LEA R8, P6, R0.reuse, R3.reuse, 0x1 ;  /* 0x0000000300087211 */ /* 0x0c0fe400078c08ff */
[C---:B------:R-:W-:Y:S02]  /*62dc0*/  IADD3 R5, R0.reuse, c[0x0][0x198], RZ ;  /* 0x0000660000057a10 */ /* 0x040fe40007ffe0ff */
[----:B------:R-:W-:Y:S02]  /*62dd0*/  ISETP.LT.AND P3, PT, R9, c[0x0][0x17c], !P0 ;  /* 0x00005f0009007a0c */ /* 0x000fe40004761270 */
[----:B------:R-:W-:Y:S02]  /*62de0*/  LEA.HI.X.SX32 R9, R0, R2, 0x1, P6 ;  /* 0x0000000200097211 */ /* 0x000fe400030f0eff */
[----:B------:R-:W-:-:S02]  /*62df0*/  LEA R4, P6, R5, R3, 0x1 ;  /* 0x0000000305047211 */ /* 0x000fc400078c08ff */
        /* <DEDUP_REMOVED lines=24> */
[CC--:B------:R-:W-:Y:S02]  /*62f80*/  LEA R4, P6, R5.reuse, R3.reuse, 0x1 ;  /* 0x0000000305047211 */ /* 0x0c0fe400078c08ff */
[----:B------:R-:W-:Y:S02]  /*62f90*/  PRMT R6, R6, 0x7632, R6 ;  /* 0x0000763206067816 */ /* 0x000fe40000000006 */
[C---:B------:R-:W-:Y:S02]  /*62fa0*/  IADD3 R0, R5.reuse, c[0x0][0x198], RZ ;  /* 0x0000660005007a10 */ /* 0x040fe40007ffe0ff */
[----:B------:R-:W-:Y:S02]  /*62fb0*/  LEA.HI.X.SX32 R5, R5, R2, 0x1, P6 ;  /* 0x0000000205057211 */ /* 0x000fe400030f0eff */
[----:B------:R-:W-:Y:S01]  /*62fc0*/  IADD3 R12, R28, 0x15a, RZ ;  /* 0x0000015a1c0c7810 */ /* 0x000fe20007ffe0ff */
[----:B------:R0:W-:Y:S03]  /*62fd0*/  @P3 STG.E.U16 [R8.64], R6 ;  /* 0x0000000608003986 */ /* 0x0001e6000c101506 */
[----:B------:R-:W-:Y:S01]  /*62fe0*/  ISETP.LT.AND P5, PT, R12, c[0x0][0x17c], !P0 ;  /* 0x00005f000c007a0c */ /* 0x000fe200047a1270 */
[----:B----4-:R1:W-:Y:S01]  /*62ff0*/  @P2 STG.E.U16 [R4.64], R23 ;  /* 0x0000001704002986 */ /* 0x0103e2000c101506 */
[----:B0-----:R-:W-:-:S02]  /*63000*/  LEA R8, P6, R0, R3, 0x1 ;  /* 0x0000000300087211 */ /* 0x001fc400078c08ff */
[----:B------:R-:W-:Y:S02]  /*63010*/  IADD3 R6, R28, 0x15d, RZ ;  /* 0x0000015d1c067810 */ /* 0x000fe40007ffe0ff */
[C---:B-1----:R-:W-:Y:S02]  /*63020*/  IADD3 R5, R0.reuse, c[0x0][0x198], RZ ;  /* 0x0000660000057a10 */ /* 0x042fe40007ffe0ff */
[----:B------:R-:W-:Y:S02]  /*63030*/  LEA.HI.X.SX32 R9, R0, R2, 0x1, P6 ;  /* 0x0000000200097211 */ /* 0x000fe400030f0eff */
[----:B------:R-:W-:Y:S02]  /*63040*/  LEA R4, P6, R5, R3, 0x1 ;  /* 0x0000000305047211 */ /* 0x000fe400078c08ff */
[----:B------:R-:W-:Y:S02]  /*63050*/  ISETP.LT.AND P2, PT, R6, c[0x0][0x17c], !P0 ;  /* 0x00005f0006007a0c */ /* 0x000fe40004741270 */
[----:B------:R-:W-:-:S02]  /*63060*/  PRMT R6, R23, 0x7632, R6 ;  /* 0x0000763217067816 */ /* 0x000fc40000000006 */
[C---:B------:R-:W-:Y:S01]  /*63070*/  IADD3 R0, R5.reuse, c[0x0][0x198], RZ ;  /* 0x0000660005007a10 */ /* 0x040fe20007ffe0ff */
[----:B------:R-:W4:Y:S01]  /*63080*/  LDL.LU R23, [R1+0x20c] ;  /* 0x00020c0001177983 */ /* 0x000f220000300800 */
[----:B------:R-:W-:Y:S02]  /*63090*/  LEA.HI.X.SX32 R5, R5, R2, 0x1, P6 ;  /* 0x0000000205057211 */ /* 0x000fe400030f0eff */
[----:B------:R-:W-:Y:S01]  /*630a0*/  IADD3 R10, R28, 0x15c, RZ ;  /* 0x0000015c1c0a7810 */ /* 0x000fe20007ffe0ff */
[----:B------:R0:W-:Y:S03]  /*630b0*/  @P1 STG.E.U16 [R8.64], R6 ;  /* 0x0000000608001986 */ /* 0x0001e6000c101506 */
[----:B------:R-:W-:Y:S02]  /*630c0*/  ISETP.LT.AND P3, PT, R10, c[0x0][0x17c], !P0 ;  /* 0x00005f000a007a0c */ /* 0x000fe40004761270 */
[----:B0-----:R-:W-:-:S02]  /*630d0*/  LEA R8, P6, R0, R3, 0x1 ;  /* 0x0000000300087211 */ /* 0x001fc400078c08ff */
[----:B------:R-:W-:Y:S02]  /*630e0*/  IADD3 R6, R28, 0x15f, RZ ;  /* 0x0000015f1c067810 */ /* 0x000fe40007ffe0ff */
[----:B------:R-:W-:Y:S02]  /*630f0*/  LEA.HI.X.SX32 R9, R0, R2, 0x1, P6 ;  /* 0x0000000200097211 */ /* 0x000fe400030f0eff */
[----:B------:R-:W-:-:S04]  /*63100*/  IADD3 R10, R28, 0x15e, RZ ;  /* 0x0000015e1c0a7810 */ /* 0x000fc80007ffe0ff */
[----:B------:R-:W-:Y:S01]  /*63110*/  ISETP.LT.AND P1, PT, R10, c[0x0][0x17c], !P0 ;  /* 0x00005f000a007a0c */ /* 0x000fe20004721270 */
[----:B--2---:R0:W-:Y:S01]  /*63120*/  @P5 STG.E.U16 [R4.64], R24 ;  /* 0x0000001804005986 */ /* 0x0041e2000c101506 */
[----:B------:R-:W-:Y:S02]  /*63130*/  ISETP.LT.AND P5, PT, R6, c[0x0][0x17c], !P0 ;  /* 0x00005f0006007a0c */ /* 0x000fe400047a1270 */
[----:B------:R-:W-:Y:S02]  /*63140*/  PRMT R6, R24, 0x7632, R6 ;  /* 0x0000763218067816 */ /* 0x000fe40000000006 */
[----:B0-----:R-:W-:Y:S01]  /*63150*/  IADD3 R5, R0, c[0x0][0x198], RZ ;  /* 0x0000660000057a10 */ /* 0x001fe20007ffe0ff */
[----:B------:R-:W2:Y:S03]  /*63160*/  LDL.LU R24, [R1+0x21c] ;  /* 0x00021c0001187983 */ /* 0x000ea60000300800 */
[----:B------:R-:W-:-:S02]  /*63170*/  LEA R4, P6, R5, R3, 0x1 ;  /* 0x0000000305047211 */ /* 0x000fc400078c08ff */
[C---:B------:R-:W-:Y:S02]  /*63180*/  IADD3 R0, R5.reuse, c[0x0][0x198], RZ ;  /* 0x0000660005007a10 */ /* 0x040fe40007ffe0ff */
[----:B------:R-:W-:Y:S01]  /*63190*/  LEA.HI.X.SX32 R5, R5, R2, 0x1, P6 ;  /* 0x0000000205057211 */ /* 0x000fe200030f0eff */
[----:B------:R0:W-:Y:S02]  /*631a0*/  @P4 STG.E.U16 [R8.64], R6 ;  /* 0x0000000608004986 */ /* 0x0001e4000c101506 */
[----:B0-----:R-:W-:Y:S02]  /*631b0*/  IADD3 R6, R28, 0x161, RZ ;  /* 0x000001611c067810 */ /* 0x001fe40007ffe0ff */
[----:B------:R-:W-:-:S04]  /*631c0*/  LEA R8, P6, R0, R3, 0x1 ;  /* 0x0000000300087211 */ /* 0x000fc800078c08ff */
[----:B------:R-:W-:Y:S01]  /*631d0*/  LEA.HI.X.SX32 R9, R0, R2, 0x1, P6 ;  /* 0x0000000200097211 */ /* 0x000fe200030f0eff */
[----:B---3--:R0:W-:Y:S01]  /*631e0*/  @P3 STG.E.U16 [R4.64], R25 ;  /* 0x0000001904003986 */ /* 0x0081e2000c101506 */
[----:B------:R-:W-:Y:S02]  /*631f0*/  ISETP.LT.AND P3, PT, R6, c[0x0][0x17c], !P0 ;  /* 0x00005f0006007a0c */ /* 0x000fe40004761270 */
[----:B------:R-:W-:Y:S02]  /*63200*/  PRMT R6, R25, 0x7632, R6 ;  /* 0x0000763219067816 */ /* 0x000fe40000000006 */
[----:B0-----:R-:W-:-:S04]  /*63210*/  IADD3 R5, R0, c[0x0][0x198], RZ ;  /* 0x0000660000057a10 */ /* 0x001fc80007ffe0ff */
[C---:B------:R-:W-:Y:S02]  /*63220*/  LEA R4, P6, R5.reuse, R3, 0x1 ;  /* 0x0000000305047211 */ /* 0x040fe400078c08ff */
[C---:B------:R-:W-:Y:S01]  /*63230*/  IADD3 R0, R5.reuse, c[0x0][0x198], RZ ;  /* 0x0000660005007a10 */ /* 0x040fe20007ffe0ff */
[----:B------:R0:W-:Y:S01]  /*63240*/  @P2 STG.E.U16 [R8.64], R6 ;  /* 0x0000000608002986 */ /* 0x0001e2000c101506 */
[----:B------:R-:W-:-:S05]  /*63250*/  LEA.HI.X.SX32 R5, R5, R2, 0x1, P6 ;  /* 0x0000000205057211 */ /* 0x000fca00030f0eff */
[----:B------:R1:W-:Y:S01]  /*63260*/  @P1 STG.E.U16 [R4.64], R29 ;  /* 0x0000001d04001986 */ /* 0x0003e2000c101506 */
[----:B0-----:R-:W-:-:S04]  /*63270*/  IADD3 R6, R28, 0x163, RZ ;  /* 0x000001631c067810 */ /* 0x001fc80007ffe0ff */
[----:B------:R-:W-:Y:S02]  /*63280*/  ISETP.LT.AND P1, PT, R6, c[0x0][0x17c], !P0 ;  /* 0x00005f0006007a0c */ /* 0x000fe40004721270 */
[----:B------:R-:W-:Y:S02]  /*63290*/  PRMT R6, R29, 0x7632, R6 ;  /* 0x000076321d067816 */ /* 0x000fe40000000006 */
[----:B-1----:R-:W3:Y:S04]  /*632a0*/  LDL.LU R29, [R1+0x17b0] ;  /* 0x0017b000011d7983 */ /* 0x002ee80000300800 */
[----:B------:R-:W3:Y:S01]  /*632b0*/  LDL.LU R25, [R1+0x1dc] ;  /* 0x0001dc0001197983 */ /* 0x000ee20000300800 */
[----:B------:R-:W-:Y:S02]  /*632c0*/  IADD3 R10, R28, 0x160, RZ ;  /* 0x000001601c0a7810 */ /* 0x000fe40007ffe0ff */
[----:B------:R-:W-:-:S02]  /*632d0*/  LEA R8, P6, R0, R3, 0x1 ;  /* 0x0000000300087211 */ /* 0x000fc400078c08ff */
[----:B------:R-:W-:Y:S02]  /*632e0*/  ISETP.LT.AND P4, PT, R10, c[0x0][0x17c], !P0 ;  /* 0x00005f000a007a0c */ /* 0x000fe40004781270 */
[C---:B------:R-:W-:Y:S02]  /*632f0*/  IADD3 R5, R0.reuse, c[0x0][0x198], RZ ;  /* 0x0000660000057a10 */ /* 0x040fe40007ffe0ff */
[-C--:B------:R-:W-:Y:S02]  /*63300*/  LEA.HI.X.SX32 R9, R0, R2.reuse, 0x1, P6 ;  /* 0x0000000200097211 */ /* 0x080fe400030f0eff */
[C---:B------:R-:W-:Y:S02]  /*63310*/  LEA R4, P6, R5.reuse, R3, 0x1 ;  /* 0x0000000305047211 */ /* 0x040fe400078c08ff */
[C---:B------:R-:W-:Y:S02]  /*63320*/  IADD3 R0, R5.reuse, c[0x0][0x198], RZ ;  /* 0x0000660005007a10 */ /* 0x040fe40007ffe0ff */
[----:B------:R-:W-:-:S02]  /*63330*/  LEA.HI.X.SX32 R5, R5, R2, 0x1, P6 ;  /* 0x0000000205057211 */ /* 0x000fc400030f0eff */
[----:B------:R-:W-:Y:S01]  /*63340*/  IADD3 R10, R28, 0x162, RZ ;  /* 0x000001621c0a7810 */ /* 0x000fe20007ffe0ff */
[----:B------:R0:W-:Y:S03]  /*63350*/  @P5 STG.E.U16 [R8.64], R6 ;  /* 0x0000000608005986 */ /* 0x0001e6000c101506 */
[----:B------:R-:W-:Y:S02]  /*63360*/  ISETP.LT.AND P2, PT, R10, c[0x0][0x17c], !P0 ;  /* 0x00005f000a007a0c */ /* 0x000fe40004741270 */
[C---:B------:R-:W-:Y:S02]  /*63370*/  IADD3 R10, R28.reuse, 0x164, RZ ;  /* 0x000001641c0a7810 */ /* 0x040fe40007ffe0ff */
[----:B0-----:R-:W-:Y:S02]  /*63380*/  IADD3 R6, R28, 0x165, RZ ;  /* 0x000001651c067810 */ /* 0x001fe40007ffe0ff */
[----:B------:R-:W-:-:S02]  /*63390*/  LEA R8, P6, R0, R3, 0x1 ;  /* 0x0000000300087211 */ /* 0x000fc400078c08ff */
[----:B------:R-:W-:Y:S02]  /*633a0*/  ISETP.LT.AND P5, PT, R10, c[0x0][0x17c], !P0 ;  /* 0x00005f000a007a0c */ /* 0x000fe400047a1270 */
[----:B------:R-:W-:Y:S02]  /*633b0*/  LEA.HI.X.SX32 R9, R0, R2, 0x1, P6 ;  /* 0x0000000200097211 */ /* 0x000fe400030f0eff */
[C---:B------:R-:W-:Y:S02]  /*633c0*/  IADD3 R10, R28.reuse, 0x166, RZ ;  /* 0x000001661c0a7810 */ /* 0x040fe40007ffe0ff */
[----:B------:R-:W-:Y:S01]  /*633d0*/  IADD3 R12, R28, 0x167, RZ ;  /* 0x000001671c0c7810 */ /* 0x000fe20007ffe0ff */
[----:B----4-:R0:W-:Y:S01]  /*633e0*/  @P4 STG.E.U16 [R4.64], R23 ;  /* 0x0000001704004986 */ /* 0x0101e2000c101506 */
[----:B------:R-:W-:Y:S02]  /*633f0*/  ISETP.LT.AND P4, PT, R6, c[0x0][0x17c], !P0 ;  /* 0x00005f0006007a0c */ /* 0x000fe40004781270 */
[----:B------:R-:W-:-:S02]  /*63400*/  PRMT R6, R23, 0x7632, R6 ;  /* 0x0000763217067816 */ /* 0x000fc40000000006 */
[----:B0-----:R-:W-:-:S04]  /*63410*/  IADD3 R5, R0, c[0x0][0x198], RZ ;  /* 0x0000660000057a10 */ /* 0x001fc80007ffe0ff */
[CC--:B------:R-:W-:Y:S02]  /*63420*/  LEA R4, P6, R5.reuse, R3.reuse, 0x1 ;  /* 0x0000000305047211 */ /* 0x0c0fe400078c08ff */
[C---:B------:R-:W-:Y:S01]  /*63430*/  IADD3 R0, R5.reuse, c[0x0][0x198], RZ ;  /* 0x0000660005007a10 */ /* 0x040fe20007ffe0ff */
[----:B------:R0:W-:Y:S01]  /*63440*/  @P3 STG.E.U16 [R8.64], R6 ;  /* 0x0000000608003986 */ /* 0x0001e2000c101506 */
[----:B------:R-:W-:Y:S02]  /*63450*/  LEA.HI.X.SX32 R5, R5, R2, 0x1, P6 ;  /* 0x0000000205057211 */ /* 0x000fe400030f0eff */
[----:B------:R-:W-:Y:S02]  /*63460*/  ISETP.LT.AND P3, PT, R10, c[0x0][0x17c], !P0 ;  /* 0x00005f000a007a0c */ /* 0x000fe40004761270 */
[C---:B------:R-:W-:Y:S02]  /*63470*/  IADD3 R10, R0.reuse, c[0x0][0x198], RZ ;  /* 0x00006600000a7a10 */ /* 0x040fe40007ffe0ff */
[----:B0-----:R-:W-:-:S04]  /*63480*/  LEA R8, P6, R0, R3, 0x1 ;  /* 0x0000000300087211 */ /* 0x001fc800078c08ff */
[----:B------:R-:W-:Y:S01]  /*63490*/  LEA.HI.X.SX32 R9, R0, R2, 0x1, P6 ;  /* 0x0000000200097211 */ /* 0x000fe200030f0eff */
[----:B--2---:R0:W-:Y:S01]  /*634a0*/  @P2 STG.E.U16 [R4.64], R24 ;  /* 0x0000001804002986 */ /* 0x0041e2000c101506 */
[----:B------:R-:W-:Y:S02]  /*634b0*/  PRMT R13, R24, 0x7632, R13 ;  /* 0x00007632180d7816 */ /* 0x000fe4000000000d */
[----:B------:R-:W-:Y:S02]  /*634c0*/  ISETP.LT.AND P2, PT, R12, c[0x0][0x17c], !P0 ;  /* 0x00005f000c007a0c */ /* 0x000fe40004741270 */
[----:B------:R-:W-:Y:S01]  /*634d0*/  IADD3 R12, R28, 0x168, RZ ;  /* 0x000001681c0c7810 */ /* 0x000fe20007ffe0ff */
[----:B0-----:R-:W2:Y:S01]  /*634e0*/  LDL.LU R24, [R1+0x24c] ;  /* 0x00024c0001187983 */ /* 0x001ea20000300800 */
[----:B------:R-:W-:-:S04]  /*634f0*/  LEA R4, P6, R10, R3, 0x1 ;  /* 0x000000030a047211 */ /* 0x000fc800078c08ff */
[----:B------:R-:W-:Y:S01]  /*63500*/  LEA.HI.X.SX32 R5, R10, R2, 0x1, P6 ;  /* 0x000000020a057211 */ /* 0x000fe200030f0eff */
[----:B------:R-:W-:Y:S01]  /*63510*/  @P1 STG.E.U16 [R8.64], R13 ;  /* 0x0000000d08001986 */ /* 0x000fe2000c101506 */
[----:B------:R-:W-:-:S03]  /*63520*/  ISETP.LT.AND P1, PT, R12, c[0x0][0x17c], !P0 ;  /* 0x00005f000c007a0c */ /* 0x000fc60004721270 */
[----:B---3--:R0:W-:Y:S01]  /*63530*/  @P5 STG.E.U16 [R4.64], R25 ;  /* 0x0000001904005986 */ /* 0x0081e2000c101506 */
[----:B------:R-:W-:-:S03]  /*63540*/  PRMT R12, R25, 0x7632, R12 ;  /* 0x00007632190c7816 */ /* 0x000fc6000000000c */
[----:B0-----:R-:W3:Y:S01]  /*63550*/  LDL.LU R25, [R1+0x22c] ;  /* 0x00022c0001197983 */ /* 0x001ee20000300800 */
[----:B------:R-:W-:Y:S02]  /*63560*/  IADD3 R0, R10, c[0x0][0x198], RZ ;  /* 0x000066000a007a10 */ /* 0x000fe40007ffe0ff */
[----:B------:R-:W-:Y:S02]  /*63570*/  IADD3 R10, R28, 0x169, RZ ;  /* 0x000001691c0a7810 */ /* 0x000fe40007ffe0ff */
[C---:B------:R-:W-:Y:S02]  /*63580*/  LEA R8, P6, R0.reuse, R3, 0x1 ;  /* 0x0000000300087211 */ /* 0x040fe400078c08ff */
[C---:B------:R-:W-:Y:S02]  /*63590*/  IADD3 R6, R0.reuse, c[0x0][0x198], RZ ;  /* 0x0000660000067a10 */ /* 0x040fe40007ffe0ff */
[----:B------:R-:W-:Y:S02]  /*635a0*/  LEA.HI.X.SX32 R9, R0, R2, 0x1, P6 ;  /* 0x0000000200097211 */ /* 0x000fe400030f0eff */
[----:B------:R-:W-:-:S02]  /*635b0*/  ISETP.LT.AND P5, PT, R10, c[0x0][0x17c], !P0 ;  /* 0x00005f000a007a0c */ /* 0x000fc400047a1270 */
[----:B------:R-:W-:Y:S02]  /*635c0*/  LEA R4, P6, R6, R3, 0x1 ;  /* 0x0000000306047211 */ /* 0x000fe400078c08ff */
[----:B------:R-:W-:Y:S02]  /*635d0*/  IADD3 R10, R28, 0x16a, RZ ;  /* 0x0000016a1c0a7810 */ /* 0x000fe40007ffe0ff */
[C---:B------:R-:W-:Y:S01]  /*635e0*/  IADD3 R0, R6.reuse, c[0x0][0x198], RZ ;  /* 0x0000660006007a10 */ /* 0x040fe20007ffe0ff */
[----:B------:R0:W-:Y:S01]  /*635f0*/  @P4 STG.E.U16 [R8.64], R12 ;  /* 0x0000000c08004986 */ /* 0x0001e2000c101506 */
[----:B------:R-:W-:Y:S02]  /*63600*/  LEA.HI.X.SX32 R5, R6, R2, 0x1, P6 ;  /* 0x0000000206057211 */ /* 0x000fe400030f0eff */
[----:B------:R-:W-:Y:S02]  /*63610*/  ISETP.LT.AND P4, PT, R10, c[0x0][0x17c], !P0 ;  /* 0x00005f000a007a0c */ /* 0x000fe40004781270 */
[----:B------:R-:W-:-:S02]  /*63620*/  IADD3 R10, R28, 0x16b, RZ ;  /* 0x0000016b1c0a7810 */ /* 0x000fc40007ffe0ff */
[C---:B------:R-:W-:Y:S01]  /*63630*/  IADD3 R6, R0.reuse, c[0x0][0x198], RZ ;  /* 0x0000660000067a10 */ /* 0x040fe20007ffe0ff */
[----:B------:R1:W-:Y:S01]  /*63640*/  @P3 STG.E.U16 [R4.64], R19 ;  /* 0x0000001304003986 */ /* 0x0003e2000c101506 */
[CC--:B0-----:R-:W-:Y:S02]  /*63650*/  LEA R8, P6, R0.reuse, R3.reuse, 0x1 ;  /* 0x0000000300087211 */ /* 0x0c1fe400078c08ff */
[----:B------:R-:W-:Y:S02]  /*63660*/  PRMT R13, R19, 0x7632, R13 ;  /* 0x00007632130d7816 */ /* 0x000fe4000000000d */
[----:B------:R-:W-:Y:S02]  /*63670*/  LEA.HI.X.SX32 R9, R0, R2, 0x1, P6 ;  /* 0x0000000200097211 */ /* 0x000fe400030f0eff */
[----:B------:R-:W-:Y:S02]  /*63680*/  ISETP.LT.AND P3, PT, R10, c[0x0][0x17c], !P0 ;  /* 0x00005f000a007a0c */ /* 0x000fe40004761270 */
[----:B-1----:R-:W-:-:S02]  /*63690*/  LEA R4, P6, R6, R3, 0x1 ;  /* 0x0000000306047211 */ /* 0x002fc400078c08ff */
[----:B------:R-:W-:Y:S02]  /*636a0*/  IADD3 R10, R28, 0x16c, RZ ;  /* 0x0000016c1c0a7810 */ /* 0x000fe40007ffe0ff */
[C---:B------:R-:W-:Y:S01]  /*636b0*/  IADD3 R0, R6.reuse, c[0x0][0x198], RZ ;  /* 0x0000660006007a10 */ /* 0x040fe20007ffe0ff */
[----:B------:R0:W-:Y:S01]  /*636c0*/  @P2 STG.E.U16 [R8.64], R13 ;  /* 0x0000000d08002986 */ /* 0x0001e2000c101506 */
[----:B------:R-:W-:Y:S02]  /*636d0*/  LEA.HI.X.SX32 R5, R6, R2, 0x1, P6 ;  /* 0x0000000206057211 */ /* 0x000fe400030f0eff */
[----:B------:R-:W-:Y:S02]  /*636e0*/  ISETP.LT.AND P2, PT, R10, c[0x0][0x17c], !P0 ;  /* 0x00005f000a007a0c */ /* 0x000fe40004741270 */
[C---:B------:R-:W-:Y:S02]  /*636f0*/  IADD3 R10, R0.reuse, c[0x0][0x198], RZ ;  /* 0x00006600000a7a10 */ /* 0x040fe40007ffe0ff */
[----:B0-----:R-:W-:-:S04]  /*63700*/  LEA R8, P6, R0, R3, 0x1 ;  /* 0x0000000300087211 */ /* 0x001fc800078c08ff */
[----:B------:R-:W-:Y:S02]  /*63710*/  LEA.HI.X.SX32 R9, R0, R2, 0x1, P6 ;  /* 0x0000000200097211 */ /* 0x000fe400030f0eff */
[----:B------:R-:W-:Y:S01]  /*63720*/  IADD3 R0, R10, c[0x0][0x198], RZ ;  /* 0x000066000a007a10 */ /* 0x000fe20007ffe0ff */
[----:B------:R-:W-:Y:S04]  /*63730*/  STL [R1+0x17a4], R17 ;  /* 0x0017a41101007387 */ /* 0x000fe80000100800 */
[----:B--2---:R0:W-:Y:S01]  /*63740*/  @P1 STG.E.U16 [R4.64], R24 ;  /* 0x0000001804001986 */ /* 0x0041e2000c101506 */
[----:B------:R-:W-:-:S05]  /*63750*/  PRMT R12, R24, 0x7632, R12 ;  /* 0x00007632180c7816 */ /* 0x000fca000000000c */
[----:B------:R1:W-:Y:S01]  /*63760*/  @P5 STG.E.U16 [R8.64], R12 ;  /* 0x0000000c08005986 */ /* 0x0003e2000c101506 */
[----:B0-----:R-:W-:-:S04]  /*63770*/  LEA R4, P6, R10, R3, 0x1 ;  /* 0x000000030a047211 */ /* 0x001fc800078c08ff */
[-C--:B------:R-:W-:Y:S02]  /*63780*/  LEA.HI.X.SX32 R5, R10, R2.reuse, 0x1, P6 ;  /* 0x000000020a057211 */ /* 0x080fe400030f0eff */
[C---:B-1----:R-:W-:Y:S02]  /*63790*/  LEA R8, P6, R0.reuse, R3, 0x1 ;  /* 0x0000000300087211 */ /* 0x042fe400078c08ff */
[C---:B------:R-:W-:Y:S02]  /*637a0*/  IADD3 R10, R0.reuse, c[0x0][0x198], RZ ;  /* 0x00006600000a7a10 */ /* 0x040fe40007ffe0ff */
[----:B------:R-:W-:Y:S02]  /*637b0*/  LEA.HI.X.SX32 R9, R0, R2, 0x1, P6 ;  /* 0x0000000200097211 */ /* 0x000fe400030f0eff */
[----:B------:R-:W-:Y:S01]  /*637c0*/  PRMT R12, R29, 0x7632, R12 ;  /* 0x000076321d0c7816 */ /* 0x000fe2000000000c */
[----:B---3--:R0:W-:Y:S01]  /*637d0*/  @P4 STG.E.U16 [R4.64], R25 ;  /* 0x0000001904004986 */ /* 0x0081e2000c101506 */
[----:B------:R-:W-:-:S03]  /*637e0*/  PRMT R13, R25, 0x7632, R13 ;  /* 0x00007632190d7816 */ /* 0x000fc6000000000d */
[----:B0-----:R-:W2:Y:S01]  /*637f0*/  LDL.LU R25, [R1+0x25c] ;  /* 0x00025c0001197983 */ /* 0x001ea20000300800 */
[----:B------:R-:W-:-:S04]  /*63800*/  LEA R4, P6, R10, R3, 0x1 ;  /* 0x000000030a047211 */ /* 0x000fc800078c08ff */
[----:B------:R-:W-:Y:S01]  /*63810*/  LEA.HI.X.SX32 R5, R10, R2, 0x1, P6 ;  /* 0x000000020a057211 */ /* 0x000fe200030f0eff */
[----:B------:R-:W-:Y:S04]  /*63820*/  @P3 STG.E.U16 [R8.64], R13 ;  /* 0x0000000d08003986 */ /* 0x000fe8000c101506 */
[----:B------:R0:W-:Y:S04]  /*63830*/  @P2 STG.E.U16 [R4.64], R29 ;  /* 0x0000001d04002986 */ /* 0x0001e8000c101506 */
[----:B0-----:R-:W3:Y:S01]  /*63840*/  LDL.LU R29, [R1+0x17ac] ;  /* 0x0017ac00011d7983 */ /* 0x001ee20000300800 */
[----:B------:R-:W-:-:S04]  /*63850*/  IADD3 R6, R28, 0x16d, RZ ;  /* 0x0000016d1c067810 */ /* 0x000fc80007ffe0ff */
[----:B------:R-:W-:Y:S02]  /*63860*/  ISETP.LT.AND P1, PT, R6, c[0x0][0x17c], !P0 ;  /* 0x00005f0006007a0c */ /* 0x000fe40004721270 */
[----:B------:R-:W-:-:S04]  /*63870*/  IADD3 R6, R28, 0x16e, RZ ;  /* 0x0000016e1c067810 */ /* 0x000fc80007ffe0ff */
[----:B------:R-:W-:Y:S02]  /*63880*/  ISETP.LT.AND P5, PT, R6, c[0x0][0x17c], !P0 ;  /* 0x00005f0006007a0c */ /* 0x000fe400047a1270 */
[----:B------:R-:W-:-:S04]  /*63890*/  IADD3 R6, R28, 0x16f, RZ ;  /* 0x0000016f1c067810 */ /* 0x000fc80007ffe0ff */
[----:B------:R-:W-:Y:S02]  /*638a0*/  ISETP.LT.AND P4, PT, R6, c[0x0][0x17c], !P0 ;  /* 0x00005f0006007a0c */ /* 0x000fe40004781270 */
        /* <DEDUP_REMOVED lines=10> */
[----:B------:R-:W-:Y:S02]  /*63950*/  IADD3 R10, R6, c[0x0][0x198], RZ ;  /* 0x00006600060a7a10 */ /* 0x000fe40007ffe0ff */
[----:B------:R-:W-:Y:S01]  /*63960*/  IADD3 R0, R28, 0x171, RZ ;  /* 0x000001711c007810 */ /* 0x000fe20007ffe0ff */
[----:B------:R1:W-:Y:S01]  /*63970*/  @P5 STG.E.U16 [R4.64], R15 ;  /* 0x0000000f04005986 */ /* 0x0003e2000c101506 */
[C---:B0-----:R-:W-:Y:S02]  /*63980*/  LEA R8, P6, R6.reuse, R3, 0x1 ;  /* 0x0000000306087211 */ /* 0x041fe400078c08ff */
[----:B------:R-:W-:Y:S02]  /*63990*/  PRMT R13, R15, 0x7632, R13 ;  /* 0x000076320f0d7816 */ /* 0x000fe4000000000d */
[----:B------:R-:W-:-:S02]  /*639a0*/  LEA.HI.X.SX32 R9, R6, R2, 0x1, P6 ;  /* 0x0000000206097211 */ /* 0x000fc400030f0eff */
[----:B------:R-:W-:Y:S02]  /*639b0*/  ISETP.LT.AND P2, PT, R0, c[0x0][0x17c], !P0 ;  /* 0x00005f0000007a0c */ /* 0x000fe40004741270 */
[C---:B-1----:R-:W-:Y:S02]  /*639c0*/  LEA R4, P6, R10.reuse, R3, 0x1 ;  /* 0x000000030a047211 */ /* 0x042fe400078c08ff */
[----:B------:R-:W-:Y:S02]  /*639d0*/  IADD3 R6, R10, c[0x0][0x198], RZ ;  /* 0x000066000a067a10 */ /* 0x000fe40007ffe0ff */
[----:B------:R-:W-:Y:S01]  /*639e0*/  IADD3 R0, R28, 0x172, RZ ;  /* 0x000001721c007810 */ /* 0x000fe20007ffe0ff */
[----:B------:R0:W-:Y:S01]  /*639f0*/  @P4 STG.E.U16 [R8.64], R13 ;  /* 0x0000000d08004986 */ /* 0x0001e2000c101506 */
[----:B------:R-:W-:Y:S02]  /*63a00*/  LEA.HI.X.SX32 R5, R10, R2, 0x1, P6 ;  /* 0x000000020a057211 */ /* 0x000fe400030f0eff */
[----:B------:R-:W-:-:S02]  /*63a10*/  ISETP.LT.AND P1, PT, R0, c[0x0][0x17c], !P0 ;  /* 0x00005f0000007a0c */ /* 0x000fc40004721270 */
[C---:B------:R-:W-:Y:S02]  /*63a20*/  IADD3 R10, R6.reuse, c[0x0][0x198], RZ ;  /* 0x00006600060a7a10 */ /* 0x040fe40007ffe0ff */
[----:B0-----:R-:W-:-:S04]  /*63a30*/  LEA R8, P6, R6, R3, 0x1 ;  /* 0x0000000306087211 */ /* 0x001fc800078c08ff */
[----:B------:R-:W-:Y:S01]  /*63a40*/  LEA.HI.X.SX32 R9, R6, R2, 0x1, P6 ;  /* 0x0000000206097211 */ /* 0x000fe200030f0eff */
[----:B--2---:R0:W-:Y:S01]  /*63a50*/  @P3 STG.E.U16 [R4.64], R25 ;  /* 0x0000001904003986 */ /* 0x0041e2000c101506 */
[----:B------:R-:W-:Y:S02]  /*63a60*/  PRMT R12, R25, 0x7632, R12 ;  /* 0x00007632190c7816 */ /* 0x000fe4000000000c */
[----:B0-----:R-:W-:-:S04]  /*63a70*/  LEA R4, P6, R10, R3, 0x1 ;  /* 0x000000030a047211 */ /* 0x001fc800078c08ff */
[----:B------:R-:W-:Y:S01]  /*63a80*/  LEA.HI.X.SX32 R5, R10, R2, 0x1, P6 ;  /* 0x000000020a057211 */ /* 0x000fe200030f0eff */
[----:B------:R-:W-:Y:S04]  /*63a90*/  @P2 STG.E.U16 [R8.64], R12 ;  /* 0x0000000c08002986 */ /* 0x000fe8000c101506 */
[----:B---3--:R0:W-:Y:S01]  /*63aa0*/  @P1 STG.E.U16 [R4.64], R29 ;  /* 0x0000001d04001986 */ /* 0x0081e2000c101506 */
[----:B------:R-:W-:-:S03]  /*63ab0*/  PRMT R13, R29, 0x7632, R13 ;  /* 0x000076321d0d7816 */ /* 0x000fc6000000000d */
[----:B0-----:R-:W2:Y:S04]  /*63ac0*/  LDL.LU R29, [R1+0x17a8] ;  /* 0x0017a800011d7983 */ /* 0x001ea80000300800 */
[----:B------:R-:W3:Y:S04]  /*63ad0*/  LDL.LU R23, [R1+0x23c] ;  /* 0x00023c0001177983 */ /* 0x000ee80000300800 */
[----:B------:R-:W4:Y:S04]  /*63ae0*/  LDL.LU R24, [R1+0x1ec] ;  /* 0x0001ec0001187983 */ /* 0x000f280000300800 */
[----:B------:R-:W4:Y:S01]  /*63af0*/  LDL.LU R25, [R1+0x2ac] ;  /* 0x0002ac0001197983 */ /* 0x000f220000300800 */
[----:B------:R-:W-:-:S02]  /*63b00*/  IADD3 R0, R28, 0x173, RZ ;  /* 0x000001731c007810 */ /* 0x000fc40007ffe0ff */
[----:B------:R-:W-:Y:S02]  /*63b10*/  IADD3 R6, R10, c[0x0][0x198], RZ ;  /* 0x000066000a067a10 */ /* 0x000fe40007ffe0ff */
[----:B------:R-:W-:Y:S02]  /*63b20*/  ISETP.LT.AND P5, PT, R0, c[0x0][0x17c], !P0 ;  /* 0x00005f0000007a0c */ /* 0x000fe400047a1270 */
[----:B------:R-:W-:Y:S02]  /*63b30*/  IADD3 R0, R28, 0x174, RZ ;  /* 0x000001741c007810 */ /* 0x000fe40007ffe0ff */
[----:B------:R-:W-:Y:S02]  /*63b40*/  LEA R8, P6, R6, R3, 0x1 ;  /* 0x0000000306087211 */ /* 0x000fe400078c08ff */
[----:B------:R-:W-:Y:S02]  /*63b50*/  ISETP.LT.AND P4, PT, R0, c[0x0][0x17c], !P0 ;  /* 0x00005f0000007a0c */ /* 0x000fe40004781270 */
[----:B------:R-:W-:-:S02]  /*63b60*/  IADD3 R10, R6, c[0x0][0x198], RZ ;  /* 0x00006600060a7a10 */ /* 0x000fc40007ffe0ff */
[----:B------:R-:W-:Y:S02]  /*63b70*/  IADD3 R0, R28, 0x175, RZ ;  /* 0x000001751c007810 */ /* 0x000fe40007ffe0ff */
[-C--:B------:R-:W-:Y:S02]  /*63b80*/  LEA.HI.X.SX32 R9, R6, R2.reuse, 0x1, P6 ;  /* 0x0000000206097211 */ /* 0x080fe400030f0eff */
[----:B------:R-:W-:Y:S02]  /*63b90*/  LEA R4, P6, R10, R3, 0x1 ;  /* 0x000000030a047211 */ /* 0x000fe400078c08ff */
[----:B------:R-:W-:Y:S02]  /*63ba0*/  ISETP.LT.AND P3, PT, R0, c[0x0][0x17c], !P0 ;  /* 0x00005f0000007a0c */ /* 0x000fe40004761270 */
[----:B------:R-:W-:Y:S02]  /*63bb0*/  IADD3 R6, R10, c[0x0][0x198], RZ ;  /* 0x000066000a067a10 */ /* 0x000fe40007ffe0ff */
[----:B------:R-:W-:Y:S01]  /*63bc0*/  IADD3 R0, R28, 0x176, RZ ;  /* 0x000001761c007810 */ /* 0x000fe20007ffe0ff */
[----:B------:R0:W-:Y:S01]  /*63bd0*/  @P5 STG.E.U16 [R8.64], R13 ;  /* 0x0000000d08005986 */ /* 0x0001e2000c101506 */
[----:B------:R-:W-:-:S02]  /*63be0*/  LEA.HI.X.SX32 R5, R10, R2, 0x1, P6 ;  /* 0x000000020a057211 */ /* 0x000fc400030f0eff */
[----:B------:R-:W-:Y:S02]  /*63bf0*/  ISETP.LT.AND P2, PT, R0, c[0x0][0x17c], !P0 ;  /* 0x00005f0000007a0c */ /* 0x000fe40004741270 */
[----:B------:R-:W-:Y:S02]  /*63c00*/  IADD3 R10, R6, c[0x0][0x198], RZ ;  /* 0x00006600060a7a10 */ /* 0x000fe40007ffe0ff */
[----:B------:R-:W-:Y:S02]  /*63c10*/  IADD3 R0, R28, 0x177, RZ ;  /* 0x000001771c007810 */ /* 0x000fe40007ffe0ff */
[----:B0-----:R-:W-:Y:S01]  /*63c20*/  LEA R8, P6, R6, R3, 0x1 ;  /* 0x0000000306087211 */ /* 0x001fe200078c08ff */
[----:B------:R0:W-:Y:S01]  /*63c30*/  @P4 STG.E.U16 [R4.64], R11 ;  /* 0x0000000b04004986 */ /* 0x0001e2000c101506 */
[----:B------:R-:W-:Y:S02]  /*63c40*/  ISETP.LT.AND P1, PT, R0, c[0x0][0x17c], !P0 ;  /* 0x00005f0000007a0c */ /* 0x000fe40004721270 */
[----:B------:R-:W-:-:S02]  /*63c50*/  LEA.HI.X.SX32 R9, R6, R2, 0x1, P6 ;  /* 0x0000000206097211 */ /* 0x000fc400030f0eff */
[CC--:B------:R-:W-:Y:S02]  /*63c60*/  LEA R12, P6, R10.reuse, R3.reuse, 0x1 ;  /* 0x000000030a0c7211 */ /* 0x0c0fe400078c08ff */
[----:B------:R-:W-:Y:S02]  /*63c70*/  IADD3 R6, R10, c[0x0][0x198], RZ ;  /* 0x000066000a067a10 */ /* 0x000fe40007ffe0ff */
[----:B------:R-:W-:Y:S02]  /*63c80*/  IADD3 R0, R28, 0x178, RZ ;  /* 0x000001781c007810 */ /* 0x000fe40007ffe0ff */
[----:B------:R-:W-:Y:S02]  /*63c90*/  LEA.HI.X.SX32 R13, R10, R2, 0x1, P6 ;  /* 0x000000020a0d7211 */ /* 0x000fe400030f0eff */
[----:B0-----:R-:W-:Y:S02]  /*63ca0*/  PRMT R5, R11, 0x7632, R5 ;  /* 0x000076320b057816 */ /* 0x001fe40000000005 */
[----:B------:R-:W-:-:S02]  /*63cb0*/  LEA R4, P6, R6, R3, 0x1 ;  /* 0x0000000306047211 */ /* 0x000fc400078c08ff */
[----:B------:R-:W-:Y:S02]  /*63cc0*/  ISETP.LT.AND P5, PT, R0, c[0x0][0x17c], !P0 ;  /* 0x00005f0000007a0c */ /* 0x000fe400047a1270 */
[----:B------:R-:W-:Y:S01]  /*63cd0*/  IADD3 R10, R6, c[0x0][0x198], RZ ;  /* 0x00006600060a7a10 */ /* 0x000fe20007ffe0ff */
[----:B------:R0:W-:Y:S01]  /*63ce0*/  @P3 STG.E.U16 [R8.64], R5 ;  /* 0x0000000508003986 */ /* 0x0001e2000c101506 */
[----:B------:R-:W-:-:S04]  /*63cf0*/  IADD3 R0, R28, 0x179, RZ ;  /* 0x000001791c007810 */ /* 0x000fc80007ffe0ff */
[----:B------:R-:W-:Y:S01]  /*63d00*/  ISETP.LT.AND P4, PT, R0, c[0x0][0x17c], !P0 ;  /* 0x00005f0000007a0c */ /* 0x000fe20004781270 */
[----:B------:R1:W-:Y:S01]  /*63d10*/  @P2 STG.E.U16 [R12.64], R7 ;  /* 0x000000070c002986 */ /* 0x0003e2000c101506 */
[-C--:B0-----:R-:W-:Y:S02]  /*63d20*/  LEA.HI.X.SX32 R5, R6, R2.reuse, 0x1, P6 ;  /* 0x0000000206057211 */ /* 0x081fe400030f0eff */
[C---:B------:R-:W-:Y:S02]  /*63d30*/  LEA R14, P6, R10.reuse, R3, 0x1 ;  /* 0x000000030a0e7211 */ /* 0x040fe400078c08ff */
[C---:B------:R-:W-:Y:S02]  /*63d40*/  IADD3 R6, R10.reuse, c[0x0][0x198], RZ ;  /* 0x000066000a067a10 */ /* 0x040fe40007ffe0ff */
[----:B------:R-:W-:Y:S02]  /*63d50*/  PRMT R9, R7, 0x7632, R9 ;  /* 0x0000763207097816 */ /* 0x000fe40000000009 */
[----:B------:R-:W-:-:S02]  /*63d60*/  LEA.HI.X.SX32 R15, R10, R2, 0x1, P6 ;  /* 0x000000020a0f7211 */ /* 0x000fc400030f0eff */
[C---:B-1----:R-:W-:Y:S01]  /*63d70*/  LEA R12, P6, R6.reuse, R3, 0x1 ;  /* 0x00000003060c7211 */ /* 0x042fe200078c08ff */
[----:B------:R0:W-:Y:S03]  /*63d80*/  @P1 STG.E.U16 [R4.64], R9 ;  /* 0x0000000904001986 */ /* 0x0001e6000c101506 */
[----:B------:R-:W-:Y:S02]  /*63d90*/  LEA.HI.X.SX32 R13, R6, R2, 0x1, P6 ;  /* 0x00000002060d7211 */ /* 0x000fe400030f0eff */
[----:B------:R-:W-:Y:S02]  /*63da0*/  IADD3 R0, R28, 0x17a, RZ ;  /* 0x0000017a1c007810 */ /* 0x000fe40007ffe0ff */
[----:B------:R-:W-:Y:S02]  /*63db0*/  IADD3 R7, R6, c[0x0][0x198], RZ ;  /* 0x0000660006077a10 */ /* 0x000fe40007ffe0ff */
[----:B------:R-:W-:-:S02]  /*63dc0*/  ISETP.LT.AND P3, PT, R0, c[0x0][0x17c], !P0 ;  /* 0x00005f0000007a0c */ /* 0x000fc40004761270 */
[----:B------:R-:W-:Y:S02]  /*63dd0*/  IADD3 R0, R28, 0x17b, RZ ;  /* 0x0000017b1c007810 */ /* 0x000fe40007ffe0ff */
[C---:B------:R-:W-:Y:S02]  /*63de0*/  LEA R10, P6, R7.reuse, R3, 0x1 ;  /* 0x00000003070a7211 */ /* 0x040fe400078c08ff */
[C---:B0-----:R-:W-:Y:S02]  /*63df0*/  IADD3 R4, R7.reuse, c[0x0][0x198], RZ ;  /* 0x0000660007047a10 */ /* 0x041fe40007ffe0ff */
[----:B------:R-:W-:Y:S02]  /*63e00*/  ISETP.LT.AND P2, PT, R0, c[0x0][0x17c], !P0 ;  /* 0x00005f0000007a0c */ /* 0x000fe40004741270 */
[----:B------:R-:W-:Y:S02]  /*63e10*/  LEA.HI.X.SX32 R11, R7, R2, 0x1, P6 ;  /* 0x00000002070b7211 */ /* 0x000fe400030f0eff */
[----:B------:R-:W-:-:S02]  /*63e20*/  IADD3 R0, R28, 0x17c, RZ ;  /* 0x0000017c1c007810 */ /* 0x000fc40007ffe0ff */
[CC--:B------:R-:W-:Y:S02]  /*63e30*/  LEA R6, P6, R4.reuse, R3.reuse, 0x1 ;  /* 0x0000000304067211 */ /* 0x0c0fe400078c08ff */
[----:B------:R-:W-:Y:S02]  /*63e40*/  IADD3 R5, R4, c[0x0][0x198], RZ ;  /* 0x0000660004057a10 */ /* 0x000fe40007ffe0ff */
[----:B------:R-:W-:Y:S02]  /*63e50*/  ISETP.LT.AND P1, PT, R0, c[0x0][0x17c], !P0 ;  /* 0x00005f0000007a0c */ /* 0x000fe40004721270 */
[----:B------:R-:W-:Y:S02]  /*63e60*/  LEA.HI.X.SX32 R7, R4, R2, 0x1, P6 ;  /* 0x0000000204077211 */ /* 0x000fe400030f0eff */
[----:B------:R-:W-:Y:S02]  /*63e70*/  LEA R8, P6, R5, R3, 0x1 ;  /* 0x0000000305087211 */ /* 0x000fe400078c08ff */
[----:B------:R-:W-:-:S02]  /*63e80*/  IADD3 R0, R28, 0x17d, RZ ;  /* 0x0000017d1c007810 */ /* 0x000fc40007ffe0ff */
[C---:B------:R-:W-:Y:S02]  /*63e90*/  LEA.HI.X.SX32 R9, R5.reuse, R2, 0x1, P6 ;  /* 0x0000000205097211 */ /* 0x040fe400030f0eff */
[----:B------:R-:W-:-:S04]  /*63ea0*/  IADD3 R5, R5, c[0x0][0x198], RZ ;  /* 0x0000660005057a10 */ /* 0x000fc80007ffe0ff */
[----:B------:R-:W-:Y:S01]  /*63eb0*/  LEA R4, P6, R5, R3, 0x1 ;  /* 0x0000000305047211 */ /* 0x000fe200078c08ff */
[----:B--2---:R-:W0:Y:S01]  /*63ec0*/  LDS.128 R16, [R29] ;  /* 0x000000001d107984 */ /* 0x004e220000000c00 */
[----:B------:R-:W-:-:S03]  /*63ed0*/  LOP3.LUT R22, R29, 0x20, RZ, 0x3c, !PT ;  /* 0x000000201d167812 */ /* 0x000fc600078e3cff */
[----:B---3--:R1:W-:Y:S02]  /*63ee0*/  @P5 STG.E.U16 [R14.64], R23 ;  /* 0x000000170e005986 */ /* 0x0083e4000c101506 */
[----:B-1----:R-:W-:-:S05]  /*63ef0*/  PRMT R15, R23, 0x7632, R15 ;  /* 0x00007632170f7816 */ /* 0x002fca000000000f */
[----:B------:R1:W-:Y:S04]  /*63f00*/  @P4 STG.E.U16 [R12.64], R15 ;  /* 0x0000000f0c004986 */ /* 0x0003e8000c101506 */
[----:B0-----:R-:W-:Y:S01]  /*63f10*/  STL [R1+0x44], R17 ;  /* 0x0000441101007387 */ /* 0x001fe20000100800 */
[----:B-1----:R-:W-:-:S03]  /*63f20*/  IMAD.MOV.U32 R15, RZ, RZ, R16 ;  /* 0x000000ffff0f7224 */ /* 0x002fc600078e0010 */
[----:B------:R-:W-:Y:S04]  /*63f30*/  STL.64 [R1+0x48], R18 ;  /* 0x0000481201007387 */ /* 0x000fe80000100a00 */
[----:B------:R-:W0:Y:S01]  /*63f40*/  LDS.128 R16, [R22] ;  /* 0x0000000016107984 */ /* 0x000e220000000c00 */
[----:B------:R-:W-:-:S03]  /*63f50*/  LOP3.LUT R23, R29, 0x40, RZ, 0x3c, !PT ;  /* 0x000000401d177812 */ /* 0x000fc600078e3cff */
[----:B0-----:R-:W-:Y:S01]  /*63f60*/  STL [R1+0x54], R17 ;  /* 0x0000541101007387 */ /* 0x001fe20000100800 */
[----:B------:R-:W-:-:S03]  /*63f70*/  IMAD.MOV.U32 R14, RZ, RZ, R16 ;  /* 0x000000ffff0e7224 */ /* 0x000fc600078e0010 */
[----:B------:R-:W-:Y:S04]  /*63f80*/  STL.64 [R1+0x58], R18 ;  /* 0x0000581201007387 */ /* 0x000fe80000100a00 */
[----:B------:R-:W0:Y:S01]  /*63f90*/  LDS.128 R16, [R23] ;  /* 0x0000000017107984 */ /* 0x000e220000000c00 */
[----:B------:R-:W-:-:S03]  /*63fa0*/  ISETP.LT.AND P5, PT, R0, c[0x0][0x17c], !P0 ;  /* 0x00005f0000007a0c */ /* 0x000fc600047a1270 */
[----:B----4-:R1:W-:Y:S01]  /*63fb0*/  @P3 STG.E.U16 [R10.64], R24 ;  /* 0x000000180a003986 */ /* 0x0103e2000c101506 */
[----:B------:R-:W-:-:S04]  /*63fc0*/  IADD3 R0, R28, 0x17e, RZ ;  /* 0x0000017e1c007810 */ /* 0x000fc80007ffe0ff */
[----:B------:R-:W-:Y:S02]  /*63fd0*/  ISETP.LT.AND P4, PT, R0, c[0x0][0x17c], !P0 ;  /* 0x00005f0000007a0c */ /* 0x000fe40004781270 */
[----:B-1----:R-:W-:Y:S01]  /*63fe0*/  PRMT R11, R24, 0x7632, R11 ;  /* 0x00007632180b7816 */ /* 0x002fe2000000000b */
[----:B0-----:R-:W-:Y:S01]  /*63ff0*/  STL [R1+0x24], R17 ;  /* 0x0000241101007387 */ /* 0x001fe20000100800 */
[----:B------:R-:W-:-:S03]  /*64000*/  IMAD.MOV.U32 R13, RZ, RZ, R16 ;  /* 0x000000ffff0d7224 */ /* 0x000fc600078e0010 */
[----:B------:R-:W-:Y:S04]  /*64010*/  STL.64 [R1+0x28], R18 ;  /* 0x0000281201007387 */ /* 0x000fe80000100a00 */
[----:B------:R-:W0:Y:S01]  /*64020*/  LDS.128 R16, [R26] ;  /* 0x000000001a107984 */ /* 0x000e220000000c00 */
[C---:B------:R-:W-:Y:S02]  /*64030*/  IADD3 R10, R5.reuse, c[0x0][0x198], RZ ;  /* 0x00006600050a7a10 */ /* 0x040fe40007ffe0ff */
[----:B------:R-:W-:Y:S01]  /*64040*/  IADD3 R0, R28, 0x17f, RZ ;  /* 0x0000017f1c007810 */ /* 0x000fe20007ffe0ff */
[----:B------:R1:W-:Y:S01]  /*64050*/  @P2 STG.E.U16 [R6.64], R11 ;  /* 0x0000000b06002986 */ /* 0x0003e2000c101506 */
[----:B------:R-:W-:-:S03]  /*64060*/  LEA.HI.X.SX32 R5, R5, R2, 0x1, P6 ;  /* 0x0000000205057211 */ /* 0x000fc600030f0eff */
[----:B------:R2:W-:Y:S01]  /*64070*/  @P1 STG.E.U16 [R8.64], R25 ;  /* 0x0000001908001986 */ /* 0x0005e2000c101506 */
[----:B------:R-:W-:Y:S02]  /*64080*/  ISETP.LT.AND P3, PT, R0, c[0x0][0x17c], !P0 ;  /* 0x00005f0000007a0c */ /* 0x000fe40004761270 */
[C---:B-1----:R-:W-:Y:S02]  /*64090*/  LEA R6, P6, R10.reuse, R3, 0x1 ;  /* 0x000000030a067211 */ /* 0x042fe400078c08ff */
[C---:B------:R-:W-:Y:S02]  /*640a0*/  IADD3 R11, R10.reuse, c[0x0][0x198], RZ ;  /* 0x000066000a0b7a10 */ /* 0x040fe40007ffe0ff */
[----:B--2---:R-:W-:Y:S02]  /*640b0*/  PRMT R9, R25, 0x7632, R9 ;  /* 0x0000763219097816 */ /* 0x004fe40000000009 */
[----:B------:R-:W-:-:S03]  /*640c0*/  LEA.HI.X.SX32 R7, R10, R2, 0x1, P6 ;  /* 0x000000020a077211 */ /* 0x000fc600030f0eff */
[----:B------:R1:W-:Y:S01]  /*640d0*/  @P5 STG.E.U16 [R4.64], R9 ;  /* 0x0000000904005986 */ /* 0x0003e2000c101506 */
[C---:B------:R-:W-:Y:S02]  /*640e0*/  IADD3 R8, R11.reuse, c[0x0][0x198], RZ ;  /* 0x000066000b087a10 */ /* 0x040fe40007ffe0ff */
[----:B------:R-:W-:Y:S02]  /*640f0*/  IADD3 R0, R28, 0x180, RZ ;  /* 0x000001801c007810 */ /* 0x000fe40007ffe0ff */
[----:B-1----:R-:W-:-:S04]  /*64100*/  LEA R4, P6, R11, R3, 0x1 ;  /* 0x000000030b047211 */ /* 0x002fc800078c08ff */
[----:B------:R-:W-:Y:S02]  /*64110*/  LEA.HI.X.SX32 R5, R11, R2, 0x1, P6 ;  /* 0x000000020b057211 */ /* 0x000fe400030f0eff */
[----:B------:R-:W-:Y:S01]  /*64120*/  PRMT R11, R27, 0x7632, R11 ;  /* 0x000076321b0b7816 */ /* 0x000fe2000000000b */
[----:B------:R-:W-:Y:S01]  /*64130*/  @P4 STG.E.U16 [R6.64], R27 ;  /* 0x0000001b06004986 */ /* 0x000fe2000c101506 */
[----:B------:R-:W-:-:S03]  /*64140*/  ISETP.LT.AND P2, PT, R0, c[0x0][0x17c], !P0 ;  /* 0x00005f0000007a0c */ /* 0x000fc60004741270 */
[----:B------:R1:W-:Y:S01]  /*64150*/  @P3 STG.E.U16 [R4.64], R11 ;  /* 0x0000000b04003986 */ /* 0x0003e2000c101506 */
[----:B------:R-:W-:-:S03]  /*64160*/  IADD3 R0, R28, 0x181, RZ ;  /* 0x000001811c007810 */ /* 0x000fc60007ffe0ff */
[----:B0-----:R-:W-:Y:S04]  /*64170*/  STL [R1+0x74], R17 ;  /* 0x0000741101007387 */ /* 0x001fe80000100800 */
[----:B------:R-:W-:Y:S01]  /*64180*/  STL.64 [R1+0x78], R18 ;  /* 0x0000781201007387 */ /* 0x000fe20000100a00 */
[----:B-1----:R-:W-:-:S03]  /*64190*/  IMAD.MOV.U32 R11, RZ, RZ, R16 ;  /* 0x000000ffff0b7224 */ /* 0x002fc600078e0010 */
[----:B------:R-:W0:Y:S01]  /*641a0*/  LDS.128 R16, [R29+0x800] ;  /* 0x000800001d107984 */ /* 0x000e220000000c00 */
[----:B------:R-:W-:Y:S02]  /*641b0*/  ISETP.LT.AND P1, PT, R0, c[0x0][0x17c], !P0 ;  /* 0x00005f0000007a0c */ /* 0x000fe40004721270 */
[----:B------:R-:W-:-:S04]  /*641c0*/  IADD3 R0, R28, 0x182, RZ ;  /* 0x000001821c007810 */ /* 0x000fc80007ffe0ff */
[----:B------:R-:W-:Y:S02]  /*641d0*/  ISETP.LT.AND P5, PT, R0, c[0x0][0x17c], !P0 ;  /* 0x00005f0000007a0c */ /* 0x000fe400047a1270 */
[----:B------:R-:W-:Y:S02]  /*641e0*/  IADD3 R0, R28, 0x183, RZ ;  /* 0x000001831c007810 */ /* 0x000fe40007ffe0ff */
[----:B------:R-:W-:Y:S02]  /*641f0*/  LEA R6, P6, R8, R3, 0x1 ;  /* 0x0000000308067211 */ /* 0x000fe400078c08ff */
[----:B------:R-:W-:Y:S02]  /*64200*/  ISETP.LT.AND P4, PT, R0, c[0x0][0x17c], !P0 ;  /* 0x00005f0000007a0c */ /* 0x000fe40004781270 */
[----:B------:R-:W-:Y:S02]  /*64210*/  IADD3 R0, R28, 0x184, RZ ;  /* 0x000001841c007810 */ /* 0x000fe40007ffe0ff */
[----:B------:R-:W-:-:S02]  /*64220*/  LEA.HI.X.SX32 R7, R8, R2, 0x1, P6 ;  /* 0x0000000208077211 */ /* 0x000fc400030f0eff */
[----:B------:R-:W-:Y:S02]  /*64230*/  ISETP.LT.AND P3, PT, R0, c[0x0][0x17c], !P0 ;  /* 0x00005f0000007a0c */ /* 0x000fe40004761270 */
[----:B------:R-:W-:Y:S02]  /*64240*/  IADD3 R8, R8, c[0x0][0x198], RZ ;  /* 0x0000660008087a10 */ /* 0x000fe40007ffe0ff */
[----:B------:R-:W-:Y:S01]  /*64250*/  IADD3 R0, R28, 0x185, RZ ;  /* 0x000001851c007810 */ /* 0x000fe20007ffe0ff */
[----:B------:R1:W-:Y:S03]  /*64260*/  @P2 STG.E.U16 [R6.64], R15 ;  /* 0x0000000f06002986 */ /* 0x0003e6000c101506 */
[----:B------:R-:W-:Y:S02]  /*64270*/  ISETP.LT.AND P2, PT, R0, c[0x0][0x17c], !P0 ;  /* 0x00005f0000007a0c */ /* 0x000fe40004741270 */
[----:B------:R-:W-:-:S02]  /*64280*/  IADD3 R0, R8, c[0x0][0x198], RZ ;  /* 0x0000660008007a10 */ /* 0x000fc40007ffe0ff */
[----:B------:R-:W-:Y:S02]  /*64290*/  PRMT R9, R15, 0x7632, R9 ;  /* 0x000076320f097816 */ /* 0x000fe40000000009 */
[----:B-1----:R-:W-:-:S04]  /*642a0*/  LEA R6, P6, R8, R3, 0x1 ;  /* 0x0000000308067211 */ /* 0x002fc800078c08ff */
[-C--:B------:R-:W-:Y:S02]  /*642b0*/  LEA.HI.X.SX32 R7, R8, R2.reuse, 0x1, P6 ;  /* 0x0000000208077211 */ /* 0x080fe400030f0eff */
[CC--:B------:R-:W-:Y:S02]  /*642c0*/  LEA R4, P6, R0.reuse, R3.reuse, 0x1 ;  /* 0x0000000300047211 */ /* 0x0c0fe400078c08ff */
[C---:B------:R-:W-:Y:S01]  /*642d0*/  IADD3 R8, R0.reuse, c[0x0][0x198], RZ ;  /* 0x0000660000087a10 */ /* 0x040fe20007ffe0ff */
[----:B------:R1:W-:Y:S01]  /*642e0*/  @P1 STG.E.U16 [R6.64], R9 ;  /* 0x0000000906001986 */ /* 0x0003e2000c101506 */
[----:B------:R-:W-:Y:S02]  /*642f0*/  LEA.HI.X.SX32 R5, R0, R2, 0x1, P6 ;  /* 0x0000000200057211 */ /* 0x000fe400030f0eff */
[C---:B------:R-:W-:Y:S01]  /*64300*/  IADD3 R0, R8.reuse, c[0x0][0x198], RZ ;  /* 0x0000660008007a10 */ /* 0x040fe20007ffe0ff */
[----:B0-----:R-:W-:Y:S01]  /*64310*/  STL [R1+0xa4], R17 ;  /* 0x0000a41101007387 */ /* 0x001fe20000100800 */
[----:B-1----:R-:W-:-:S03]  /*64320*/  LEA R6, P6, R8, R3, 0x1 ;  /* 0x0000000308067211 */ /* 0x002fc600078c08ff */
[----:B------:R0:W-:Y:S01]  /*64330*/  @P5 STG.E.U16 [R4.64], R14 ;  /* 0x0000000e04005986 */ /* 0x0001e2000c101506 */
[----:B------:R-:W-:-:S03]  /*64340*/  LEA.HI.X.SX32 R7, R8, R2, 0x1, P6 ;  /* 0x0000000208077211 */ /* 0x000fc600030f0eff */
[----:B------:R-:W-:Y:S01]  /*64350*/  STL.64 [R1+0xa8], R18 ;  /* 0x0000a81201007387 */ /* 0x000fe20000100a00 */
[----:B------:R-:W-:Y:S01]  /*64360*/  PRMT R8, R14, 0x7632, R8 ;  /* 0x000076320e087816 */ /* 0x000fe20000000008 */
[----:B0-----:R-:W-:Y:S02]  /*64370*/  IMAD.MOV.U32 R14, RZ, RZ, R16 ;  /* 0x000000ffff0e7224 */ /* 0x001fe400078e0010 */
[----:B------:R-:W0:Y:S01]  /*64380*/  LDS.128 R16, [R22+0x800] ;  /* 0x0008000016107984 */ /* 0x000e220000000c00 */
[----:B------:R-:W-:Y:S02]  /*64390*/  LEA R4, P6, R0, R3, 0x1 ;  /* 0x0000000300047211 */ /* 0x000fe400078c08ff */
[----:B------:R-:W-:Y:S02]  /*643a0*/  IADD3 R9, R28, 0x188, RZ ;  /* 0x000001881c097810 */ /* 0x000fe40007ffe0ff */
[----:B------:R-:W-:Y:S01]  /*643b0*/  LEA.HI.X.SX32 R5, R0, R2, 0x1, P6 ;  /* 0x0000000200057211 */ /* 0x000fe200030f0eff */
[----:B------:R1:W-:Y:S01]  /*643c0*/  @P4 STG.E.U16 [R6.64], R8 ;  /* 0x0000000806004986 */ /* 0x0003e2000c101506 */
[----:B------:R-:W-:-:S02]  /*643d0*/  ISETP.LT.AND P4, PT, R9, c[0x0][0x17c], !P0 ;  /* 0x00005f0009007a0c */ /* 0x000fc40004781270 */
[----:B------:R-:W-:Y:S01]  /*643e0*/  PRMT R9, R13, 0x7632, R9 ;  /* 0x000076320d097816 */ /* 0x000fe20000000009 */
[----:B------:R2:W-:Y:S01]  /*643f0*/  @P3 STG.E.U16 [R4.64], R13 ;  /* 0x0000000d04003986 */ /* 0x0005e2000c101506 */
[----:B------:R-:W-:Y:S02]  /*64400*/  IADD3 R10, R28, 0x186, RZ ;  /* 0x000001861c0a7810 */ /* 0x000fe40007ffe0ff */
[----:B-1----:R-:W-:Y:S01]  /*64410*/  IADD3 R7, R0, c[0x0][0x198], RZ ;  /* 0x0000660000077a10 */ /* 0x002fe20007ffe0ff */
[----:B0-----:R-:W-:Y:S01]  /*64420*/  STL [R1+0x94], R17 ;  /* 0x0000941101007387 */ /* 0x001fe20000100800 */
[----:B--2---:R-:W-:-:S03]  /*64430*/  IMAD.MOV.U32 R13, RZ, RZ, R16 ;  /* 0x000000ffff0d7224 */ /* 0x004fc600078e0010 */
[----:B------:R-:W-:Y:S04]  /*64440*/  STL.64 [R1+0x98], R18 ;  /* 0x0000981201007387 */ /* 0x000fe80000100a00 */
[----:B------:R-:W0:Y:S01]  /*64450*/  LDS.128 R16, [R23+0x800] ;  /* 0x0008000017107984 */ /* 0x000e220000000c00 */
[----:B------:R-:W-:Y:S02]  /*64460*/  IADD3 R0, R28, 0x189, RZ ;  /* 0x000001891c007810 */ /* 0x000fe40007ffe0ff */
[----:B------:R-:W-:Y:S02]  /*64470*/  LEA R6, P6, R7, R3, 0x1 ;  /* 0x0000000307067211 */ /* 0x000fe400078c08ff */
[----:B------:R-:W-:Y:S02]  /*64480*/  ISETP.LT.AND P3, PT, R0, c[0x0][0x17c], !P0 ;  /* 0x00005f0000007a0c */ /* 0x000fe40004761270 */
[----:B------:R-:W-:-:S02]  /*64490*/  ISETP.LT.AND P1, PT, R10, c[0x0][0x17c], !P0 ;  /* 0x00005f000a007a0c */ /* 0x000fc40004721270 */
[C---:B------:R-:W-:Y:S02]  /*644a0*/  IADD3 R0, R7.reuse, c[0x0][0x198], RZ ;  /* 0x0000660007007a10 */ /* 0x040fe40007ffe0ff */
[-C--:B------:R-:W-:Y:S02]  /*644b0*/  LEA.HI.X.SX32 R7, R7, R2.reuse, 0x1, P6 ;  /* 0x0000000207077211 */ /* 0x080fe400030f0eff */
[C---:B------:R-:W-:Y:S02]  /*644c0*/  LEA R4, P6, R0.reuse, R3, 0x1 ;  /* 0x0000000300047211 */ /* 0x040fe400078c08ff */
[C---:B------:R-:W-:Y:S01]  /*644d0*/  IADD3 R8, R0.reuse, c[0x0][0x198], RZ ;  /* 0x0000660000087a10 */ /* 0x040fe20007ffe0ff */
[----:B------:R1:W-:Y:S01]  /*644e0*/  @P2 STG.E.U16 [R6.64], R9 ;  /* 0x0000000906002986 */ /* 0x0003e2000c101506 */
[----:B------:R-:W-:Y:S02]  /*644f0*/  LEA.HI.X.SX32 R5, R0, R2, 0x1, P6 ;  /* 0x0000000200057211 */ /* 0x000fe400030f0eff */
[----:B------:R-:W-:-:S03]  /*64500*/  IADD3 R0, R8, c[0x0][0x198], RZ ;  /* 0x0000660008007a10 */ /* 0x000fc60007ffe0ff */
[----:B------:R2:W-:Y:S01]  /*64510*/  @P1 STG.E.U16 [R4.64], R11 ;  /* 0x0000000b04001986 */ /* 0x0005e2000c101506 */
[----:B-1----:R-:W-:Y:S02]  /*64520*/  IADD3 R7, R28, 0x18b, RZ ;  /* 0x0000018b1c077810 */ /* 0x002fe40007ffe0ff */
[C---:B------:R-:W-:Y:S02]  /*64530*/  LEA R6, P6, R8.reuse, R3, 0x1 ;  /* 0x0000000308067211 */ /* 0x040fe400078c08ff */
[----:B------:R-:W-:Y:S02]  /*64540*/  ISETP.LT.AND P1, PT, R7, c[0x0][0x17c], !P0 ;  /* 0x00005f0007007a0c */ /* 0x000fe40004721270 */
[----:B------:R-:W-:Y:S02]  /*64550*/  LEA.HI.X.SX32 R7, R8, R2, 0x1, P6 ;  /* 0x0000000208077211 */ /* 0x000fe400030f0eff */
[----:B------:R-:W-:Y:S01]  /*64560*/  PRMT R8, R11, 0x7632, R8 ;  /* 0x000076320b087816 */ /* 0x000fe20000000008 */
[----:B0-----:R-:W-:Y:S01]  /*64570*/  STL [R1+0x84], R17 ;  /* 0x0000841101007387 */ /* 0x001fe20000100800 */
[----:B--2---:R-:W-:-:S03]  /*64580*/  IMAD.MOV.U32 R11, RZ, RZ, R16 ;  /* 0x000000ffff0b7224 */ /* 0x004fc600078e0010 */
[----:B------:R-:W-:Y:S04]  /*64590*/  STL.64 [R1+0x88], R18 ;  /* 0x0000881201007387 */ /* 0x000fe80000100a00 */
[----:B------:R-:W0:Y:S01]  /*645a0*/  LDS.128 R16, [R26+0x800] ;  /* 0x000800001a107984 */ /* 0x000e220000000c00 */
[----:B------:R-:W-:Y:S02]  /*645b0*/  IADD3 R10, R28, 0x187, RZ ;  /* 0x000001871c0a7810 */ /* 0x000fe40007ffe0ff */
[----:B------:R-:W-:Y:S01]  /*645c0*/  LEA R4, P6, R0, R3, 0x1 ;  /* 0x0000000300047211 */ /* 0x000fe200078c08ff */
[----:B------:R-:W-:Y:S01]  /*645d0*/  LDS.128 R24, [R26+0x1000] ;  /* 0x001000001a187984 */ /* 0x000fe20000000c00 */
[----:B------:R-:W-:Y:S02]  /*645e0*/  ISETP.LT.AND P5, PT, R10, c[0x0][0x17c], !P0 ;  /* 0x00005f000a007a0c */ /* 0x000fe400047a1270 */
[----:B------:R-:W-:-:S02]  /*645f0*/  IADD3 R9, R28, 0x18c, RZ ;  /* 0x0000018c1c097810 */ /* 0x000fc40007ffe0ff */
[----:B------:R-:W-:-:S09]  /*64600*/  LEA.HI.X.SX32 R5, R0, R2, 0x1, P6 ;  /* 0x0000000200057211 */ /* 0x000fd200030f0eff */
[----:B------:R-:W-:Y:S01]  /*64610*/  @P5 STG.E.U16 [R6.64], R8 ;  /* 0x0000000806005986 */ /* 0x000fe2000c101506 */
[----:B------:R-:W-:Y:S02]  /*64620*/  ISETP.LT.AND P5, PT, R9, c[0x0][0x17c], !P0 ;  /* 0x00005f0009007a0c */ /* 0x000fe400047a1270 */
[----:B------:R-:W-:Y:S01]  /*64630*/  PRMT R9, R14, 0x7632, R9 ;  /* 0x000076320e097816 */ /* 0x000fe20000000009 */
[----:B------:R1:W-:Y:S04]  /*64640*/  @P4 STG.E.U16 [R4.64], R14 ;  /* 0x0000000e04004986 */ /* 0x0003e8000c101506 */
[----:B0-----:R-:W-:Y:S01]  /*64650*/  STL [R1+0x4], R17 ;  /* 0x0000041101007387 */ /* 0x001fe20000100800 */
[----:B-1----:R-:W-:-:S03]  /*64660*/  IMAD.MOV.U32 R14, RZ, RZ, R16 ;  /* 0x000000ffff0e7224 */ /* 0x002fc600078e0010 */
[----:B------:R-:W-:Y:S04]  /*64670*/  STL.64 [R1+0x8], R18 ;  /* 0x0000081201007387 */ /* 0x000fe80000100a00 */
[----:B------:R-:W0:Y:S01]  /*64680*/  LDS.128 R16, [R29+0x1000] ;  /* 0x001000001d107984 */ /* 0x000e220000000c00 */
[----:B------:R-:W-:Y:S02]  /*64690*/  IADD3 R7, R0, c[0x0][0x198], RZ ;  /* 0x0000660000077a10 */ /* 0x000fe40007ffe0ff */
[C---:B------:R-:W-:Y:S02]  /*646a0*/  IADD3 R0, R28.reuse, 0x18d, RZ ;  /* 0x0000018d1c007810 */ /* 0x040fe40007ffe0ff */
[----:B------:R-:W-:Y:S02]  /*646b0*/  IADD3 R10, R28, 0x18a, RZ ;  /* 0x0000018a1c0a7810 */ /* 0x000fe40007ffe0ff */
[----:B------:R-:W-:-:S02]  /*646c0*/  LEA R6, P6, R7, R3, 0x1 ;  /* 0x0000000307067211 */ /* 0x000fc400078c08ff */
[----:B------:R-:W-:Y:S02]  /*646d0*/  ISETP.LT.AND P4, PT, R0, c[0x0][0x17c], !P0 ;  /* 0x00005f0000007a0c */ /* 0x000fe40004781270 */
[----:B------:R-:W-:Y:S02]  /*646e0*/  ISETP.LT.AND P2, PT, R10, c[0x0][0x17c], !P0 ;  /* 0x00005f000a007a0c */ /* 0x000fe40004741270 */
[C---:B------:R-:W-:Y:S02]  /*646f0*/  IADD3 R0, R7.reuse, c[0x0][0x198], RZ ;  /* 0x0000660007007a10 */ /* 0x040fe40007ffe0ff */
[-C--:B------:R-:W-:Y:S02]  /*64700*/  LEA.HI.X.SX32 R7, R7, R2.reuse, 0x1, P6 ;  /* 0x0000000207077211 */ /* 0x080fe400030f0eff */
[C---:B------:R-:W-:Y:S02]  /*64710*/  LEA R4, P6, R0.reuse, R3, 0x1 ;  /* 0x0000000300047211 */ /* 0x040fe400078c08ff */
[C---:B------:R-:W-:Y:S01]  /*64720*/  IADD3 R8, R0.reuse, c[0x0][0x198], RZ ;  /* 0x0000660000087a10 */ /* 0x040fe20007ffe0ff */
[----:B------:R1:W-:Y:S01]  /*64730*/  @P3 STG.E.U16 [R6.64], R9 ;  /* 0x0000000906003986 */ /* 0x0003e2000c101506 */
[----:B------:R-:W-:-:S02]  /*64740*/  LEA.HI.X.SX32 R5, R0, R2, 0x1, P6 ;  /* 0x0000000200057211 */ /* 0x000fc400030f0eff */
        /* <DEDUP_REMOVED lines=11> */
[----:B------:R-:W-:Y:S02]  /*64800*/  LEA R4, P6, R0, R3, 0x1 ;  /* 0x0000000300047211 */ /* 0x000fe400078c08ff */
[----:B------:R-:W-:Y:S02]  /*64810*/  IADD3 R9, R28, 0x190, RZ ;  /* 0x000001901c097810 */ /* 0x000fe40007ffe0ff */
[----:B------:R-:W-:Y:S01]  /*64820*/  LEA.HI.X.SX32 R5, R0, R2, 0x1, P6 ;  /* 0x0000000200057211 */ /* 0x000fe200030f0eff */
[----:B------:R-:W-:Y:S01]  /*64830*/  @P1 STG.E.U16 [R6.64], R8 ;  /* 0x0000000806001986 */ /* 0x000fe2000c101506 */
[----:B------:R-:W-:-:S02]  /*64840*/  ISETP.LT.AND P1, PT, R9, c[0x0][0x17c], !P0 ;  /* 0x00005f0009007a0c */ /* 0x000fc40004721270 */
[----:B------:R-:W-:Y:S01]  /*64850*/  PRMT R9, R11, 0x7632, R9 ;  /* 0x000076320b097816 */ /* 0x000fe20000000009 */
[----:B------:R1:W-:Y:S04]  /*64860*/  @P5 STG.E.U16 [R4.64], R11 ;  /* 0x0000000b04005986 */ /* 0x0003e8000c101506 */
[----:B0-----:R-:W-:Y:S01]  /*64870*/  STL [R1+0x34], R17 ;  /* 0x0000341101007387 */ /* 0x001fe20000100800 */
[----:B-1----:R-:W-:-:S03]  /*64880*/  IMAD.MOV.U32 R11, RZ, RZ, R16 ;  /* 0x000000ffff0b7224 */ /* 0x002fc600078e0010 */
[----:B------:R-:W-:Y:S04]  /*64890*/  STL.64 [R1+0x38], R18 ;  /* 0x0000381201007387 */ /* 0x000fe80000100a00 */
[----:B------:R-:W0:Y:S04]  /*648a0*/  LDS.128 R16, [R23+0x1000] ;  /* 0x0010000017107984 */ /* 0x000e280000000c00 */
[----:B0-----:R0:W-:Y:S04]  /*648b0*/  STL [R1+0x14], R17 ;  /* 0x0000141101007387 */ /* 0x0011e80000100800 */
[----:B------:R-:W-:Y:S04]  /*648c0*/  STL.64 [R1+0x18], R18 ;  /* 0x0000181201007387 */ /* 0x000fe80000100a00 */
[----:B0-----:R-:W2:Y:S01]  /*648d0*/  LDL.LU R17, [R1+0x17a4] ;  /* 0x0017a40001117983 */ /* 0x001ea20000300800 */
[----:B------:R-:W-:-:S02]  /*648e0*/  IADD3 R6, R0, c[0x0][0x198], RZ ;  /* 0x0000660000067a10 */ /* 0x000fc40007ffe0ff */
[C---:B------:R-:W-:Y:S02]  /*648f0*/  IADD3 R0, R28.reuse, 0x191, RZ ;  /* 0x000001911c007810 */ /* 0x040fe40007ffe0ff */
[----:B------:R-:W-:Y:S02]  /*64900*/  IADD3 R10, R28, 0x18e, RZ ;  /* 0x0000018e1c0a7810 */ /* 0x000fe40007ffe0ff */
[----:B------:R-:W-:Y:S02]  /*64910*/  LEA R4, P6, R6, R3, 0x1 ;  /* 0x0000000306047211 */ /* 0x000fe400078c08ff */
[----:B------:R-:W-:Y:S02]  /*64920*/  ISETP.LT.AND P5, PT, R0, c[0x0][0x17c], !P0 ;  /* 0x00005f0000007a0c */ /* 0x000fe400047a1270 */
[----:B------:R-:W-:Y:S02]  /*64930*/  ISETP.LT.AND P3, PT, R10, c[0x0][0x17c], !P0 ;  /* 0x00005f000a007a0c */ /* 0x000fe40004761270 */
[----:B------:R-:W-:-:S02]  /*64940*/  IADD3 R0, R6, c[0x0][0x198], RZ ;  /* 0x0000660006007a10 */ /* 0x000fc40007ffe0ff */
[-C--:B------:R-:W-:Y:S02]  /*64950*/  LEA.HI.X.SX32 R5, R6, R2.reuse, 0x1, P6 ;  /* 0x0000000206057211 */ /* 0x080fe400030f0eff */
[C---:B------:R-:W-:Y:S02]  /*64960*/  LEA R6, P6, R0.reuse, R3, 0x1 ;  /* 0x0000000300067211 */ /* 0x040fe400078c08ff */
[C---:B------:R-:W-:Y:S01]  /*64970*/  IADD3 R8, R0.reuse, c[0x0][0x198], RZ ;  /* 0x0000660000087a10 */ /* 0x040fe20007ffe0ff */
[----:B------:R0:W-:Y:S01]  /*64980*/  @P4 STG.E.U16 [R4.64], R9 ;  /* 0x0000000904004986 */ /* 0x0001e2000c101506 */
[----:B------:R-:W-:Y:S02]  /*64990*/  LEA.HI.X.SX32 R7, R0, R2, 0x1, P6 ;  /* 0x0000000200077211 */ /* 0x000fe400030f0eff */
[----:B------:R-:W-:-:S03]  /*649a0*/  IADD3 R0, R8, c[0x0][0x198], RZ ;  /* 0x0000660008007a10 */ /* 0x000fc60007ffe0ff */
[----:B------:R1:W-:Y:S01]  /*649b0*/  @P3 STG.E.U16 [R6.64], R14 ;  /* 0x0000000e06003986 */ /* 0x0003e2000c101506 */
[----:B0-----:R-:W-:Y:S02]  /*649c0*/  IADD3 R5, R28, 0x193, RZ ;  /* 0x000001931c057810 */ /* 0x001fe40007ffe0ff */
[CC--:B------:R-:W-:Y:S02]  /*649d0*/  LEA R4, P6, R8.reuse, R3.reuse, 0x1 ;  /* 0x0000000308047211 */ /* 0x0c0fe400078c08ff */
[----:B------:R-:W-:Y:S02]  /*649e0*/  ISETP.LT.AND P3, PT, R5, c[0x0][0x17c], !P0 ;  /* 0x00005f0005007a0c */ /* 0x000fe40004761270 */
[----:B------:R-:W-:Y:S02]  /*649f0*/  LEA.HI.X.SX32 R5, R8, R2, 0x1, P6 ;  /* 0x0000000208057211 */ /* 0x000fe400030f0eff */
[----:B------:R-:W-:Y:S02]  /*64a00*/  PRMT R8, R14, 0x7632, R8 ;  /* 0x000076320e087816 */ /* 0x000fe40000000008 */
[----:B-1----:R-:W-:-:S03]  /*64a10*/  LEA R6, P6, R0, R3, 0x1 ;  /* 0x0000000300067211 */ /* 0x002fc600078c08ff */
[----:B------:R0:W-:Y:S01]  /*64a20*/  @P2 STG.E.U16 [R4.64], R8 ;  /* 0x0000000804002986 */ /* 0x0001e2000c101506 */
[----:B------:R-:W-:Y:S02]  /*64a30*/  LEA.HI.X.SX32 R7, R0, R2, 0x1, P6 ;  /* 0x0000000200077211 */ /* 0x000fe400030f0eff */
[----:B------:R-:W-:-:S03]  /*64a40*/  IADD3 R10, R28, 0x192, RZ ;  /* 0x000001921c0a7810 */ /* 0x000fc60007ffe0ff */
[----:B------:R1:W-:Y:S01]  /*64a50*/  @P1 STG.E.U16 [R6.64], R13 ;  /* 0x0000000d06001986 */ /* 0x0003e2000c101506 */
[----:B0-----:R-:W-:Y:S02]  /*64a60*/  IADD3 R4, R0, c[0x0][0x198], RZ ;  /* 0x0000660000047a10 */ /* 0x001fe40007ffe0ff */
[C---:B------:R-:W-:Y:S02]  /*64a70*/  IADD3 R0, R28.reuse, 0x195, RZ ;  /* 0x000001951c007810 */ /* 0x040fe40007ffe0ff */
[----:B------:R-:W-:Y:S02]  /*64a80*/  IADD3 R9, R28, 0x194, RZ ;  /* 0x000001941c097810 */ /* 0x000fe40007ffe0ff */
[----:B-1----:R-:W-:Y:S02]  /*64a90*/  LEA R6, P6, R4, R3, 0x1 ;  /* 0x0000000304067211 */ /* 0x002fe400078c08ff */
[----:B------:R-:W-:Y:S02]  /*64aa0*/  ISETP.LT.AND P1, PT, R0, c[0x0][0x17c], !P0 ;  /* 0x00005f0000007a0c */ /* 0x000fe40004721270 */
[----:B------:R-:W-:-:S02]  /*64ab0*/  IADD3 R0, R4, c[0x0][0x198], RZ ;  /* 0x0000660004007a10 */ /* 0x000fc40007ffe0ff */
[----:B------:R-:W-:Y:S02]  /*64ac0*/  PRMT R8, R13, 0x7632, R8 ;  /* 0x000076320d087816 */ /* 0x000fe40000000008 */
[-C--:B------:R-:W-:Y:S02]  /*64ad0*/  LEA.HI.X.SX32 R7, R4, R2.reuse, 0x1, P6 ;  /* 0x0000000204077211 */ /* 0x080fe400030f0eff */
[----:B------:R-:W-:Y:S02]  /*64ae0*/  ISETP.LT.AND P4, PT, R10, c[0x0][0x17c], !P0 ;  /* 0x00005f000a007a0c */ /* 0x000fe40004781270 */
[----:B------:R-:W-:Y:S02]  /*64af0*/  ISETP.LT.AND P2, PT, R9, c[0x0][0x17c], !P0 ;  /* 0x00005f0009007a0c */ /* 0x000fe40004741270 */
[C---:B------:R-:W-:Y:S02]  /*64b00*/  LEA R4, P6, R0.reuse, R3, 0x1 ;  /* 0x0000000300047211 */ /* 0x040fe400078c08ff */
[C---:B------:R-:W-:Y:S01]  /*64b10*/  IADD3 R9, R0.reuse, c[0x0][0x198], RZ ;  /* 0x0000660000097a10 */ /* 0x040fe20007ffe0ff */
[----:B------:R0:W-:Y:S01]  /*64b20*/  @P5 STG.E.U16 [R6.64], R8 ;  /* 0x0000000806005986 */ /* 0x0001e2000c101506 */
[----:B------:R-:W-:-:S02]  /*64b30*/  LEA.HI.X.SX32 R5, R0, R2, 0x1, P6 ;  /* 0x0000000200057211 */ /* 0x000fc400030f0eff */
[----:B------:R-:W-:Y:S02]  /*64b40*/  IADD3 R10, R28, 0x196, RZ ;  /* 0x000001961c0a7810 */ /* 0x000fe40007ffe0ff */
[C---:B------:R-:W-:Y:S02]  /*64b50*/  IADD3 R0, R9.reuse, c[0x0][0x198], RZ ;  /* 0x0000660009007a10 */ /* 0x040fe40007ffe0ff */
[----:B------:R-:W-:Y:S02]  /*64b60*/  ISETP.LT.AND P5, PT, R10, c[0x0][0x17c], !P0 ;  /* 0x00005f000a007a0c */ /* 0x000fe400047a1270 */
[----:B0-----:R-:W-:Y:S02]  /*64b70*/  LEA R8, P6, R9, R3, 0x1 ;  /* 0x0000000309087211 */ /* 0x001fe400078c08ff */
[----:B------:R-:W-:Y:S02]  /*64b80*/  PRMT R12, R11, 0x7632, R12 ;  /* 0x000076320b0c7816 */ /* 0x000fe4000000000c */
[----:B------:R-:W-:-:S02]  /*64b90*/  LEA.HI.X.SX32 R9, R9, R2, 0x1, P6 ;  /* 0x0000000209097211 */ /* 0x000fc400030f0eff */
[CC--:B------:R-:W-:Y:S01]  /*64ba0*/  LEA R10, P6, R0.reuse, R3.reuse, 0x1 ;  /* 0x00000003000a7211 */ /* 0x0c0fe200078c08ff */
[----:B------:R0:W-:Y:S04]  /*64bb0*/  @P4 STG.E.U16 [R4.64], R11 ;  /* 0x0000000b04004986 */ /* 0x0001e8000c101506 */
[----:B------:R1:W-:Y:S01]  /*64bc0*/  @P3 STG.E.U16 [R8.64], R12 ;  /* 0x0000000c08003986 */ /* 0x0003e2000c101506 */
[C---:B0-----:R-:W-:Y:S02]  /*64bd0*/  LEA.HI.X.SX32 R11, R0.reuse, R2, 0x1, P6 ;  /* 0x00000002000b7211 */ /* 0x041fe400030f0eff */
[----:B-1----:R-:W-:Y:S02]  /*64be0*/  IADD3 R8, R0, c[0x0][0x198], RZ ;  /* 0x0000660000087a10 */ /* 0x002fe40007ffe0ff */
[----:B------:R-:W-:Y:S01]  /*64bf0*/  IADD3 R0, R28, 0x199, RZ ;  /* 0x000001991c007810 */ /* 0x000fe20007ffe0ff */
[----:B------:R-:W-:Y:S01]  /*64c00*/  @P2 STG.E.U16 [R10.64], R16 ;  /* 0x000000100a002986 */ /* 0x000fe2000c101506 */
[----:B------:R-:W-:-:S02]  /*64c10*/  LEA R14, P6, R8, R3, 0x1 ;  /* 0x00000003080e7211 */ /* 0x000fc400078c08ff */
[----:B------:R-:W-:Y:S02]  /*64c20*/  ISETP.LT.AND P2, PT, R0, c[0x0][0x17c], !P0 ;  /* 0x00005f0000007a0c */ /* 0x000fe40004741270 */
[----:B------:R-:W-:Y:S02]  /*64c30*/  IADD3 R0, R8, c[0x0][0x198], RZ ;  /* 0x0000660008007a10 */ /* 0x000fe40007ffe0ff */
[----:B------:R-:W-:Y:S02]  /*64c40*/  IADD3 R13, R28, 0x198, RZ ;  /* 0x000001981c0d7810 */ /* 0x000fe40007ffe0ff */
[----:B------:R-:W-:Y:S02]  /*64c50*/  LEA.HI.X.SX32 R15, R8, R2, 0x1, P6 ;  /* 0x00000002080f7211 */ /* 0x000fe400030f0eff */
[----:B------:R-:W-:Y:S01]  /*64c60*/  LEA R12, P6, R0, R3, 0x1 ;  /* 0x00000003000c7211 */ /* 0x000fe200078c08ff */
[----:B------:R-:W-:Y:S01]  /*64c70*/  LDS.128 R8, [R22+0x1800] ;  /* 0x0018000016087984 */ /* 0x000fe20000000c00 */
[----:B------:R-:W-:-:S02]  /*64c80*/  ISETP.LT.AND P3, PT, R13, c[0x0][0x17c], !P0 ;  /* 0x00005f000d007a0c */ /* 0x000fc40004761270 */
[----:B------:R-:W-:Y:S02]  /*64c90*/  LEA.HI.X.SX32 R13, R0, R2, 0x1, P6 ;  /* 0x00000002000d7211 */ /* 0x000fe400030f0eff */
[----:B------:R-:W-:-:S04]  /*64ca0*/  IADD3 R6, R28, 0x197, RZ ;  /* 0x000001971c067810 */ /* 0x000fc80007ffe0ff */
[----:B------:R-:W-:Y:S02]  /*64cb0*/  ISETP.LT.AND P4, PT, R6, c[0x0][0x17c], !P0 ;  /* 0x00005f0006007a0c */ /* 0x000fe40004781270 */
[----:B------:R-:W0:Y:S01]  /*64cc0*/  LDS.128 R4, [R29+0x1800] ;  /* 0x001800001d047984 */ /* 0x000e220000000c00 */
[----:B------:R-:W-:Y:S02]  /*64cd0*/  IADD3 R18, R28, 0x19a, RZ ;  /* 0x0000019a1c127810 */ /* 0x000fe40007ffe0ff */
[----:B--2---:R-:W-:-:S05]  /*64ce0*/  PRMT R17, R16, 0x7632, R17 ;  /* 0x0000763210117816 */ /* 0x004fca0000000011 */
[----:B------:R1:W-:Y:S04]  /*64cf0*/  @P1 STG.E.U16 [R14.64], R17 ;  /* 0x000000110e001986 */ /* 0x0003e8000c101506 */
[----:B------:R-:W-:Y:S01]  /*64d00*/  @P5 STG.E.U16 [R12.64], R24 ;  /* 0x000000180c005986 */ /* 0x000fe2000c101506 */
[----:B-1----:R-:W-:-:S04]  /*64d10*/  IADD3 R14, R28, 0x19b, RZ ;  /* 0x0000019b1c0e7810 */ /* 0x002fc80007ffe0ff */
[----:B------:R-:W-:Y:S02]  /*64d20*/  ISETP.LT.AND P5, PT, R14, c[0x0][0x17c], !P0 ;  /* 0x00005f000e007a0c */ /* 0x000fe400047a1270 */
[----:B------:R1:W2:Y:S04]  /*64d30*/  LDS.128 R12, [R23+0x1800] ;  /* 0x00180000170c7984 */ /* 0x0002a80000000c00 */
[----:B-1----:R-:W1:Y:S01]  /*64d40*/  S2R R23, SR_TID.X ;  /* 0x0000000000177919 */ /* 0x002e620000002100 */
[----:B------:R-:W-:Y:S02]  /*64d50*/  IADD3 R16, R0, c[0x0][0x198], RZ ;  /* 0x0000660000107a10 */ /* 0x000fe40007ffe0ff */
[----:B------:R-:W-:Y:S02]  /*64d60*/  ISETP.LT.AND P1, PT, R18, c[0x0][0x17c], !P0 ;  /* 0x00005f0012007a0c */ /* 0x000fe40004721270 */
[----:B------:R-:W-:-:S02]  /*64d70*/  LEA R18, P6, R16, R3, 0x1 ;  /* 0x0000000310127211 */ /* 0x000fc400078c08ff */
[C---:B------:R-:W-:Y:S02]  /*64d80*/  IADD3 R0, R16.reuse, c[0x0][0x198], RZ ;  /* 0x0000660010007a10 */ /* 0x040fe40007ffe0ff */
[-C--:B------:R-:W-:Y:S02]  /*64d90*/  LEA.HI.X.SX32 R19, R16, R2.reuse, 0x1, P6 ;  /* 0x0000000210137211 */ /* 0x080fe400030f0eff */
[----:B------:R-:W-:Y:S02]  /*64da0*/  LEA R16, P6, R0, R3, 0x1 ;  /* 0x0000000300107211 */ /* 0x000fe400078c08ff */
[----:B------:R-:W-:Y:S02]  /*64db0*/  PRMT R24, R24, 0x7632, R24 ;  /* 0x0000763218187816 */ /* 0x000fe40000000018 */
[----:B------:R-:W-:Y:S01]  /*64dc0*/  LEA.HI.X.SX32 R17, R0, R2, 0x1, P6 ;  /* 0x0000000200117211 */ /* 0x000fe200030f0eff */
[C---:B-1----:R-:W-:Y:S01]  /*64dd0*/  IMAD.SHL.U32 R29, R23.reuse, 0x1000, RZ ;  /* 0x00001000171d7824 */ /* 0x042fe200078e00ff */
[----:B------:R-:W-:-:S04]  /*64de0*/  LOP3.LUT R21, R23, 0x7f, RZ, 0xc0, !PT ;  /* 0x0000007f17157812 */ /* 0x000fc800078ec0ff */
[----:B------:R-:W-:Y:S02]  /*64df0*/  LOP3.LUT R29, R29, 0x6000, RZ, 0xc0, !PT ;  /* 0x000060001d1d7812 */ /* 0x000fe400078ec0ff */
[----:B------:R-:W-:-:S03]  /*64e00*/  IADD3 R0, R0, c[0x0][0x198], RZ ;  /* 0x0000660000007a10 */ /* 0x000fc60007ffe0ff */
[----:B------:R-:W-:Y:S01]  /*64e10*/  IMAD R29, R21, 0x10, R29 ;  /* 0x00000010151d7824 */ /* 0x000fe200078e021d */
[C---:B------:R-:W-:Y:S01]  /*64e20*/  LEA R22, P6, R0.reuse, R3, 0x1 ;  /* 0x0000000300167211 */ /* 0x040fe200078c08ff */
[----:B------:R1:W-:Y:S03]  /*64e30*/  @P4 STG.E.U16 [R18.64], R24 ;  /* 0x0000001812004986 */ /* 0x0003e6000c101506 */
[----:B------:R-:W-:Y:S02]  /*64e40*/  LOP3.LUT R29, R29, 0x60, RZ, 0x3c, !PT ;  /* 0x000000601d1d7812 */ /* 0x000fe400078e3cff */
[----:B------:R-:W-:Y:S01]  /*64e50*/  LEA.HI.X.SX32 R23, R0, R2, 0x1, P6 ;  /* 0x0000000200177211 */ /* 0x000fe200030f0eff */
[----:B0-----:R-:W-:Y:S01]  /*64e60*/  @P3 STG.E.U16 [R16.64], R4 ;  /* 0x0000000410003986 */ /* 0x001fe2000c101506 */
[----:B-1----:R-:W-:Y:S02]  /*64e70*/  IADD3 R18, R28, 0x19d, RZ ;  /* 0x0000019d1c127810 */ /* 0x002fe40007ffe0ff */
[----:B------:R-:W-:-:S02]  /*64e80*/  PRMT R24, R4, 0x7632, R24 ;  /* 0x0000763204187816 */ /* 0x000fc40000000018 */
[----:B------:R-:W-:Y:S02]  /*64e90*/  ISETP.LT.AND P3, PT, R18, c[0x0][0x17c], !P0 ;  /* 0x00005f0012007a0c */ /* 0x000fe40004761270 */
[----:B------:R0:W1:Y:S04]  /*64ea0*/  LDS.128 R16, [R29+0x1800] ;  /* 0x001800001d107984 */ /* 0x0000680000000c00 */
[----:B------:R3:W-:Y:S04]  /*64eb0*/  @P2 STG.E.U16 [R22.64], R24 ;  /* 0x0000001816002986 */ /* 0x0007e8000c101506 */
[----:B0-----:R-:W4:Y:S04]  /*64ec0*/  LDL.LU R29, [R1+0x54] ;  /* 0x00005400011d7983 */ /* 0x001f280000300800 */
[----:B---3--:R-:W3:Y:S01]  /*64ed0*/  LDL.LU R24, [R1+0x44] ;  /* 0x0000440001187983 */ /* 0x008ee20000300800 */
[----:B------:R-:W-:-:S02]  /*64ee0*/  IADD3 R20, R28, 0x19c, RZ ;  /* 0x0000019c1c147810 */ /* 0x000fc40007ffe0ff */
[----:B------:R-:W-:Y:S02]  /*64ef0*/  IADD3 R21, R0, c[0x0][0x198], RZ ;  /* 0x0000660000157a10 */ /* 0x000fe40007ffe0ff */
[----:B------:R-:W-:Y:S02]  /*64f00*/  ISETP.LT.AND P4, PT, R20, c[0x0][0x17c], !P0 ;  /* 0x00005f0014007a0c */ /* 0x000fe40004781270 */
[C---:B------:R-:W-:Y:S02]  /*64f10*/  LEA R20, P6, R21.reuse, R3, 0x1 ;  /* 0x0000000315147211 */ /* 0x040fe400078c08ff */
[C---:B------:R-:W-:Y:S02]  /*64f20*/  IADD3 R0, R21.reuse, c[0x0][0x198], RZ ;  /* 0x0000660015007a10 */ /* 0x040fe40007ffe0ff */
[----:B------:R-:W-:Y:S02]  /*64f30*/  LEA.HI.X.SX32 R21, R21, R2, 0x1, P6 ;  /* 0x0000000215157211 */ /* 0x000fe400030f0eff */
[----:B------:R-:W-:-:S02]  /*64f40*/  IADD3 R4, R28, 0x19e, RZ ;  /* 0x0000019e1c047810 */ /* 0x000fc40007ffe0ff */
[----:B------:R-:W-:Y:S01]  /*64f50*/  LEA R22, P6, R0, R3, 0x1 ;  /* 0x0000000300167211 */ /* 0x000fe200078c08ff */
[----:B------:R0:W-:Y:S01]  /*64f60*/  @P1 STG.E.U16 [R20.64], R8 ;  /* 0x0000000814001986 */ /* 0x0001e2000c101506 */
[----:B------:R-:W-:Y:S02]  /*64f70*/  ISETP.LT.AND P2, PT, R4, c[0x0][0x17c], !P0 ;  /* 0x00005f0004007a0c */ /* 0x000fe40004741270 */
[C---:B------:R-:W-:Y:S02]  /*64f80*/  LEA.HI.X.SX32 R23, R0.reuse, R2, 0x1, P6 ;  /* 0x0000000200177211 */ /* 0x040fe400030f0eff */
[----:B------:R-:W-:Y:S02]  /*64f90*/  IADD3 R4, R0, c[0x0][0x198], RZ ;  /* 0x0000660000047a10 */ /* 0x000fe40007ffe0ff */
[----:B0-----:R-:W-:Y:S02]  /*64fa0*/  IADD3 R20, R28, 0x19f, RZ ;  /* 0x0000019f1c147810 */ /* 0x001fe40007ffe0ff */
[----:B------:R-:W-:-:S02]  /*64fb0*/  PRMT R8, R8, 0x7632, R8 ;  /* 0x0000763208087816 */ /* 0x000fc40000000008 */
[----:B------:R-:W-:Y:S02]  /*64fc0*/  ISETP.LT.AND P1, PT, R20, c[0x0][0x17c], !P0 ;  /* 0x00005f0014007a0c */ /* 0x000fe40004721270 */
[----:B------:R-:W-:Y:S01]  /*64fd0*/  LEA R20, P6, R4, R3, 0x1 ;  /* 0x0000000304147211 */ /* 0x000fe200078c08ff */
[----:B------:R0:W-:Y:S01]  /*64fe0*/  @P5 STG.E.U16 [R22.64], R8 ;  /* 0x0000000816005986 */ /* 0x0001e2000c101506 */
[----:B------:R-:W-:Y:S02]  /*64ff0*/  IADD3 R0, R28, 0x1a0, RZ ;  /* 0x000001a01c007810 */ /* 0x000fe40007ffe0ff */
[----:B------:R-:W-:Y:S02]  /*65000*/  LEA.HI.X.SX32 R21, R4, R2, 0x1, P6 ;  /* 0x0000000204157211 */ /* 0x000fe400030f0eff */
[----:B------:R-:W-:Y:S02]  /*65010*/  ISETP.LT.AND P5, PT, R0, c[0x0][0x17c], !P0 ;  /* 0x00005f0000007a0c */ /* 0x000fe400047a1270 */
[----:B0-----:R-:W-:-:S02]  /*65020*/  IADD3 R8, R4, c[0x0][0x198], RZ ;  /* 0x0000660004087a10 */ /* 0x001fc40007ffe0ff */
[----:B------:R-:W-:Y:S02]  /*65030*/  IADD3 R4, R28, 0x1a1, RZ ;  /* 0x000001a11c047810 */ /* 0x000fe40007ffe0ff */
[C---:B------:R-:W-:Y:S02]  /*65040*/  LEA R22, P6, R8.reuse, R3, 0x1 ;  /* 0x0000000308167211 */ /* 0x040fe400078c08ff */
[C---:B------:R-:W-:Y:S01]  /*65050*/  IADD3 R0, R8.reuse, c[0x0][0x198], RZ ;  /* 0x0000660008007a10 */ /* 0x040fe20007ffe0ff */
[----:B--2---:R0:W-:Y:S01]  /*65060*/  @P4 STG.E.U16 [R20.64], R12 ;  /* 0x0000000c14004986 */ /* 0x0041e2000c101506 */
[----:B------:R-:W-:Y:S02]  /*65070*/  LEA.HI.X.SX32 R23, R8, R2, 0x1, P6 ;  /* 0x0000000208177211 */ /* 0x000fe400030f0eff */
[----:B------:R-:W-:Y:S02]  /*65080*/  ISETP.LT.AND P4, PT, R4, c[0x0][0x17c], !P0 ;  /* 0x00005f0004007a0c */ /* 0x000fe40004781270 */
[----:B------:R-:W-:-:S02]  /*65090*/  IADD3 R4, R0, c[0x0][0x198], RZ ;  /* 0x0000660000047a10 */ /* 0x000fc40007ffe0ff */
[----:B0-----:R-:W-:Y:S02]  /*650a0*/  LEA R20, P6, R0, R3, 0x1 ;  /* 0x0000000300147211 */ /* 0x001fe400078c08ff */
[----:B------:R-:W-:Y:S02]  /*650b0*/  PRMT R12, R12, 0x7632, R12 ;  /* 0x000076320c0c7816 */ /* 0x000fe4000000000c */
[----:B------:R-:W-:-:S03]  /*650c0*/  LEA.HI.X.SX32 R21, R0, R2, 0x1, P6 ;  /* 0x0000000200157211 */ /* 0x000fc600030f0eff */
[----:B------:R0:W-:Y:S04]  /*650d0*/  @P3 STG.E.U16 [R22.64], R12 ;  /* 0x0000000c16003986 */ /* 0x0001e8000c101506 */
[----:B-1----:R1:W-:Y:S01]  /*650e0*/  @P2 STG.E.U16 [R20.64], R16 ;  /* 0x0000001014002986 */ /* 0x0023e2000c101506 */
[C---:B------:R-:W-:Y:S02]  /*650f0*/  IADD3 R0, R4.reuse, c[0x0][0x198], RZ ;  /* 0x0000660004007a10 */ /* 0x040fe40007ffe0ff */
[----:B0-----:R-:W-:-:S04]  /*65100*/  LEA R22, P6, R4, R3, 0x1 ;  /* 0x0000000304167211 */ /* 0x001fc800078c08ff */
[----:B------:R-:W-:Y:S02]  /*65110*/  LEA.HI.X.SX32 R23, R4, R2, 0x1, P6 ;  /* 0x0000000204177211 */ /* 0x000fe400030f0eff */
[----:B-1----:R-:W-:Y:S02]  /*65120*/  PRMT R16, R16, 0x7632, R16 ;  /* 0x0000763210107816 */ /* 0x002fe40000000010 */
[----:B------:R-:W-:-:S03]  /*65130*/  LEA R20, P6, R0, R3, 0x1 ;  /* 0x0000000300147211 */ /* 0x000fc600078c08ff */
[----:B------:R0:W-:Y:S01]  /*65140*/  @P1 STG.E.U16 [R22.64], R16 ;  /* 0x0000001016001986 */ /* 0x0001e2000c101506 */
[C---:B------:R-:W-:Y:S02]  /*65150*/  IADD3 R4, R0.reuse, c[0x0][0x198], RZ ;  /* 0x0000660000047a10 */ /* 0x040fe40007ffe0ff */
[----:B------:R-:W-:Y:S02]  /*65160*/  LEA.HI.X.SX32 R21, R0, R2, 0x1, P6 ;  /* 0x0000000200157211 */ /* 0x000fe400030f0eff */
[----:B------:R-:W-:Y:S01]  /*65170*/  IADD3 R8, R28, 0x1a2, RZ ;  /* 0x000001a21c087810 */ /* 0x000fe20007ffe0ff */
[----:B0-----:R-:W2:Y:S01]  /*65180*/  LDL.LU R16, [R1+0x24] ;  /* 0x0000240001107983 */ /* 0x001ea20000300800 */
[C---:B------:R-:W-:Y:S02]  /*65190*/  LEA R22, P6, R4.reuse, R3, 0x1 ;  /* 0x0000000304167211 */ /* 0x040fe400078c08ff */
[----:B------:R-:W-:Y:S02]  /*651a0*/  IADD3 R0, R4, c[0x0][0x198], RZ ;  /* 0x0000660004007a10 */ /* 0x000fe40007ffe0ff */
[----:B------:R-:W-:-:S02]  /*651b0*/  ISETP.LT.AND P3, PT, R8, c[0x0][0x17c], !P0 ;  /* 0x00005f0008007a0c */ /* 0x000fc40004761270 */
[----:B------:R-:W-:Y:S02]  /*651c0*/  LEA.HI.X.SX32 R23, R4, R2, 0x1, P6 ;  /* 0x0000000204177211 */ /* 0x000fe400030f0eff */
[----:B------:R-:W-:Y:S01]  /*651d0*/  IADD3 R4, R0, c[0x0][0x198], RZ ;  /* 0x0000660000047a10 */ /* 0x000fe20007ffe0ff */
[----:B---3--:R0:W-:Y:S01]  /*651e0*/  @P5 STG.E.U16 [R20.64], R24 ;  /* 0x0000001814005986 */ /* 0x0081e2000c101506 */
[----:B------:R-:W-:-:S03]  /*651f0*/  PRMT R12, R24, 0x7632, R12 ;  /* 0x00007632180c7816 */ /* 0x000fc6000000000c */
[----:B0-----:R-:W3:Y:S01]  /*65200*/  LDL.LU R24, [R1+0x74] ;  /* 0x0000740001187983 */ /* 0x001ee20000300800 */
[----:B------:R-:W-:-:S03]  /*65210*/  LEA R20, P6, R0, R3, 0x1 ;  /* 0x0000000300147211 */ /* 0x000fc600078c08ff */
[----:B------:R0:W-:Y:S01]  /*65220*/  @P4 STG.E.U16 [R22.64], R12 ;  /* 0x0000000c16004986 */ /* 0x0001e2000c101506 */
[----:B------:R-:W-:Y:S02]  /*65230*/  LEA.HI.X.SX32 R21, R0, R2, 0x1, P6 ;  /* 0x0000000200157211 */ /* 0x000fe400030f0eff */
[----:B------:R-:W-:-:S03]  /*65240*/  IADD3 R0, R4, c[0x0][0x198], RZ ;  /* 0x0000660004007a10 */ /* 0x000fc60007ffe0ff */
[----:B----4-:R1:W-:Y:S01]  /*65250*/  @P3 STG.E.U16 [R20.64], R29 ;  /* 0x0000001d14003986 */ /* 0x0103e2000c101506 */
[----:B0-----:R-:W-:-:S04]  /*65260*/  LEA R22, P6, R4, R3, 0x1 ;  /* 0x0000000304167211 */ /* 0x001fc800078c08ff */
[----:B------:R-:W-:Y:S02]  /*65270*/  LEA.HI.X.SX32 R23, R4, R2, 0x1, P6 ;  /* 0x0000000204177211 */ /* 0x000fe400030f0eff */
[----:B------:R-:W-:Y:S02]  /*65280*/  PRMT R4, R29, 0x7632, R4 ;  /* 0x000076321d047816 */ /* 0x000fe40000000004 */
[----:B-1----:R-:W4:Y:S01]  /*65290*/  LDL.LU R29, [R1+0xa4] ;  /* 0x0000a400011d7983 */ /* 0x002f220000300800 */
[----:B------:R-:W-:-:S04]  /*652a0*/  IADD3 R8, R28, 0x1a3, RZ ;  /* 0x000001a31c087810 */ /* 0x000fc80007ffe0ff */
[----:B------:R-:W-:Y:S02]  /*652b0*/  ISETP.LT.AND P2, PT, R8, c[0x0][0x17c], !P0 ;  /* 0x00005f0008007a0c */ /* 0x000fe40004741270 */
[----:B------:R-:W-:-:S04]  /*652c0*/  IADD3 R8, R28, 0x1a4, RZ ;  /* 0x000001a41c087810 */ /* 0x000fc80007ffe0ff */
[----:B------:R-:W-:Y:S02]  /*652d0*/  ISETP.LT.AND P1, PT, R8, c[0x0][0x17c], !P0 ;  /* 0x00005f0008007a0c */ /* 0x000fe40004721270 */
[----:B------:R-:W-:Y:S02]  /*652e0*/  IADD3 R8, R28, 0x1a5, RZ ;  /* 0x000001a51c087810 */ /* 0x000fe40007ffe0ff */
[----:B------:R-:W-:Y:S02]  /*652f0*/  LEA R20, P6, R0, R3, 0x1 ;  /* 0x0000000300147211 */ /* 0x000fe400078c08ff */
[----:B------:R-:W-:Y:S01]  /*65300*/  ISETP.LT.AND P5, PT, R8, c[0x0][0x17c], !P0 ;  /* 0x00005f0008007a0c */ /* 0x000fe200047a1270 */
[----:B------:R0:W-:Y:S01]  /*65310*/  @P2 STG.E.U16 [R22.64], R4 ;  /* 0x0000000416002986 */ /* 0x0001e2000c101506 */
[----:B------:R-:W-:Y:S02]  /*65320*/  IADD3 R8, R28, 0x1a6, RZ ;  /* 0x000001a61c087810 */ /* 0x000fe40007ffe0ff */
[----:B------:R-:W-:-:S02]  /*65330*/  LEA.HI.X.SX32 R21, R0, R2, 0x1, P6 ;  /* 0x0000000200157211 */ /* 0x000fc400030f0eff */
[----:B------:R-:W-:Y:S02]  /*65340*/  ISETP.LT.AND P4, PT, R8, c[0x0][0x17c], !P0 ;  /* 0x00005f0008007a0c */ /* 0x000fe40004781270 */
[----:B0-----:R-:W-:-:S04]  /*65350*/  IADD3 R4, R0, c[0x0][0x198], RZ ;  /* 0x0000660000047a10 */ /* 0x001fc80007ffe0ff */
[C---:B------:R-:W-:Y:S02]  /*65360*/  LEA R22, P6, R4.reuse, R3, 0x1 ;  /* 0x0000000304167211 */ /* 0x040fe400078c08ff */
[C---:B------:R-:W-:Y:S02]  /*65370*/  IADD3 R0, R4.reuse, c[0x0][0x198], RZ ;  /* 0x0000660004007a10 */ /* 0x040fe40007ffe0ff */
[----:B------:R-:W-:Y:S02]  /*65380*/  LEA.HI.X.SX32 R23, R4, R2, 0x1, P6 ;  /* 0x0000000204177211 */ /* 0x000fe400030f0eff */
[----:B------:R-:W-:Y:S02]  /*65390*/  IADD3 R4, R0, c[0x0][0x198], RZ ;  /* 0x0000660000047a10 */ /* 0x000fe40007ffe0ff */
[----:B------:R-:W-:-:S04]  /*653a0*/  IADD3 R8, R28, 0x1a7, RZ ;  /* 0x000001a71c087810 */ /* 0x000fc80007ffe0ff */
[----:B------:R-:W-:Y:S02]  /*653b0*/  ISETP.LT.AND P3, PT, R8, c[0x0][0x17c], !P0 ;  /* 0x00005f0008007a0c */ /* 0x000fe40004761270 */
[----:B------:R-:W-:-:S04]  /*653c0*/  IADD3 R8, R28, 0x1a8, RZ ;  /* 0x000001a81c087810 */ /* 0x000fc80007ffe0ff */
[----:B------:R-:W-:Y:S01]  /*653d0*/  ISETP.LT.AND P2, PT, R8, c[0x0][0x17c], !P0 ;  /* 0x00005f0008007a0c */ /* 0x000fe20004741270 */
[----:B--2---:R0:W-:Y:S01]  /*653e0*/  @P1 STG.E.U16 [R20.64], R16 ;  /* 0x0000001014001986 */ /* 0x0041e2000c101506 */
[----:B------:R-:W-:-:S05]  /*653f0*/  PRMT R12, R16, 0x7632, R12 ;  /* 0x00007632100c7816 */ /* 0x000fca000000000c */
[----:B------:R1:W-:Y:S01]  /*65400*/  @P5 STG.E.U16 [R22.64], R12 ;  /* 0x0000000c16005986 */ /* 0x0003e2000c101506 */
[----:B0-----:R-:W-:-:S03]  /*65410*/  LEA R20, P6, R0, R3, 0x1 ;  /* 0x0000000300147211 */ /* 0x001fc600078c08ff */
[----:B------:R-:W2:Y:S01]  /*65420*/  LDL.LU R16, [R1+0x94] ;  /* 0x0000940001107983 */ /* 0x000ea20000300800 */
[-C--:B------:R-:W-:Y:S02]  /*65430*/  LEA.HI.X.SX32 R21, R0, R2.reuse, 0x1, P6 ;  /* 0x0000000200157211 */ /* 0x080fe400030f0eff */
[C---:B-1----:R-:W-:Y:S02]  /*65440*/  LEA R22, P6, R4.reuse, R3, 0x1 ;  /* 0x0000000304167211 */ /* 0x042fe400078c08ff */
[C---:B------:R-:W-:Y:S02]  /*65450*/  IADD3 R0, R4.reuse, c[0x0][0x198], RZ ;  /* 0x0000660004007a10 */ /* 0x040fe40007ffe0ff */
[----:B------:R-:W-:Y:S01]  /*65460*/  LEA.HI.X.SX32 R23, R4, R2, 0x1, P6 ;  /* 0x0000000204177211 */ /* 0x000fe200030f0eff */
[----:B---3--:R0:W-:Y:S01]  /*65470*/  @P4 STG.E.U16 [R20.64], R24 ;  /* 0x0000001814004986 */ /* 0x0081e2000c101506 */
[----:B------:R-:W-:-:S03]  /*65480*/  PRMT R4, R24, 0x7632, R4 ;  /* 0x0000763218047816 */ /* 0x000fc60000000004 */
[----:B0-----:R-:W3:Y:S01]  /*65490*/  LDL.LU R24, [R1+0x84] ;  /* 0x0000840001187983 */ /* 0x001ee20000300800 */
[----:B------:R-:W-:-:S04]  /*654a0*/  LEA R20, P6, R0, R3, 0x1 ;  /* 0x0000000300147211 */ /* 0x000fc800078c08ff */
[----:B------:R-:W-:Y:S01]  /*654b0*/  LEA.HI.X.SX32 R21, R0, R2, 0x1, P6 ;  /* 0x0000000200157211 */ /* 0x000fe200030f0eff */
[----:B------:R-:W-:Y:S04]  /*654c0*/  @P3 STG.E.U16 [R22.64], R4 ;  /* 0x0000000416003986 */ /* 0x000fe8000c101506 */
[----:B----4-:R0:W-:Y:S01]  /*654d0*/  @P2 STG.E.U16 [R20.64], R29 ;  /* 0x0000001d14002986 */ /* 0x0101e2000c101506 */
[----:B------:R-:W-:-:S03]  /*654e0*/  PRMT R12, R29, 0x7632, R12 ;  /* 0x000076321d0c7816 */ /* 0x000fc6000000000c */
[----:B0-----:R-:W4:Y:S01]  /*654f0*/  LDL.LU R29, [R1+0x4] ;  /* 0x00000400011d7983 */ /* 0x001f220000300800 */
[----:B------:R-:W-:Y:S02]  /*65500*/  IADD3 R8, R28, 0x1a9, RZ ;  /* 0x000001a91c087810 */ /* 0x000fe40007ffe0ff */
[----:B------:R-:W-:Y:S02]  /*65510*/  IADD3 R4, R0, c[0x0][0x198], RZ ;  /* 0x0000660000047a10 */ /* 0x000fe40007ffe0ff */
[----:B------:R-:W-:Y:S02]  /*65520*/  ISETP.LT.AND P1, PT, R8, c[0x0][0x17c], !P0 ;  /* 0x00005f0008007a0c */ /* 0x000fe40004721270 */
[----:B------:R-:W-:Y:S02]  /*65530*/  IADD3 R8, R28, 0x1aa, RZ ;  /* 0x000001aa1c087810 */ /* 0x000fe40007ffe0ff */
[C---:B------:R-:W-:Y:S02]  /*65540*/  LEA R22, P6, R4.reuse, R3, 0x1 ;  /* 0x0000000304167211 */ /* 0x040fe400078c08ff */
[----:B------:R-:W-:-:S02]  /*65550*/  IADD3 R0, R4, c[0x0][0x198], RZ ;  /* 0x0000660004007a10 */ /* 0x000fc40007ffe0ff */
[----:B------:R-:W-:Y:S02]  /*65560*/  ISETP.LT.AND P5, PT, R8, c[0x0][0x17c], !P0 ;  /* 0x00005f0008007a0c */ /* 0x000fe400047a1270 */
[----:B------:R-:W-:Y:S02]  /*65570*/  IADD3 R8, R28, 0x1ab, RZ ;  /* 0x000001ab1c087810 */ /* 0x000fe40007ffe0ff */
[----:B------:R-:W-:Y:S02]  /*65580*/  LEA.HI.X.SX32 R23, R4, R2, 0x1, P6 ;  /* 0x0000000204177211 */ /* 0x000fe400030f0eff */
[C---:B------:R-:W-:Y:S02]  /*65590*/  LEA R20, P6, R0.reuse, R3, 0x1 ;  /* 0x0000000300147211 */ /* 0x040fe400078c08ff */
[----:B------:R-:W-:Y:S02]  /*655a0*/  IADD3 R4, R0, c[0x0][0x198], RZ ;  /* 0x0000660000047a10 */ /* 0x000fe40007ffe0ff */
[----:B------:R-:W-:Y:S01]  /*655b0*/  ISETP.LT.AND P4, PT, R8, c[0x0][0x17c], !P0 ;  /* 0x00005f0008007a0c */ /* 0x000fe20004781270 */
[----:B------:R0:W-:Y:S01]  /*655c0*/  @P1 STG.E.U16 [R22.64], R12 ;  /* 0x0000000c16001986 */ /* 0x0001e2000c101506 */
[----:B------:R-:W-:-:S02]  /*655d0*/  IADD3 R8, R28, 0x1ac, RZ ;  /* 0x000001ac1c087810 */ /* 0x000fc40007ffe0ff */
[----:B------:R-:W-:Y:S02]  /*655e0*/  LEA.HI.X.SX32 R21, R0, R2, 0x1, P6 ;  /* 0x0000000200157211 */ /* 0x000fe400030f0eff */
[----:B------:R-:W-:Y:S02]  /*655f0*/  ISETP.LT.AND P3, PT, R8, c[0x0][0x17c], !P0 ;  /* 0x00005f0008007a0c */ /* 0x000fe40004761270 */
[C---:B------:R-:W-:Y:S02]  /*65600*/  IADD3 R0, R4.reuse, c[0x0][0x198], RZ ;  /* 0x0000660004007a10 */ /* 0x040fe40007ffe0ff */
[----:B0-----:R-:W-:-:S04]  /*65610*/  LEA R22, P6, R4, R3, 0x1 ;  /* 0x0000000304167211 */ /* 0x001fc800078c08ff */
[----:B------:R-:W-:Y:S02]  /*65620*/  LEA.HI.X.SX32 R23, R4, R2, 0x1, P6 ;  /* 0x0000000204177211 */ /* 0x000fe400030f0eff */
[----:B------:R-:W-:-:S04]  /*65630*/  IADD3 R8, R28, 0x1ad, RZ ;  /* 0x000001ad1c087810 */ /* 0x000fc80007ffe0ff */
[----:B------:R-:W-:Y:S02]  /*65640*/  ISETP.LT.AND P2, PT, R8, c[0x0][0x17c], !P0 ;  /* 0x00005f0008007a0c */ /* 0x000fe40004741270 */
[----:B------:R-:W-:-:S04]  /*65650*/  IADD3 R8, R28, 0x1ae, RZ ;  /* 0x000001ae1c087810 */ /* 0x000fc80007ffe0ff */
[----:B------:R-:W-:Y:S01]  /*65660*/  ISETP.LT.AND P1, PT, R8, c[0x0][0x17c], !P0 ;  /* 0x00005f0008007a0c */ /* 0x000fe20004721270 */
[----:B--2---:R0:W-:Y:S01]  /*65670*/  @P5 STG.E.U16 [R20.64], R16 ;  /* 0x0000001014005986 */ /* 0x0041e2000c101506 */
[----:B------:R-:W-:-:S05]  /*65680*/  PRMT R4, R16, 0x7632, R4 ;  /* 0x0000763210047816 */ /* 0x000fca0000000004 */
[----:B------:R1:W-:Y:S04]  /*65690*/  @P4 STG.E.U16 [R22.64], R4 ;  /* 0x0000000416004986 */ /* 0x0003e8000c101506 */
[----:B0-----:R-:W2:Y:S01]  /*656a0*/  LDL.LU R16, [R1+0x64] ;  /* 0x0000640001107983 */ /* 0x001ea20000300800 */
[----:B------:R-:W-:-:S04]  /*656b0*/  LEA R20, P6, R0, R3, 0x1 ;  /* 0x0000000300147211 */ /* 0x000fc800078c08ff */
[C---:B------:R-:W-:Y:S02]  /*656c0*/  LEA.HI.X.SX32 R21, R0.reuse, R2, 0x1, P6 ;  /* 0x0000000200157211 */ /* 0x040fe400030f0eff */
[----:B-1----:R-:W-:-:S04]  /*656d0*/  IADD3 R4, R0, c[0x0][0x198], RZ ;  /* 0x0000660000047a10 */ /* 0x002fc80007ffe0ff */
[C---:B------:R-:W-:Y:S02]  /*656e0*/  LEA R22, P6, R4.reuse, R3, 0x1 ;  /* 0x0000000304167211 */ /* 0x040fe400078c08ff */
[C---:B------:R-:W-:Y:S02]  /*656f0*/  IADD3 R0, R4.reuse, c[0x0][0x198], RZ ;  /* 0x0000660004007a10 */ /* 0x040fe40007ffe0ff */
[----:B------:R-:W-:Y:S02]  /*65700*/  LEA.HI.X.SX32 R23, R4, R2, 0x1, P6 ;  /* 0x0000000204177211 */ /* 0x000fe400030f0eff */
[----:B------:R-:W-:Y:S01]  /*65710*/  IADD3 R4, R0, c[0x0][0x198], RZ ;  /* 0x0000660000047a10 */ /* 0x000fe20007ffe0ff */
[----:B---3--:R0:W-:Y:S01]  /*65720*/  @P3 STG.E.U16 [R20.64], R24 ;  /* 0x0000001814003986 */ /* 0x0081e2000c101506 */
[----:B------:R-:W-:-:S03]  /*65730*/  PRMT R12, R24, 0x7632, R12 ;  /* 0x00007632180c7816 */ /* 0x000fc6000000000c */
[----:B0-----:R-:W3:Y:S01]  /*65740*/  LDL.LU R24, [R1+0x34] ;  /* 0x0000340001187983 */ /* 0x001ee20000300800 */
[----:B------:R-:W-:-:S03]  /*65750*/  LEA R20, P6, R0, R3, 0x1 ;  /* 0x0000000300147211 */ /* 0x000fc600078c08ff */
[----:B------:R0:W-:Y:S01]  /*65760*/  @P2 STG.E.U16 [R22.64], R12 ;  /* 0x0000000c16002986 */ /* 0x0001e2000c101506 */
[-C--:B------:R-:W-:Y:S02]  /*65770*/  LEA.HI.X.SX32 R21, R0, R2.reuse, 0x1, P6 ;  /* 0x0000000200157211 */ /* 0x080fe400030f0eff */
[C---:B------:R-:W-:Y:S02]  /*65780*/  IADD3 R0, R4.reuse, c[0x0][0x198], RZ ;  /* 0x0000660004007a10 */ /* 0x040fe40007ffe0ff */
[C---:B0-----:R-:W-:Y:S01]  /*65790*/  LEA R22, P6, R4.reuse, R3, 0x1 ;  /* 0x0000000304167211 */ /* 0x041fe200078c08ff */
[----:B----4-:R0:W-:Y:S03]  /*657a0*/  @P1 STG.E.U16 [R20.64], R29 ;  /* 0x0000001d14001986 */ /* 0x0101e6000c101506 */
[----:B------:R-:W-:Y:S02]  /*657b0*/  LEA.HI.X.SX32 R23, R4, R2, 0x1, P6 ;  /* 0x0000000204177211 */ /* 0x000fe400030f0eff */
[----:B------:R-:W-:-:S02]  /*657c0*/  PRMT R4, R29, 0x7632, R4 ;  /* 0x000076321d047816 */ /* 0x000fc40000000004 */
[----:B0-----:R-:W4:Y:S01]  /*657d0*/  LDL.LU R29, [R1+0x14] ;  /* 0x00001400011d7983 */ /* 0x001f220000300800 */
        /* <DEDUP_REMOVED lines=23> */
[----:B0-----:R-:W-:-:S04]  /*65950*/  LEA R20, P6, R0, R3, 0x1 ;  /* 0x0000000300147211 */ /* 0x001fc800078c08ff */
[-C--:B------:R-:W-:Y:S02]  /*65960*/  LEA.HI.X.SX32 R21, R0, R2.reuse, 0x1, P6 ;  /* 0x0000000200157211 */ /* 0x080fe400030f0eff */
[C---:B-1----:R-:W-:Y:S02]  /*65970*/  LEA R22, P6, R4.reuse, R3, 0x1 ;  /* 0x0000000304167211 */ /* 0x042fe400078c08ff */
[C---:B------:R-:W-:Y:S02]  /*65980*/  IADD3 R0, R4.reuse, c[0x0][0x198], RZ ;  /* 0x0000660004007a10 */ /* 0x040fe40007ffe0ff */
[----:B------:R-:W-:Y:S01]  /*65990*/  LEA.HI.X.SX32 R23, R4, R2, 0x1, P6 ;  /* 0x0000000204177211 */ /* 0x000fe200030f0eff */
[----:B---3--:R0:W-:Y:S01]  /*659a0*/  @P2 STG.E.U16 [R20.64], R24 ;  /* 0x0000001814002986 */ /* 0x0081e2000c101506 */
[----:B------:R-:W-:-:S03]  /*659b0*/  PRMT R4, R24, 0x7632, R4 ;  /* 0x0000763218047816 */ /* 0x000fc60000000004 */
[----:B0-----:R-:W2:Y:S01]  /*659c0*/  LDL.LU R24, [R1+0x48] ;  /* 0x0000480001187983 */ /* 0x001ea20000300800 */
[----:B------:R-:W-:-:S04]  /*659d0*/  LEA R20, P6, R0, R3, 0x1 ;  /* 0x0000000300147211 */ /* 0x000fc800078c08ff */
[----:B------:R-:W-:Y:S01]  /*659e0*/  LEA.HI.X.SX32 R21, R0, R2, 0x1, P6 ;  /* 0x0000000200157211 */ /* 0x000fe200030f0eff */
[----:B------:R-:W-:Y:S04]  /*659f0*/  @P1 STG.E.U16 [R22.64], R4 ;  /* 0x0000000416001986 */ /* 0x000fe8000c101506 */
[----:B----4-:R0:W-:Y:S01]  /*65a00*/  @P5 STG.E.U16 [R20.64], R29 ;  /* 0x0000001d14005986 */ /* 0x0101e2000c101506 */
[----:B------:R-:W-:-:S03]  /*65a10*/  PRMT R12, R29, 0x7632, R12 ;  /* 0x000076321d0c7816 */ /* 0x000fc6000000000c */
[----:B0-----:R-:W3:Y:S01]  /*65a20*/  LDL.LU R29, [R1+0x58] ;  /* 0x00005800011d7983 */ /* 0x001ee20000300800 */
[----:B------:R-:W-:-:S04]  /*65a30*/  IADD3 R8, R28, 0x1b5, RZ ;  /* 0x000001b51c087810 */ /* 0x000fc80007ffe0ff */
[----:B------:R-:W-:Y:S02]  /*65a40*/  ISETP.LT.AND P4, PT, R8, c[0x0][0x17c], !P0 ;  /* 0x00005f0008007a0c */ /* 0x000fe40004781270 */
[----:B------:R-:W-:-:S04]  /*65a50*/  IADD3 R8, R28, 0x1b6, RZ ;  /* 0x000001b61c087810 */ /* 0x000fc80007ffe0ff */
[----:B------:R-:W-:Y:S02]  /*65a60*/  ISETP.LT.AND P3, PT, R8, c[0x0][0x17c], !P0 ;  /* 0x00005f0008007a0c */ /* 0x000fe40004761270 */
[----:B------:R-:W-:Y:S02]  /*65a70*/  IADD3 R8, R28, 0x1b7, RZ ;  /* 0x000001b71c087810 */ /* 0x000fe40007ffe0ff */
[----:B------:R-:W-:Y:S02]  /*65a80*/  IADD3 R4, R0, c[0x0][0x198], RZ ;  /* 0x0000660000047a10 */ /* 0x000fe40007ffe0ff */
[----:B------:R-:W-:Y:S02]  /*65a90*/  ISETP.LT.AND P2, PT, R8, c[0x0][0x17c], !P0 ;  /* 0x00005f0008007a0c */ /* 0x000fe40004741270 */
[----:B------:R-:W-:Y:S02]  /*65aa0*/  IADD3 R8, R28, 0x1b8, RZ ;  /* 0x000001b81c087810 */ /* 0x000fe40007ffe0ff */
[----:B------:R-:W-:-:S02]  /*65ab0*/  LEA R22, P6, R4, R3, 0x1 ;  /* 0x0000000304167211 */ /* 0x000fc400078c08ff */
[----:B------:R-:W-:Y:S02]  /*65ac0*/  IADD3 R0, R4, c[0x0][0x198], RZ ;  /* 0x0000660004007a10 */ /* 0x000fe40007ffe0ff */
[----:B------:R-:W-:Y:S02]  /*65ad0*/  ISETP.LT.AND P1, PT, R8, c[0x0][0x17c], !P0 ;  /* 0x00005f0008007a0c */ /* 0x000fe40004721270 */
[----:B------:R-:W-:Y:S02]  /*65ae0*/  IADD3 R8, R28, 0x1b9, RZ ;  /* 0x000001b91c087810 */ /* 0x000fe40007ffe0ff */
[----:B------:R-:W-:Y:S02]  /*65af0*/  LEA.HI.X.SX32 R23, R4, R2, 0x1, P6 ;  /* 0x0000000204177211 */ /* 0x000fe400030f0eff */
[----:B------:R-:W-:Y:S02]  /*65b00*/  LEA R20, P6, R0, R3, 0x1 ;  /* 0x0000000300147211 */ /* 0x000fe400078c08ff */
[----:B------:R-:W-:-:S02]  /*65b10*/  ISETP.LT.AND P5, PT, R8, c[0x0][0x17c], !P0 ;  /* 0x00005f0008007a0c */ /* 0x000fc400047a1270 */
[----:B------:R-:W-:Y:S02]  /*65b20*/  IADD3 R4, R0, c[0x0][0x198], RZ ;  /* 0x0000660000047a10 */ /* 0x000fe40007ffe0ff */
[----:B------:R-:W-:Y:S01]  /*65b30*/  IADD3 R8, R28, 0x1ba, RZ ;  /* 0x000001ba1c087810 */ /* 0x000fe20007ffe0ff */
[----:B------:R0:W-:Y:S01]  /*65b40*/  @P4 STG.E.U16 [R22.64], R12 ;  /* 0x0000000c16004986 */ /* 0x0001e2000c101506 */
[----:B------:R-:W-:Y:S02]  /*65b50*/  LEA.HI.X.SX32 R21, R0, R2, 0x1, P6 ;  /* 0x0000000200157211 */ /* 0x000fe400030f0eff */
[----:B------:R-:W-:Y:S02]  /*65b60*/  ISETP.LT.AND P4, PT, R8, c[0x0][0x17c], !P0 ;  /* 0x00005f0008007a0c */ /* 0x000fe40004781270 */
[----:B------:R-:W-:Y:S01]  /*65b70*/  IADD3 R0, R4, c[0x0][0x198], RZ ;  /* 0x0000660004007a10 */ /* 0x000fe20007ffe0ff */
[----:B------:R1:W-:Y:S01]  /*65b80*/  @P3 STG.E.U16 [R20.64], R25 ;  /* 0x0000001914003986 */ /* 0x0003e2000c101506 */
[----:B------:R-:W-:-:S02]  /*65b90*/  IADD3 R8, R28, 0x1bb, RZ ;  /* 0x000001bb1c087810 */ /* 0x000fc40007ffe0ff */
[-C--:B0-----:R-:W-:Y:S02]  /*65ba0*/  LEA R22, P6, R4, R3.reuse, 0x1 ;  /* 0x0000000304167211 */ /* 0x081fe400078c08ff */
[----:B------:R-:W-:Y:S02]  /*65bb0*/  ISETP.LT.AND P3, PT, R8, c[0x0][0x17c], !P0 ;  /* 0x00005f0008007a0c */ /* 0x000fe40004761270 */
[----:B------:R-:W-:Y:S02]  /*65bc0*/  LEA.HI.X.SX32 R23, R4, R2, 0x1, P6 ;  /* 0x0000000204177211 */ /* 0x000fe400030f0eff */
[----:B-1----:R-:W-:Y:S02]  /*65bd0*/  PRMT R25, R25, 0x7632, R25 ;  /* 0x0000763219197816 */ /* 0x002fe40000000019 */
[C---:B------:R-:W-:Y:S02]  /*65be0*/  LEA R20, P6, R0.reuse, R3, 0x1 ;  /* 0x0000000300147211 */ /* 0x040fe400078c08ff */
[----:B------:R-:W-:-:S02]  /*65bf0*/  IADD3 R4, R0, c[0x0][0x198], RZ ;  /* 0x0000660000047a10 */ /* 0x000fc40007ffe0ff */
[----:B------:R-:W-:Y:S01]  /*65c00*/  IADD3 R8, R28, 0x1bc, RZ ;  /* 0x000001bc1c087810 */ /* 0x000fe20007ffe0ff */
[----:B------:R0:W-:Y:S01]  /*65c10*/  @P2 STG.E.U16 [R22.64], R25 ;  /* 0x0000001916002986 */ /* 0x0001e2000c101506 */
[----:B------:R-:W-:Y:S02]  /*65c20*/  LEA.HI.X.SX32 R21, R0, R2, 0x1, P6 ;  /* 0x0000000200157211 */ /* 0x000fe400030f0eff */
[----:B------:R-:W-:Y:S02]  /*65c30*/  ISETP.LT.AND P2, PT, R8, c[0x0][0x17c], !P0 ;  /* 0x00005f0008007a0c */ /* 0x000fe40004741270 */
[----:B------:R-:W-:Y:S02]  /*65c40*/  IADD3 R0, R4, c[0x0][0x198], RZ ;  /* 0x0000660004007a10 */ /* 0x000fe40007ffe0ff */
[----:B------:R-:W-:Y:S02]  /*65c50*/  IADD3 R8, R28, 0x1bd, RZ ;  /* 0x000001bd1c087810 */ /* 0x000fe40007ffe0ff */
[----:B0-----:R-:W-:Y:S01]  /*65c60*/  LEA R22, P6, R4, R3, 0x1 ;  /* 0x0000000304167211 */ /* 0x001fe200078c08ff */
[----:B------:R0:W-:Y:S01]  /*65c70*/  @P1 STG.E.U16 [R20.64], R5 ;  /* 0x0000000514001986 */ /* 0x0001e2000c101506 */
[----:B------:R-:W-:-:S02]  /*65c80*/  ISETP.LT.AND P1, PT, R8, c[0x0][0x17c], !P0 ;  /* 0x00005f0008007a0c */ /* 0x000fc40004721270 */
[-C--:B------:R-:W-:Y:S01]  /*65c90*/  LEA.HI.X.SX32 R23, R4, R2.reuse, 0x1, P6 ;  /* 0x0000000204177211 */ /* 0x080fe200030f0eff */
[----:B------:R-:W4:Y:S01]  /*65ca0*/  LDL.LU R25, [R1+0x28] ;  /* 0x0000280001197983 */ /* 0x000f220000300800 */
[CC--:B------:R-:W-:Y:S02]  /*65cb0*/  LEA R4, P6, R0.reuse, R3.reuse, 0x1 ;  /* 0x0000000300047211 */ /* 0x0c0fe400078c08ff */
[C---:B------:R-:W-:Y:S02]  /*65cc0*/  IADD3 R8, R0.reuse, c[0x0][0x198], RZ ;  /* 0x0000660000087a10 */ /* 0x040fe40007ffe0ff */
[----:B------:R-:W-:Y:S02]  /*65cd0*/  PRMT R12, R5, 0x7632, R12 ;  /* 0x00007632050c7816 */ /* 0x000fe4000000000c */
[----:B0-----:R-:W-:Y:S02]  /*65ce0*/  LEA.HI.X.SX32 R5, R0, R2, 0x1, P6 ;  /* 0x0000000200057211 */ /* 0x001fe400030f0eff */
[C---:B------:R-:W-:Y:S01]  /*65cf0*/  LEA R20, P6, R8.reuse, R3, 0x1 ;  /* 0x0000000308147211 */ /* 0x040fe200078c08ff */
[----:B------:R-:W-:Y:S01]  /*65d00*/  @P5 STG.E.U16 [R22.64], R12 ;  /* 0x0000000c16005986 */ /* 0x000fe2000c101506 */
[----:B------:R-:W-:-:S02]  /*65d10*/  IADD3 R0, R8, c[0x0][0x198], RZ ;  /* 0x0000660008007a10 */ /* 0x000fc40007ffe0ff */
[----:B------:R-:W-:Y:S01]  /*65d20*/  LEA.HI.X.SX32 R21, R8, R2, 0x1, P6 ;  /* 0x0000000208157211 */ /* 0x000fe200030f0eff */
[----:B------:R0:W-:Y:S01]  /*65d30*/  @P4 STG.E.U16 [R4.64], R9 ;  /* 0x0000000904004986 */ /* 0x0001e2000c101506 */
[C---:B------:R-:W-:Y:S02]  /*65d40*/  IADD3 R8, R28.reuse, 0x1c0, RZ ;  /* 0x000001c01c087810 */ /* 0x040fe40007ffe0ff */
[C---:B------:R-:W-:Y:S02]  /*65d50*/  IADD3 R16, R28.reuse, 0x1be, RZ ;  /* 0x000001be1c107810 */ /* 0x040fe40007ffe0ff */
[----:B0-----:R-:W-:Y:S02]  /*65d60*/  IADD3 R4, R28, 0x1bf, RZ ;  /* 0x000001bf1c047810 */ /* 0x001fe40007ffe0ff */
[----:B------:R-:W-:Y:S02]  /*65d70*/  PRMT R9, R9, 0x7632, R9 ;  /* 0x0000763209097816 */ /* 0x000fe40000000009 */
[----:B------:R-:W-:-:S02]  /*65d80*/  ISETP.LT.AND P4, PT, R4, c[0x0][0x17c], !P0 ;  /* 0x00005f0004007a0c */ /* 0x000fc40004781270 */
[----:B------:R-:W-:Y:S01]  /*65d90*/  LEA R4, P6, R0, R3, 0x1 ;  /* 0x0000000300047211 */ /* 0x000fe200078c08ff */
[----:B------:R0:W-:Y:S01]  /*65da0*/  @P3 STG.E.U16 [R20.64], R9 ;  /* 0x0000000914003986 */ /* 0x0001e2000c101506 */
[----:B------:R-:W-:Y:S02]  /*65db0*/  ISETP.LT.AND P3, PT, R8, c[0x0][0x17c], !P0 ;  /* 0x00005f0008007a0c */ /* 0x000fe40004761270 */
[----:B------:R-:W-:Y:S02]  /*65dc0*/  LEA.HI.X.SX32 R5, R0, R2, 0x1, P6 ;  /* 0x0000000200057211 */ /* 0x000fe400030f0eff */
[----:B------:R-:W-:Y:S02]  /*65dd0*/  ISETP.LT.AND P5, PT, R16, c[0x0][0x17c], !P0 ;  /* 0x00005f0010007a0c */ /* 0x000fe400047a1270 */
[----:B0-----:R-:W-:-:S04]  /*65de0*/  IADD3 R9, R0, c[0x0][0x198], RZ ;  /* 0x0000660000097a10 */ /* 0x001fc80007ffe0ff */
[C---:B------:R-:W-:Y:S02]  /*65df0*/  LEA R8, P6, R9.reuse, R3, 0x1 ;  /* 0x0000000309087211 */ /* 0x040fe400078c08ff */
[C---:B------:R-:W-:Y:S01]  /*65e00*/  IADD3 R0, R9.reuse, c[0x0][0x198], RZ ;  /* 0x0000660009007a10 */ /* 0x040fe20007ffe0ff */
[----:B------:R0:W-:Y:S01]  /*65e10*/  @P2 STG.E.U16 [R4.64], R13 ;  /* 0x0000000d04002986 */ /* 0x0001e2000c101506 */
[----:B------:R-:W-:Y:S02]  /*65e20*/  LEA.HI.X.SX32 R9, R9, R2, 0x1, P6 ;  /* 0x0000000209097211 */ /* 0x000fe400030f0eff */
[----:B------:R-:W-:-:S04]  /*65e30*/  IADD3 R12, R28, 0x1c1, RZ ;  /* 0x000001c11c0c7810 */ /* 0x000fc80007ffe0ff */
[----:B------:R-:W-:Y:S02]  /*65e40*/  ISETP.LT.AND P2, PT, R12, c[0x0][0x17c], !P0 ;  /* 0x00005f000c007a0c */ /* 0x000fe40004741270 */
[C---:B0-----:R-:W-:Y:S02]  /*65e50*/  LEA R4, P6, R0.reuse, R3, 0x1 ;  /* 0x0000000300047211 */ /* 0x041fe400078c08ff */
[----:B------:R-:W-:Y:S02]  /*65e60*/  PRMT R13, R13, 0x7632, R13 ;  /* 0x000076320d0d7816 */ /* 0x000fe4000000000d */
[C---:B------:R-:W-:Y:S02]  /*65e70*/  LEA.HI.X.SX32 R5, R0.reuse, R2, 0x1, P6 ;  /* 0x0000000200057211 */ /* 0x040fe400030f0eff */
[----:B------:R-:W-:Y:S01]  /*65e80*/  IADD3 R12, R0, c[0x0][0x198], RZ ;  /* 0x00006600000c7a10 */ /* 0x000fe20007ffe0ff */
[----:B------:R0:W-:Y:S04]  /*65e90*/  @P1 STG.E.U16 [R8.64], R13 ;  /* 0x0000000d08001986 */ /* 0x0001e8000c101506 */
[----:B------:R1:W-:Y:S01]  /*65ea0*/  @P5 STG.E.U16 [R4.64], R17 ;  /* 0x0000001104005986 */ /* 0x0003e2000c101506 */
[----:B------:R-:W-:-:S02]  /*65eb0*/  IADD3 R0, R12, c[0x0][0x198], RZ ;  /* 0x000066000c007a10 */ /* 0x000fc40007ffe0ff */
[-C--:B0-----:R-:W-:Y:S02]  /*65ec0*/  LEA R8, P6, R12, R3.reuse, 0x1 ;  /* 0x000000030c087211 */ /* 0x081fe400078c08ff */
[----:B-1----:R-:W-:Y:S02]  /*65ed0*/  IADD3 R4, R28, 0x1c3, RZ ;  /* 0x000001c31c047810 */ /* 0x002fe40007ffe0ff */
[----:B------:R-:W-:Y:S02]  /*65ee0*/  LEA.HI.X.SX32 R9, R12, R2, 0x1, P6 ;  /* 0x000000020c097211 */ /* 0x000fe400030f0eff */
[----:B------:R-:W-:Y:S02]  /*65ef0*/  PRMT R17, R17, 0x7632, R17 ;  /* 0x0000763211117816 */ /* 0x000fe40000000011 */
[----:B------:R-:W-:Y:S02]  /*65f00*/  ISETP.LT.AND P5, PT, R4, c[0x0][0x17c], !P0 ;  /* 0x00005f0004007a0c */ /* 0x000fe400047a1270 */
[----:B------:R-:W-:Y:S01]  /*65f10*/  LEA R4, P6, R0, R3, 0x1 ;  /* 0x0000000300047211 */ /* 0x000fe200078c08ff */
[----:B------:R0:W-:Y:S01]  /*65f20*/  @P4 STG.E.U16 [R8.64], R17 ;  /* 0x0000001108004986 */ /* 0x0001e2000c101506 */
[----:B------:R-:W-:-:S02]  /*65f30*/  IADD3 R16, R28, 0x1c2, RZ ;  /* 0x000001c21c107810 */ /* 0x000fc40007ffe0ff */
[----:B------:R-:W-:Y:S02]  /*65f40*/  LEA.HI.X.SX32 R5, R0, R2, 0x1, P6 ;  /* 0x0000000200057211 */ /* 0x000fe400030f0eff */
[----:B------:R-:W-:Y:S02]  /*65f50*/  ISETP.LT.AND P1, PT, R16, c[0x0][0x17c], !P0 ;  /* 0x00005f0010007a0c */ /* 0x000fe40004721270 */
[----:B0-----:R-:W-:-:S04]  /*65f60*/  IADD3 R9, R0, c[0x0][0x198], RZ ;  /* 0x0000660000097a10 */ /* 0x001fc80007ffe0ff */
[C---:B------:R-:W-:Y:S02]  /*65f70*/  LEA R8, P6, R9.reuse, R3, 0x1 ;  /* 0x0000000309087211 */ /* 0x040fe400078c08ff */
[C---:B------:R-:W-:Y:S02]  /*65f80*/  IADD3 R0, R9.reuse, c[0x0][0x198], RZ ;  /* 0x0000660009007a10 */ /* 0x040fe40007ffe0ff */
[----:B------:R-:W-:Y:S01]  /*65f90*/  LEA.HI.X.SX32 R9, R9, R2, 0x1, P6 ;  /* 0x0000000209097211 */ /* 0x000fe200030f0eff */
[----:B--2---:R0:W-:Y:S01]  /*65fa0*/  @P3 STG.E.U16 [R4.64], R24 ;  /* 0x0000001804003986 */ /* 0x0041e2000c101506 */
[----:B------:R-:W-:-:S03]  /*65fb0*/  PRMT R13, R24, 0x7632, R13 ;  /* 0x00007632180d7816 */ /* 0x000fc6000000000d */
[----:B0-----:R-:W2:Y:S01]  /*65fc0*/  LDL.LU R24, [R1+0x78] ;  /* 0x0000780001187983 */ /* 0x001ea20000300800 */
[----:B------:R-:W-:-:S04]  /*65fd0*/  LEA R4, P6, R0, R3, 0x1 ;  /* 0x0000000300047211 */ /* 0x000fc800078c08ff */
[----:B------:R-:W-:Y:S01]  /*65fe0*/  LEA.HI.X.SX32 R5, R0, R2, 0x1, P6 ;  /* 0x0000000200057211 */ /* 0x000fe200030f0eff */
[----:B------:R-:W-:Y:S04]  /*65ff0*/  @P2 STG.E.U16 [R8.64], R13 ;  /* 0x0000000d08002986 */ /* 0x000fe8000c101506 */
[----:B---3--:R0:W-:Y:S02]  /*66000*/  @P1 STG.E.U16 [R4.64], R29 ;  /* 0x0000001d04001986 */ /* 0x0081e4000c101506 */
[----:B0-----:R-:W-:Y:S02]  /*66010*/  PRMT R5, R29, 0x7632, R5 ;  /* 0x000076321d057816 */ /* 0x001fe40000000005 */
[----:B------:R-:W3:Y:S01]  /*66020*/  LDL.LU R29, [R1+0xa8] ;  /* 0x0000a800011d7983 */ /* 0x000ee20000300800 */
[----:B------:R-:W-:-:S04]  /*66030*/  IADD3 R12, R28, 0x1c4, RZ ;  /* 0x000001c41c0c7810 */ /* 0x000fc80007ffe0ff */
[----:B------:R-:W-:Y:S02]  /*66040*/  ISETP.LT.AND P4, PT, R12, c[0x0][0x17c], !P0 ;  /* 0x00005f000c007a0c */ /* 0x000fe40004781270 */
[----:B------:R-:W-:-:S04]  /*66050*/  IADD3 R12, R28, 0x1c5, RZ ;  /* 0x000001c51c0c7810 */ /* 0x000fc80007ffe0ff */
[----:B------:R-:W-:Y:S02]  /*66060*/  ISETP.LT.AND P3, PT, R12, c[0x0][0x17c], !P0 ;  /* 0x00005f000c007a0c */ /* 0x000fe40004761270 */
[----:B------:R-:W-:Y:S02]  /*66070*/  IADD3 R12, R0, c[0x0][0x198], RZ ;  /* 0x00006600000c7a10 */ /* 0x000fe40007ffe0ff */
[----:B------:R-:W-:Y:S02]  /*66080*/  IADD3 R4, R28, 0x1c7, RZ ;  /* 0x000001c71c047810 */ /* 0x000fe40007ffe0ff */
[C---:B------:R-:W-:Y:S02]  /*66090*/  LEA R8, P6, R12.reuse, R3, 0x1 ;  /* 0x000000030c087211 */ /* 0x040fe400078c08ff */
[C---:B------:R-:W-:Y:S02]  /*660a0*/  IADD3 R0, R12.reuse, c[0x0][0x198], RZ ;  /* 0x000066000c007a10 */ /* 0x040fe40007ffe0ff */
[----:B------:R-:W-:-:S02]  /*660b0*/  LEA.HI.X.SX32 R9, R12, R2, 0x1, P6 ;  /* 0x000000020c097211 */ /* 0x000fc400030f0eff */
[----:B------:R-:W-:Y:S02]  /*660c0*/  ISETP.LT.AND P1, PT, R4, c[0x0][0x17c], !P0 ;  /* 0x00005f0004007a0c */ /* 0x000fe40004721270 */
[----:B------:R-:W-:Y:S01]  /*660d0*/  LEA R4, P6, R0, R3, 0x1 ;  /* 0x0000000300047211 */ /* 0x000fe200078c08ff */
[----:B------:R0:W-:Y:S01]  /*660e0*/  @P5 STG.E.U16 [R8.64], R5 ;  /* 0x0000000508005986 */ /* 0x0001e2000c101506 */
[C---:B------:R-:W-:Y:S02]  /*660f0*/  IADD3 R16, R28.reuse, 0x1c6, RZ ;  /* 0x000001c61c107810 */ /* 0x040fe40007ffe0ff */
[----:B------:R-:W-:Y:S02]  /*66100*/  IADD3 R12, R28, 0x1c8, RZ ;  /* 0x000001c81c0c7810 */ /* 0x000fe40007ffe0ff */
[----:B------:R-:W-:Y:S02]  /*66110*/  ISETP.LT.AND P2, PT, R16, c[0x0][0x17c], !P0 ;  /* 0x00005f0010007a0c */ /* 0x000fe40004741270 */
[----:B0-----:R-:W-:-:S02]  /*66120*/  LEA.HI.X.SX32 R5, R0, R2, 0x1, P6 ;  /* 0x0000000200057211 */ /* 0x001fc400030f0eff */
[----:B------:R-:W-:-:S04]  /*66130*/  IADD3 R9, R0, c[0x0][0x198], RZ ;  /* 0x0000660000097a10 */ /* 0x000fc80007ffe0ff */
[C---:B------:R-:W-:Y:S02]  /*66140*/  LEA R8, P6, R9.reuse, R3, 0x1 ;  /* 0x0000000309087211 */ /* 0x040fe400078c08ff */
[C---:B------:R-:W-:Y:S02]  /*66150*/  IADD3 R0, R9.reuse, c[0x0][0x198], RZ ;  /* 0x0000660009007a10 */ /* 0x040fe40007ffe0ff */
[----:B------:R-:W-:Y:S02]  /*66160*/  ISETP.LT.AND P5, PT, R12, c[0x0][0x17c], !P0 ;  /* 0x00005f000c007a0c */ /* 0x000fe400047a1270 */
[----:B------:R-:W-:Y:S02]  /*66170*/  LEA.HI.X.SX32 R9, R9, R2, 0x1, P6 ;  /* 0x0000000209097211 */ /* 0x000fe400030f0eff */
[----:B------:R-:W-:Y:S01]  /*66180*/  IADD3 R12, R28, 0x1c9, RZ ;  /* 0x000001c91c0c7810 */ /* 0x000fe20007ffe0ff */
[----:B----4-:R0:W-:Y:S01]  /*66190*/  @P4 STG.E.U16 [R4.64], R25 ;  /* 0x0000001904004986 */ /* 0x0101e2000c101506 */
[----:B------:R-:W-:-:S02]  /*661a0*/  PRMT R13, R25, 0x7632, R13 ;  /* 0x00007632190d7816 */ /* 0x000fc4000000000d */
[----:B------:R-:W-:Y:S01]  /*661b0*/  ISETP.LT.AND P4, PT, R12, c[0x0][0x17c], !P0 ;  /* 0x00005f000c007a0c */ /* 0x000fe20004781270 */
[----:B0-----:R-:W4:Y:S01]  /*661c0*/  LDL.LU R25, [R1+0x98] ;  /* 0x0000980001197983 */ /* 0x001f220000300800 */
[CC--:B------:R-:W-:Y:S02]  /*661d0*/  LEA R4, P6, R0.reuse, R3.reuse, 0x1 ;  /* 0x0000000300047211 */ /* 0x0c0fe400078c08ff */
[C---:B------:R-:W-:Y:S02]  /*661e0*/  IADD3 R12, R0.reuse, c[0x0][0x198], RZ ;  /* 0x00006600000c7a10 */ /* 0x040fe40007ffe0ff */
[----:B------:R-:W-:Y:S01]  /*661f0*/  LEA.HI.X.SX32 R5, R0, R2, 0x1, P6 ;  /* 0x0000000200057211 */ /* 0x000fe200030f0eff */
[----:B------:R0:W-:Y:S01]  /*66200*/  @P3 STG.E.U16 [R8.64], R13 ;  /* 0x0000000d08003986 */ /* 0x0001e2000c101506 */
[C---:B------:R-:W-:Y:S02]  /*66210*/  IADD3 R0, R12.reuse, c[0x0][0x198], RZ ;  /* 0x000066000c007a10 */ /* 0x040fe40007ffe0ff */
[----:B0-----:R-:W-:-:S04]  /*66220*/  LEA R8, P6, R12, R3, 0x1 ;  /* 0x000000030c087211 */ /* 0x001fc800078c08ff */
[-C--:B------:R-:W-:Y:S01]  /*66230*/  LEA.HI.X.SX32 R9, R12, R2.reuse, 0x1, P6 ;  /* 0x000000020c097211 */ /* 0x080fe200030f0eff */
[----:B--2---:R0:W-:Y:S02]  /*66240*/  @P2 STG.E.U16 [R4.64], R24 ;  /* 0x0000001804002986 */ /* 0x0041e4000c101506 */
[----:B0-----:R-:W-:Y:S02]  /*66250*/  IADD3 R4, R28, 0x1cb, RZ ;  /* 0x000001cb1c047810 */ /* 0x001fe40007ffe0ff */
[----:B------:R-:W-:Y:S02]  /*66260*/  PRMT R5, R24, 0x7632, R5 ;  /* 0x0000763218057816 */ /* 0x000fe40000000005 */
[----:B------:R-:W2:Y:S01]  /*66270*/  LDL.LU R24, [R1+0x88] ;  /* 0x0000880001187983 */ /* 0x000ea20000300800 */
[----:B------:R-:W-:Y:S02]  /*66280*/  ISETP.LT.AND P2, PT, R4, c[0x0][0x17c], !P0 ;  /* 0x00005f0004007a0c */ /* 0x000fe40004741270 */
[C---:B------:R-:W-:Y:S01]  /*66290*/  LEA R4, P6, R0.reuse, R3, 0x1 ;  /* 0x0000000300047211 */ /* 0x040fe200078c08ff */
[----:B------:R0:W-:Y:S03]  /*662a0*/  @P1 STG.E.U16 [R8.64], R5 ;  /* 0x0000000508001986 */ /* 0x0001e6000c101506 */
[----:B0-----:R-:W-:-:S02]  /*662b0*/  LEA.HI.X.SX32 R5, R0, R2, 0x1, P6 ;  /* 0x0000000200057211 */ /* 0x001fc400030f0eff */
[----:B---3--:R-:W-:-:S03]  /*662c0*/  PRMT R13, R29, 0x7632, R13 ;  /* 0x000076321d0d7816 */ /* 0x008fc6000000000d */
[----:B------:R0:W-:Y:S04]  /*662d0*/  @P5 STG.E.U16 [R4.64], R29 ;  /* 0x0000001d04005986 */ /* 0x0001e8000c101506 */
[----:B0-----:R-:W3:Y:S01]  /*662e0*/  LDL.LU R29, [R1+0x8] ;  /* 0x00000800011d7983 */ /* 0x001ee20000300800 */
[----:B------:R-:W-:Y:S02]  /*662f0*/  IADD3 R9, R0, c[0x0][0x198], RZ ;  /* 0x0000660000097a10 */ /* 0x000fe40007ffe0ff */
[C---:B------:R-:W-:Y:S02]  /*66300*/  IADD3 R16, R28.reuse, 0x1ca, RZ ;  /* 0x000001ca1c107810 */ /* 0x040fe40007ffe0ff */
[----:B------:R-:W-:Y:S02]  /*66310*/  IADD3 R12, R28, 0x1cc, RZ ;  /* 0x000001cc1c0c7810 */ /* 0x000fe40007ffe0ff */
[----:B------:R-:W-:-:S02]  /*66320*/  LEA R8, P6, R9, R3, 0x1 ;  /* 0x0000000309087211 */ /* 0x000fc400078c08ff */
[----:B------:R-:W-:Y:S02]  /*66330*/  ISETP.LT.AND P3, PT, R16, c[0x0][0x17c], !P0 ;  /* 0x00005f0010007a0c */ /* 0x000fe40004761270 */
[C---:B------:R-:W-:Y:S02]  /*66340*/  IADD3 R0, R9.reuse, c[0x0][0x198], RZ ;  /* 0x0000660009007a10 */ /* 0x040fe40007ffe0ff */
[----:B------:R-:W-:Y:S02]  /*66350*/  ISETP.LT.AND P1, PT, R12, c[0x0][0x17c], !P0 ;  /* 0x00005f000c007a0c */ /* 0x000fe40004721270 */
[----:B------:R-:W-:Y:S02]  /*66360*/  LEA.HI.X.SX32 R9, R9, R2, 0x1, P6 ;  /* 0x0000000209097211 */ /* 0x000fe400030f0eff */
[----:B------:R-:W-:Y:S02]  /*66370*/  IADD3 R12, R28, 0x1cd, RZ ;  /* 0x000001cd1c0c7810 */ /* 0x000fe40007ffe0ff */
[----:B------:R-:W-:-:S02]  /*66380*/  LEA R4, P6, R0, R3, 0x1 ;  /* 0x0000000300047211 */ /* 0x000fc400078c08ff */
[----:B------:R-:W-:Y:S02]  /*66390*/  ISETP.LT.AND P5, PT, R12, c[0x0][0x17c], !P0 ;  /* 0x00005f000c007a0c */ /* 0x000fe400047a1270 */
[C---:B------:R-:W-:Y:S02]  /*663a0*/  LEA.HI.X.SX32 R5, R0.reuse, R2, 0x1, P6 ;  /* 0x0000000200057211 */ /* 0x040fe400030f0eff */
[----:B------:R-:W-:Y:S01]  /*663b0*/  IADD3 R12, R0, c[0x0][0x198], RZ ;  /* 0x00006600000c7a10 */ /* 0x000fe20007ffe0ff */
[----:B------:R0:W-:Y:S03]  /*663c0*/  @P4 STG.E.U16 [R8.64], R13 ;  /* 0x0000000d08004986 */ /* 0x0001e6000c101506 */
[C---:B------:R-:W-:Y:S02]  /*663d0*/  IADD3 R0, R12.reuse, c[0x0][0x198], RZ ;  /* 0x000066000c007a10 */ /* 0x040fe40007ffe0ff */
[----:B0-----:R-:W-:-:S04]  /*663e0*/  LEA R8, P6, R12, R3, 0x1 ;  /* 0x000000030c087211 */ /* 0x001fc800078c08ff */
[----:B------:R-:W-:Y:S02]  /*663f0*/  LEA.HI.X.SX32 R9, R12, R2, 0x1, P6 ;  /* 0x000000020c097211 */ /* 0x000fe400030f0eff */
[C---:B------:R-:W-:Y:S01]  /*66400*/  IADD3 R16, R28.reuse, 0x1ce, RZ ;  /* 0x000001ce1c107810 */ /* 0x040fe20007ffe0ff */
[----:B----4-:R0:W-:Y:S02]  /*66410*/  @P3 STG.E.U16 [R4.64], R25 ;  /* 0x0000001904003986 */ /* 0x0101e4000c101506 */
[----:B0-----:R-:W-:Y:S02]  /*66420*/  IADD3 R4, R28, 0x1cf, RZ ;  /* 0x000001cf1c047810 */ /* 0x001fe40007ffe0ff */
[----:B------:R-:W-:Y:S02]  /*66430*/  PRMT R5, R25, 0x7632, R5 ;  /* 0x0000763219057816 */ /* 0x000fe40000000005 */
[----:B------:R-:W-:Y:S01]  /*66440*/  ISETP.LT.AND P3, PT, R4, c[0x0][0x17c], !P0 ;  /* 0x00005f0004007a0c */ /* 0x000fe20004761270 */
[----:B------:R-:W4:Y:S01]  /*66450*/  LDL.LU R25, [R1+0x68] ;  /* 0x0000680001197983 */ /* 0x000f220000300800 */
[----:B------:R-:W-:-:S03]  /*66460*/  LEA R4, P6, R0, R3, 0x1 ;  /* 0x0000000300047211 */ /* 0x000fc600078c08ff */
[----:B------:R0:W-:Y:S01]  /*66470*/  @P2 STG.E.U16 [R8.64], R5 ;  /* 0x0000000508002986 */ /* 0x0001e2000c101506 */
[----:B------:R-:W-:Y:S02]  /*66480*/  ISETP.LT.AND P4, PT, R16, c[0x0][0x17c], !P0 ;  /* 0x00005f0010007a0c */ /* 0x000fe40004781270 */
[C---:B0-----:R-:W-:Y:S02]  /*66490*/  LEA.HI.X.SX32 R5, R0.reuse, R2, 0x1, P6 ;  /* 0x0000000200057211 */ /* 0x041fe400030f0eff */
[----:B------:R-:W-:-:S04]  /*664a0*/  IADD3 R9, R0, c[0x0][0x198], RZ ;  /* 0x0000660000097a10 */ /* 0x000fc80007ffe0ff */
        /* <DEDUP_REMOVED lines=16> */
[----:B------:R-:W-:-:S04]  /*665b0*/  IADD3 R12, R0, c[0x0][0x198], RZ ;  /* 0x00006600000c7a10 */ /* 0x000fc80007ffe0ff */
[-C--:B------:R-:W-:Y:S02]  /*665c0*/  LEA R8, P6, R12, R3.reuse, 0x1 ;  /* 0x000000030c087211 */ /* 0x080fe400078c08ff */
[----:B------:R-:W-:Y:S02]  /*665d0*/  IADD3 R4, R28, 0x1d3, RZ ;  /* 0x000001d31c047810 */ /* 0x000fe40007ffe0ff */
[C---:B------:R-:W-:Y:S02]  /*665e0*/  LEA.HI.X.SX32 R9, R12.reuse, R2, 0x1, P6 ;  /* 0x000000020c097211 */ /* 0x040fe400030f0eff */
[----:B------:R-:W-:Y:S02]  /*665f0*/  IADD3 R0, R12, c[0x0][0x198], RZ ;  /* 0x000066000c007a10 */ /* 0x000fe40007ffe0ff */
[----:B------:R-:W-:Y:S01]  /*66600*/  ISETP.LT.AND P4, PT, R4, c[0x0][0x17c], !P0 ;  /* 0x00005f0004007a0c */ /* 0x000fe20004781270 */
[----:B------:R0:W-:Y:S01]  /*66610*/  @P3 STG.E.U16 [R8.64], R5 ;  /* 0x0000000508003986 */ /* 0x0001e2000c101506 */
[----:B------:R-:W-:-:S02]  /*66620*/  LEA R4, P6, R0, R3, 0x1 ;  /* 0x0000000300047211 */ /* 0x000fc400078c08ff */
[C---:B------:R-:W-:Y:S02]  /*66630*/  IADD3 R16, R28.reuse, 0x1d2, RZ ;  /* 0x000001d21c107810 */ /* 0x040fe40007ffe0ff */
[----:B------:R-:W-:Y:S02]  /*66640*/  IADD3 R12, R28, 0x1d4, RZ ;  /* 0x000001d41c0c7810 */ /* 0x000fe40007ffe0ff */
[----:B------:R-:W-:Y:S02]  /*66650*/  ISETP.LT.AND P5, PT, R16, c[0x0][0x17c], !P0 ;  /* 0x00005f0010007a0c */ /* 0x000fe400047a1270 */
[C---:B0-----:R-:W-:Y:S02]  /*66660*/  IADD3 R9, R0.reuse, c[0x0][0x198], RZ ;  /* 0x0000660000097a10 */ /* 0x041fe40007ffe0ff */
[----:B------:R-:W-:Y:S02]  /*66670*/  LEA.HI.X.SX32 R5, R0, R2, 0x1, P6 ;  /* 0x0000000200057211 */ /* 0x000fe400030f0eff */
[----:B------:R-:W-:-:S02]  /*66680*/  LEA R8, P6, R9, R3, 0x1 ;  /* 0x0000000309087211 */ /* 0x000fc400078c08ff */
[C---:B------:R-:W-:Y:S02]  /*66690*/  IADD3 R0, R9.reuse, c[0x0][0x198], RZ ;  /* 0x0000660009007a10 */ /* 0x040fe40007ffe0ff */
[----:B------:R-:W-:Y:S02]  /*666a0*/  ISETP.LT.AND P3, PT, R12, c[0x0][0x17c], !P0 ;  /* 0x00005f000c007a0c */ /* 0x000fe40004761270 */
[----:B------:R-:W-:Y:S02]  /*666b0*/  LEA.HI.X.SX32 R9, R9, R2, 0x1, P6 ;  /* 0x0000000209097211 */ /* 0x000fe400030f0eff */
[----:B------:R-:W-:Y:S01]  /*666c0*/  IADD3 R12, R28, 0x1d5, RZ ;  /* 0x000001d51c0c7810 */ /* 0x000fe20007ffe0ff */
[----:B----4-:R0:W-:Y:S01]  /*666d0*/  @P2 STG.E.U16 [R4.64], R25 ;  /* 0x0000001904002986 */ /* 0x0101e2000c101506 */
[----:B------:R-:W-:Y:S02]  /*666e0*/  PRMT R13, R25, 0x7632, R13 ;  /* 0x00007632190d7816 */ /* 0x000fe4000000000d */
[----:B------:R-:W-:-:S02]  /*666f0*/  ISETP.LT.AND P2, PT, R12, c[0x0][0x17c], !P0 ;  /* 0x00005f000c007a0c */ /* 0x000fc40004741270 */
[C---:B------:R-:W-:Y:S02]  /*66700*/  IADD3 R12, R0.reuse, c[0x0][0x198], RZ ;  /* 0x00006600000c7a10 */ /* 0x040fe40007ffe0ff */
[----:B0-----:R-:W-:-:S04]  /*66710*/  LEA R4, P6, R0, R3, 0x1 ;  /* 0x0000000300047211 */ /* 0x001fc800078c08ff */
[----:B------:R-:W-:Y:S01]  /*66720*/  LEA.HI.X.SX32 R5, R0, R2, 0x1, P6 ;  /* 0x0000000200057211 */ /* 0x000fe200030f0eff */
[----:B------:R0:W-:Y:S01]  /*66730*/  @P1 STG.E.U16 [R8.64], R13 ;  /* 0x0000000d08001986 */ /* 0x0001e2000c101506 */
[C---:B------:R-:W-:Y:S02]  /*66740*/  IADD3 R0, R12.reuse, c[0x0][0x198], RZ ;  /* 0x000066000c007a10 */ /* 0x040fe40007ffe0ff */
[----:B0-----:R-:W-:-:S04]  /*66750*/  LEA R8, P6, R12, R3, 0x1 ;  /* 0x000000030c087211 */ /* 0x001fc800078c08ff */
[----:B------:R-:W-:Y:S01]  /*66760*/  LEA.HI.X.SX32 R9, R12, R2, 0x1, P6 ;  /* 0x000000020c097211 */ /* 0x000fe200030f0eff */
[----:B--2---:R0:W-:Y:S02]  /*66770*/  @P5 STG.E.U16 [R4.64], R24 ;  /* 0x0000001804005986 */ /* 0x0041e4000c101506 */
[----:B0-----:R-:W-:Y:S02]  /*66780*/  IADD3 R4, R28, 0x1d7, RZ ;  /* 0x000001d71c047810 */ /* 0x001fe40007ffe0ff */
[----:B------:R-:W-:Y:S02]  /*66790*/  PRMT R5, R24, 0x7632, R5 ;  /* 0x0000763218057816 */ /* 0x000fe40000000005 */
[----:B------:R-:W-:Y:S01]  /*667a0*/  ISETP.LT.AND P5, PT, R4, c[0x0][0x17c], !P0 ;  /* 0x00005f0004007a0c */ /* 0x000fe200047a1270 */
[----:B------:R-:W2:Y:S01]  /*667b0*/  LDL.LU R24, [R1+0x4c] ;  /* 0x00004c0001187983 */ /* 0x000ea20000300800 */
[----:B------:R-:W-:-:S03]  /*667c0*/  LEA R4, P6, R0, R3, 0x1 ;  /* 0x0000000300047211 */ /* 0x000fc600078c08ff */
[----:B------:R0:W-:Y:S02]  /*667d0*/  @P4 STG.E.U16 [R8.64], R5 ;  /* 0x0000000508004986 */ /* 0x0001e4000c101506 */
[----:B0-----:R-:W-:Y:S02]  /*667e0*/  LEA.HI.X.SX32 R5, R0, R2, 0x1, P6 ;  /* 0x0000000200057211 */ /* 0x001fe400030f0eff */
[----:B---3--:R-:W-:-:S03]  /*667f0*/  PRMT R13, R29, 0x7632, R13 ;  /* 0x000076321d0d7816 */ /* 0x008fc6000000000d */
[----:B------:R0:W-:Y:S04]  /*66800*/  @P3 STG.E.U16 [R4.64], R29 ;  /* 0x0000001d04003986 */ /* 0x0001e8000c101506 */
[----:B0-----:R-:W3:Y:S01]  /*66810*/  LDL.LU R29, [R1+0x5c] ;  /* 0x00005c00011d7983 */ /* 0x001ee20000300800 */
[----:B------:R-:W-:Y:S02]  /*66820*/  IADD3 R9, R0, c[0x0][0x198], RZ ;  /* 0x0000660000097a10 */ /* 0x000fe40007ffe0ff */
[C---:B------:R-:W-:Y:S01]  /*66830*/  IADD3 R16, R28.reuse, 0x1d6, RZ ;  /* 0x000001d61c107810 */ /* 0x040fe20007ffe0ff */
[----:B------:R-:W4:Y:S01]  /*66840*/  LDL.LU R25, [R1+0x2c] ;  /* 0x00002c0001197983 */ /* 0x000f220000300800 */
[----:B------:R-:W-:Y:S02]  /*66850*/  IADD3 R12, R28, 0x1d8, RZ ;  /* 0x000001d81c0c7810 */ /* 0x000fe40007ffe0ff */
[----:B------:R-:W-:-:S02]  /*66860*/  LEA R8, P6, R9, R3, 0x1 ;  /* 0x0000000309087211 */ /* 0x000fc400078c08ff */
[----:B------:R-:W-:Y:S02]  /*66870*/  ISETP.LT.AND P1, PT, R16, c[0x0][0x17c], !P0 ;  /* 0x00005f0010007a0c */ /* 0x000fe40004721270 */
[C---:B------:R-:W-:Y:S02]  /*66880*/  IADD3 R0, R9.reuse, c[0x0][0x198], RZ ;  /* 0x0000660009007a10 */ /* 0x040fe40007ffe0ff */
[----:B------:R-:W-:Y:S02]  /*66890*/  ISETP.LT.AND P4, PT, R12, c[0x0][0x17c], !P0 ;  /* 0x00005f000c007a0c */ /* 0x000fe40004781270 */
[----:B------:R-:W-:Y:S02]  /*668a0*/  IADD3 R12, R28, 0x1d9, RZ ;  /* 0x000001d91c0c7810 */ /* 0x000fe40007ffe0ff */
[----:B------:R-:W-:Y:S02]  /*668b0*/  LEA.HI.X.SX32 R9, R9, R2, 0x1, P6 ;  /* 0x0000000209097211 */ /* 0x000fe400030f0eff */
[----:B------:R-:W-:-:S02]  /*668c0*/  LEA R4, P6, R0, R3, 0x1 ;  /* 0x0000000300047211 */ /* 0x000fc400078c08ff */
[----:B------:R-:W-:Y:S02]  /*668d0*/  ISETP.LT.AND P3, PT, R12, c[0x0][0x17c], !P0 ;  /* 0x00005f000c007a0c */ /* 0x000fe40004761270 */
[C---:B------:R-:W-:Y:S02]  /*668e0*/  IADD3 R12, R0.reuse, c[0x0][0x198], RZ ;  /* 0x00006600000c7a10 */ /* 0x040fe40007ffe0ff */
[----:B------:R-:W-:Y:S01]  /*668f0*/  LEA.HI.X.SX32 R5, R0, R2, 0x1, P6 ;  /* 0x0000000200057211 */ /* 0x000fe200030f0eff */
[----:B------:R0:W-:Y:S01]  /*66900*/  @P2 STG.E.U16 [R8.64], R13 ;  /* 0x0000000d08002986 */ /* 0x0001e2000c101506 */
[----:B------:R-:W-:-:S03]  /*66910*/  IADD3 R0, R12, c[0x0][0x198], RZ ;  /* 0x000066000c007a10 */ /* 0x000fc60007ffe0ff */
[----:B------:R1:W-:Y:S01]  /*66920*/  @P1 STG.E.U16 [R4.64], R26 ;  /* 0x0000001a04001986 */ /* 0x0003e2000c101506 */
        /* <DEDUP_REMOVED lines=8> */
[----:B------:R-:W-:Y:S02]  /*669b0*/  IADD3 R16, R28, 0x1da, RZ ;  /* 0x000001da1c107810 */ /* 0x000fe40007ffe0ff */
[----:B------:R-:W-:Y:S02]  /*669c0*/  LEA.HI.X.SX32 R5, R0, R2, 0x1, P6 ;  /* 0x0000000200057211 */ /* 0x000fe400030f0eff */
[----:B------:R-:W-:Y:S02]  /*669d0*/  ISETP.LT.AND P5, PT, R12, c[0x0][0x17c], !P0 ;  /* 0x00005f000c007a0c */ /* 0x000fe400047a1270 */
[----:B0-----:R-:W-:Y:S02]  /*669e0*/  IADD3 R9, R0, c[0x0][0x198], RZ ;  /* 0x0000660000097a10 */ /* 0x001fe40007ffe0ff */
[----:B------:R-:W-:Y:S02]  /*669f0*/  IADD3 R12, R28, 0x1dd, RZ ;  /* 0x000001dd1c0c7810 */ /* 0x000fe40007ffe0ff */
[----:B------:R-:W-:-:S02]  /*66a00*/  LEA R8, P6, R9, R3, 0x1 ;  /* 0x0000000309087211 */ /* 0x000fc400078c08ff */
[----:B------:R-:W-:Y:S02]  /*66a10*/  ISETP.LT.AND P2, PT, R16, c[0x0][0x17c], !P0 ;  /* 0x00005f0010007a0c */ /* 0x000fe40004741270 */
[C---:B------:R-:W-:Y:S01]  /*66a20*/  IADD3 R0, R9.reuse, c[0x0][0x198], RZ ;  /* 0x0000660009007a10 */ /* 0x040fe20007ffe0ff */
[----:B------:R0:W-:Y:S01]  /*66a30*/  @P4 STG.E.U16 [R4.64], R6 ;  /* 0x0000000604004986 */ /* 0x0001e2000c101506 */
[----:B------:R-:W-:Y:S02]  /*66a40*/  ISETP.LT.AND P4, PT, R12, c[0x0][0x17c], !P0 ;  /* 0x00005f000c007a0c */ /* 0x000fe40004781270 */
[----:B------:R-:W-:Y:S02]  /*66a50*/  LEA.HI.X.SX32 R9, R9, R2, 0x1, P6 ;  /* 0x0000000209097211 */ /* 0x000fe400030f0eff */
[----:B------:R-:W-:Y:S02]  /*66a60*/  PRMT R12, R6, 0x7632, R12 ;  /* 0x00007632060c7816 */ /* 0x000fe4000000000c */
[----:B0-----:R-:W-:-:S02]  /*66a70*/  LEA R4, P6, R0, R3, 0x1 ;  /* 0x0000000300047211 */ /* 0x001fc400078c08ff */
[C---:B------:R-:W-:Y:S01]  /*66a80*/  IADD3 R6, R0.reuse, c[0x0][0x198], RZ ;  /* 0x0000660000067a10 */ /* 0x040fe20007ffe0ff */
[----:B------:R0:W-:Y:S01]  /*66a90*/  @P3 STG.E.U16 [R8.64], R12 ;  /* 0x0000000c08003986 */ /* 0x0001e2000c101506 */
[----:B------:R-:W-:Y:S02]  /*66aa0*/  LEA.HI.X.SX32 R5, R0, R2, 0x1, P6 ;  /* 0x0000000200057211 */ /* 0x000fe400030f0eff */
[----:B------:R-:W-:-:S03]  /*66ab0*/  IADD3 R0, R6, c[0x0][0x198], RZ ;  /* 0x0000660006007a10 */ /* 0x000fc60007ffe0ff */
[----:B------:R1:W-:Y:S01]  /*66ac0*/  @P2 STG.E.U16 [R4.64], R10 ;  /* 0x0000000a04002986 */ /* 0x0003e2000c101506 */
[----:B0-----:R-:W-:-:S04]  /*66ad0*/  LEA R8, P6, R6, R3, 0x1 ;  /* 0x0000000306087211 */ /* 0x001fc800078c08ff */
[----:B------:R-:W-:Y:S02]  /*66ae0*/  LEA.HI.X.SX32 R9, R6, R2, 0x1, P6 ;  /* 0x0000000206097211 */ /* 0x000fe400030f0eff */
[----:B-1----:R-:W-:Y:S02]  /*66af0*/  PRMT R5, R10, 0x7632, R5 ;  /* 0x000076320a057816 */ /* 0x002fe40000000005 */
[C---:B------:R-:W-:Y:S02]  /*66b00*/  LEA R4, P6, R0.reuse, R3, 0x1 ;  /* 0x0000000300047211 */ /* 0x040fe400078c08ff */
[----:B------:R-:W-:Y:S01]  /*66b10*/  IADD3 R6, R0, c[0x0][0x198], RZ ;  /* 0x0000660000067a10 */ /* 0x000fe20007ffe0ff */
[----:B------:R0:W-:Y:S01]  /*66b20*/  @P1 STG.E.U16 [R8.64], R5 ;  /* 0x0000000508001986 */ /* 0x0001e2000c101506 */
[----:B------:R-:W-:-:S04]  /*66b30*/  IADD3 R13, R28, 0x1de, RZ ;  /* 0x000001de1c0d7810 */ /* 0x000fc80007ffe0ff */
[----:B------:R-:W-:Y:S02]  /*66b40*/  ISETP.LT.AND P3, PT, R13, c[0x0][0x17c], !P0 ;  /* 0x00005f000d007a0c */ /* 0x000fe40004761270 */
[----:B------:R-:W-:Y:S02]  /*66b50*/  IADD3 R13, R28, 0x1df, RZ ;  /* 0x000001df1c0d7810 */ /* 0x000fe40007ffe0ff */
[-C--:B0-----:R-:W-:Y:S02]  /*66b60*/  LEA.HI.X.SX32 R5, R0, R2.reuse, 0x1, P6 ;  /* 0x0000000200057211 */ /* 0x081fe400030f0eff */
[C---:B------:R-:W-:Y:S02]  /*66b70*/  LEA R8, P6, R6.reuse, R3, 0x1 ;  /* 0x0000000306087211 */ /* 0x040fe400078c08ff */
[C---:B------:R-:W-:Y:S01]  /*66b80*/  IADD3 R0, R6.reuse, c[0x0][0x198], RZ ;  /* 0x0000660006007a10 */ /* 0x040fe20007ffe0ff */
[----:B------:R0:W-:Y:S01]  /*66b90*/  @P5 STG.E.U16 [R4.64], R14 ;  /* 0x0000000e04005986 */ /* 0x0001e2000c101506 */
[----:B------:R-:W-:-:S02]  /*66ba0*/  LEA.HI.X.SX32 R9, R6, R2, 0x1, P6 ;  /* 0x0000000206097211 */ /* 0x000fc400030f0eff */
[----:B------:R-:W-:Y:S02]  /*66bb0*/  PRMT R12, R14, 0x7632, R12 ;  /* 0x000076320e0c7816 */ /* 0x000fe4000000000c */
[----:B------:R-:W-:Y:S02]  /*66bc0*/  ISETP.LT.AND P2, PT, R13, c[0x0][0x17c], !P0 ;  /* 0x00005f000d007a0c */ /* 0x000fe40004741270 */
[C---:B------:R-:W-:Y:S02]  /*66bd0*/  IADD3 R6, R0.reuse, c[0x0][0x198], RZ ;  /* 0x0000660000067a10 */ /* 0x040fe40007ffe0ff */
[----:B0-----:R-:W-:Y:S01]  /*66be0*/  LEA R4, P6, R0, R3, 0x1 ;  /* 0x0000000300047211 */ /* 0x001fe200078c08ff */
[----:B------:R0:W-:Y:S01]  /*66bf0*/  @P4 STG.E.U16 [R8.64], R12 ;  /* 0x0000000c08004986 */ /* 0x0001e2000c101506 */
[----:B------:R-:W-:Y:S02]  /*66c00*/  IADD3 R13, R28, 0x1e0, RZ ;  /* 0x000001e01c0d7810 */ /* 0x000fe40007ffe0ff */
[----:B------:R-:W-:-:S02]  /*66c10*/  LEA.HI.X.SX32 R5, R0, R2, 0x1, P6 ;  /* 0x0000000200057211 */ /* 0x000fc400030f0eff */
[----:B------:R-:W-:Y:S02]  /*66c20*/  ISETP.LT.AND P1, PT, R13, c[0x0][0x17c], !P0 ;  /* 0x00005f000d007a0c */ /* 0x000fe40004721270 */
[C---:B------:R-:W-:Y:S01]  /*66c30*/  IADD3 R0, R6.reuse, c[0x0][0x198], RZ ;  /* 0x0000660006007a10 */ /* 0x040fe20007ffe0ff */
[----:B------:R1:W-:Y:S01]  /*66c40*/  @P3 STG.E.U16 [R4.64], R18 ;  /* 0x0000001204003986 */ /* 0x0003e2000c101506 */
[----:B0-----:R-:W-:Y:S02]  /*66c50*/  LEA R8, P6, R6, R3, 0x1 ;  /* 0x0000000306087211 */ /* 0x001fe400078c08ff */
[----:B------:R-:W-:Y:S02]  /*66c60*/  IADD3 R10, R28, 0x1e1, RZ ;  /* 0x000001e11c0a7810 */ /* 0x000fe40007ffe0ff */
[----:B------:R-:W-:Y:S02]  /*66c70*/  LEA.HI.X.SX32 R9, R6, R2, 0x1, P6 ;  /* 0x0000000206097211 */ /* 0x000fe400030f0eff */
[----:B-1----:R-:W-:-:S02]  /*66c80*/  PRMT R5, R18, 0x7632, R5 ;  /* 0x0000763212057816 */ /* 0x002fc40000000005 */
[----:B------:R-:W-:Y:S02]  /*66c90*/  LEA R4, P6, R0, R3, 0x1 ;  /* 0x0000000300047211 */ /* 0x000fe400078c08ff */
[----:B------:R-:W-:Y:S01]  /*66ca0*/  ISETP.LT.AND P5, PT, R10, c[0x0][0x17c], !P0 ;  /* 0x00005f000a007a0c */ /* 0x000fe200047a1270 */
[----:B------:R0:W-:Y:S01]  /*66cb0*/  @P2 STG.E.U16 [R8.64], R5 ;  /* 0x0000000508002986 */ /* 0x0001e2000c101506 */
[----:B------:R-:W-:Y:S02]  /*66cc0*/  IADD3 R6, R28, 0x1e4, RZ ;  /* 0x000001e41c067810 */ /* 0x000fe40007ffe0ff */
[----:B------:R-:W-:Y:S02]  /*66cd0*/  IADD3 R12, R0, c[0x0][0x198], RZ ;  /* 0x00006600000c7a10 */ /* 0x000fe40007ffe0ff */
[----:B------:R-:W-:Y:S02]  /*66ce0*/  IADD3 R10, R28, 0x1e2, RZ ;  /* 0x000001e21c0a7810 */ /* 0x000fe40007ffe0ff */
[----:B------:R-:W-:-:S02]  /*66cf0*/  ISETP.LT.AND P2, PT, R6, c[0x0][0x17c], !P0 ;  /* 0x00005f0006007a0c */ /* 0x000fc40004741270 */
[----:B------:R-:W-:Y:S02]  /*66d00*/  ISETP.LT.AND P4, PT, R10, c[0x0][0x17c], !P0 ;  /* 0x00005f000a007a0c */ /* 0x000fe40004781270 */
[-C--:B0-----:R-:W-:Y:S02]  /*66d10*/  LEA.HI.X.SX32 R5, R0, R2.reuse, 0x1, P6 ;  /* 0x0000000200057211 */ /* 0x081fe400030f0eff */
[CC--:B------:R-:W-:Y:S02]  /*66d20*/  LEA R8, P6, R12.reuse, R3.reuse, 0x1 ;  /* 0x000000030c087211 */ /* 0x0c0fe400078c08ff */
[C---:B------:R-:W-:Y:S02]  /*66d30*/  IADD3 R6, R12.reuse, c[0x0][0x198], RZ ;  /* 0x000066000c067a10 */ /* 0x040fe40007ffe0ff */
[----:B------:R-:W-:Y:S02]  /*66d40*/  LEA.HI.X.SX32 R9, R12, R2, 0x1, P6 ;  /* 0x000000020c097211 */ /* 0x000fe400030f0eff */
[----:B--2---:R-:W-:Y:S01]  /*66d50*/  PRMT R0, R24, 0x7632, R0 ;  /* 0x0000763218007816 */ /* 0x004fe20000000000 */
[----:B------:R0:W-:Y:S04]  /*66d60*/  @P1 STG.E.U16 [R4.64], R24 ;  /* 0x0000001804001986 */ /* 0x0001e8000c101506 */
[----:B0-----:R-:W2:Y:S01]  /*66d70*/  LDL.LU R24, [R1+0x7c] ;  /* 0x00007c0001187983 */ /* 0x001ea20000300800 */
[----:B------:R-:W-:-:S04]  /*66d80*/  LEA R4, P6, R6, R3, 0x1 ;  /* 0x0000000306047211 */ /* 0x000fc800078c08ff */
[----:B------:R-:W-:Y:S01]  /*66d90*/  LEA.HI.X.SX32 R5, R6, R2, 0x1, P6 ;  /* 0x0000000206057211 */ /* 0x000fe200030f0eff */
[----:B------:R-:W-:Y:S01]  /*66da0*/  @P5 STG.E.U16 [R8.64], R0 ;  /* 0x0000000008005986 */ /* 0x000fe2000c101506 */
[----:B---3--:R-:W-:-:S03]  /*66db0*/  PRMT R13, R29, 0x7632, R13 ;  /* 0x000076321d0d7816 */ /* 0x008fc6000000000d */
[----:B------:R0:W-:Y:S04]  /*66dc0*/  @P4 STG.E.U16 [R4.64], R29 ;  /* 0x0000001d04004986 */ /* 0x0001e8000c101506 */
[----:B0-----:R-:W3:Y:S01]  /*66dd0*/  LDL.LU R29, [R1+0xac] ;  /* 0x0000ac00011d7983 */ /* 0x001ee20000300800 */
[----:B------:R-:W-:-:S04]  /*66de0*/  IADD3 R10, R28, 0x1e3, RZ ;  /* 0x000001e31c0a7810 */ /* 0x000fc80007ffe0ff */
[----:B------:R-:W-:Y:S02]  /*66df0*/  ISETP.LT.AND P3, PT, R10, c[0x0][0x17c], !P0 ;  /* 0x00005f000a007a0c */ /* 0x000fe40004761270 */
[----:B------:R-:W-:Y:S02]  /*66e00*/  IADD3 R10, R28, 0x1e5, RZ ;  /* 0x000001e51c0a7810 */ /* 0x000fe40007ffe0ff */
[----:B------:R-:W-:Y:S02]  /*66e10*/  IADD3 R12, R6, c[0x0][0x198], RZ ;  /* 0x00006600060c7a10 */ /* 0x000fe40007ffe0ff */
[----:B------:R-:W-:Y:S02]  /*66e20*/  ISETP.LT.AND P1, PT, R10, c[0x0][0x17c], !P0 ;  /* 0x00005f000a007a0c */ /* 0x000fe40004721270 */
[----:B------:R-:W-:Y:S02]  /*66e30*/  IADD3 R10, R28, 0x1e6, RZ ;  /* 0x000001e61c0a7810 */ /* 0x000fe40007ffe0ff */
[----:B------:R-:W-:-:S02]  /*66e40*/  LEA R8, P6, R12, R3, 0x1 ;  /* 0x000000030c087211 */ /* 0x000fc400078c08ff */
[----:B------:R-:W-:Y:S02]  /*66e50*/  ISETP.LT.AND P5, PT, R10, c[0x0][0x17c], !P0 ;  /* 0x00005f000a007a0c */ /* 0x000fe400047a1270 */
[----:B------:R-:W-:Y:S02]  /*66e60*/  IADD3 R10, R28, 0x1e7, RZ ;  /* 0x000001e71c0a7810 */ /* 0x000fe40007ffe0ff */
[C---:B------:R-:W-:Y:S02]  /*66e70*/  IADD3 R6, R12.reuse, c[0x0][0x198], RZ ;  /* 0x000066000c067a10 */ /* 0x040fe40007ffe0ff */
[----:B------:R-:W-:Y:S02]  /*66e80*/  LEA.HI.X.SX32 R9, R12, R2, 0x1, P6 ;  /* 0x000000020c097211 */ /* 0x000fe400030f0eff */
[----:B------:R-:W-:Y:S02]  /*66e90*/  ISETP.LT.AND P4, PT, R10, c[0x0][0x17c], !P0 ;  /* 0x00005f000a007a0c */ /* 0x000fe40004781270 */
[----:B------:R-:W-:-:S02]  /*66ea0*/  LEA R4, P6, R6, R3, 0x1 ;  /* 0x0000000306047211 */ /* 0x000fc400078c08ff */
[C---:B------:R-:W-:Y:S01]  /*66eb0*/  IADD3 R10, R6.reuse, c[0x0][0x198], RZ ;  /* 0x00006600060a7a10 */ /* 0x040fe20007ffe0ff */
[----:B------:R0:W-:Y:S01]  /*66ec0*/  @P3 STG.E.U16 [R8.64], R13 ;  /* 0x0000000d08003986 */ /* 0x0001e2000c101506 */
[----:B------:R-:W-:Y:S02]  /*66ed0*/  LEA.HI.X.SX32 R5, R6, R2, 0x1, P6 ;  /* 0x0000000206057211 */ /* 0x000fe400030f0eff */
[C---:B------:R-:W-:Y:S02]  /*66ee0*/  IADD3 R6, R10.reuse, c[0x0][0x198], RZ ;  /* 0x000066000a067a10 */ /* 0x040fe40007ffe0ff */
[----:B----4-:R-:W-:Y:S01]  /*66ef0*/  PRMT R12, R25, 0x7632, R12 ;  /* 0x00007632190c7816 */ /* 0x010fe2000000000c */
[----:B------:R1:W-:Y:S01]  /*66f00*/  @P2 STG.E.U16 [R4.64], R25 ;  /* 0x0000001904002986 */ /* 0x0003e2000c101506 */
[----:B0-----:R-:W-:-:S04]  /*66f10*/  LEA R8, P6, R10, R3, 0x1 ;  /* 0x000000030a087211 */ /* 0x001fc800078c08ff */
[-C--:B------:R-:W-:Y:S01]  /*66f20*/  LEA.HI.X.SX32 R9, R10, R2.reuse, 0x1, P6 ;  /* 0x000000020a097211 */ /* 0x080fe200030f0eff */
[----:B-1----:R-:W4:Y:S01]  /*66f30*/  LDL.LU R25, [R1+0x9c] ;  /* 0x00009c0001197983 */ /* 0x002f220000300800 */
[C---:B------:R-:W-:Y:S02]  /*66f40*/  LEA R4, P6, R6.reuse, R3, 0x1 ;  /* 0x0000000306047211 */ /* 0x040fe400078c08ff */
[----:B------:R-:W-:Y:S02]  /*66f50*/  IADD3 R10, R6, c[0x0][0x198], RZ ;  /* 0x00006600060a7a10 */ /* 0x000fe40007ffe0ff */
[----:B------:R-:W-:Y:S01]  /*66f60*/  IADD3 R0, R28, 0x1e8, RZ ;  /* 0x000001e81c007810 */ /* 0x000fe20007ffe0ff */
[----:B------:R0:W-:Y:S01]  /*66f70*/  @P1 STG.E.U16 [R8.64], R12 ;  /* 0x0000000c08001986 */ /* 0x0001e2000c101506 */
[----:B------:R-:W-:Y:S02]  /*66f80*/  LEA.HI.X.SX32 R5, R6, R2, 0x1, P6 ;  /* 0x0000000206057211 */ /* 0x000fe400030f0eff */
[----:B------:R-:W-:-:S02]  /*66f90*/  ISETP.LT.AND P3, PT, R0, c[0x0][0x17c], !P0 ;  /* 0x00005f0000007a0c */ /* 0x000fc40004761270 */
[C---:B------:R-:W-:Y:S02]  /*66fa0*/  IADD3 R6, R10.reuse, c[0x0][0x198], RZ ;  /* 0x000066000a067a10 */ /* 0x040fe40007ffe0ff */
[----:B0-----:R-:W-:-:S04]  /*66fb0*/  LEA R8, P6, R10, R3, 0x1 ;  /* 0x000000030a087211 */ /* 0x001fc800078c08ff */
        /* <DEDUP_REMOVED lines=10> */
[----:B------:R-:W-:Y:S02]  /*67060*/  IADD3 R0, R28, 0x1e9, RZ ;  /* 0x000001e91c007810 */ /* 0x000fe40007ffe0ff */
[----:B------:R-:W-:Y:S02]  /*67070*/  IADD3 R10, R6, c[0x0][0x198], RZ ;  /* 0x00006600060a7a10 */ /* 0x000fe40007ffe0ff */
[----:B------:R-:W-:Y:S02]  /*67080*/  ISETP.LT.AND P2, PT, R0, c[0x0][0x17c], !P0 ;  /* 0x00005f0000007a0c */ /* 0x000fe40004741270 */
[----:B------:R-:W-:-:S02]  /*67090*/  IADD3 R0, R28, 0x1ea, RZ ;  /* 0x000001ea1c007810 */ /* 0x000fc40007ffe0ff */
[-C--:B------:R-:W-:Y:S02]  /*670a0*/  LEA R8, P6, R10, R3.reuse, 0x1 ;  /* 0x000000030a087211 */ /* 0x080fe400078c08ff */
[----:B------:R-:W-:Y:S02]  /*670b0*/  ISETP.LT.AND P1, PT, R0, c[0x0][0x17c], !P0 ;  /* 0x00005f0000007a0c */ /* 0x000fe40004721270 */
[----:B------:R-:W-:Y:S02]  /*670c0*/  IADD3 R6, R10, c[0x0][0x198], RZ ;  /* 0x000066000a067a10 */ /* 0x000fe40007ffe0ff */
[----:B------:R-:W-:Y:S02]  /*670d0*/  IADD3 R0, R28, 0x1eb, RZ ;  /* 0x000001eb1c007810 */ /* 0x000fe40007ffe0ff */
[----:B------:R-:W-:Y:S02]  /*670e0*/  LEA.HI.X.SX32 R9, R10, R2, 0x1, P6 ;  /* 0x000000020a097211 */ /* 0x000fe400030f0eff */
[----:B------:R-:W-:-:S02]  /*670f0*/  LEA R4, P6, R6, R3, 0x1 ;  /* 0x0000000306047211 */ /* 0x000fc400078c08ff */
[----:B------:R-:W-:Y:S02]  /*67100*/  ISETP.LT.AND P5, PT, R0, c[0x0][0x17c], !P0 ;  /* 0x00005f0000007a0c */ /* 0x000fe400047a1270 */
[----:B------:R-:W-:Y:S02]  /*67110*/  IADD3 R10, R6, c[0x0][0x198], RZ ;  /* 0x00006600060a7a10 */ /* 0x000fe40007ffe0ff */
[----:B------:R-:W-:Y:S01]  /*67120*/  IADD3 R0, R28, 0x1ec, RZ ;  /* 0x000001ec1c007810 */ /* 0x000fe20007ffe0ff */
[----:B------:R0:W-:Y:S01]  /*67130*/  @P2 STG.E.U16 [R8.64], R12 ;  /* 0x0000000c08002986 */ /* 0x0001e2000c101506 */
[----:B------:R-:W-:Y:S02]  /*67140*/  LEA.HI.X.SX32 R5, R6, R2, 0x1, P6 ;  /* 0x0000000206057211 */ /* 0x000fe400030f0eff */
[----:B------:R-:W-:Y:S02]  /*67150*/  ISETP.LT.AND P4, PT, R0, c[0x0][0x17c], !P0 ;  /* 0x00005f0000007a0c */ /* 0x000fe40004781270 */
[----:B------:R-:W-:-:S02]  /*67160*/  IADD3 R6, R10, c[0x0][0x198], RZ ;  /* 0x000066000a067a10 */ /* 0x000fc40007ffe0ff */
[----:B------:R-:W-:Y:S02]  /*67170*/  IADD3 R0, R28, 0x1ed, RZ ;  /* 0x000001ed1c007810 */ /* 0x000fe40007ffe0ff */
[C---:B0-----:R-:W-:Y:S01]  /*67180*/  LEA R8, P6, R10.reuse, R3, 0x1 ;  /* 0x000000030a087211 */ /* 0x041fe200078c08ff */
[----:B----4-:R0:W-:Y:S01]  /*67190*/  @P1 STG.E.U16 [R4.64], R25 ;  /* 0x0000001904001986 */ /* 0x0101e2000c101506 */
[----:B------:R-:W-:Y:S02]  /*671a0*/  PRMT R13, R25, 0x7632, R13 ;  /* 0x00007632190d7816 */ /* 0x000fe4000000000d */
[----:B------:R-:W-:Y:S02]  /*671b0*/  LEA.HI.X.SX32 R9, R10, R2, 0x1, P6 ;  /* 0x000000020a097211 */ /* 0x000fe400030f0eff */
[----:B------:R-:W-:Y:S02]  /*671c0*/  ISETP.LT.AND P3, PT, R0, c[0x0][0x17c], !P0 ;  /* 0x00005f0000007a0c */ /* 0x000fe40004761270 */
[----:B------:R-:W-:-:S02]  /*671d0*/  IADD3 R10, R6, c[0x0][0x198], RZ ;  /* 0x00006600060a7a10 */ /* 0x000fc40007ffe0ff */
[----:B------:R-:W-:Y:S02]  /*671e0*/  IADD3 R0, R28, 0x1ee, RZ ;  /* 0x000001ee1c007810 */ /* 0x000fe40007ffe0ff */
[C---:B0-----:R-:W-:Y:S01]  /*671f0*/  LEA R4, P6, R6.reuse, R3, 0x1 ;  /* 0x0000000306047211 */ /* 0x041fe200078c08ff */
[----:B------:R-:W4:Y:S03]  /*67200*/  LDL.LU R25, [R1+0x6c] ;  /* 0x00006c0001197983 */ /* 0x000f260000300800 */
[----:B------:R-:W-:Y:S01]  /*67210*/  LEA.HI.X.SX32 R5, R6, R2, 0x1, P6 ;  /* 0x0000000206057211 */ /* 0x000fe200030f0eff */
[----:B------:R0:W-:Y:S01]  /*67220*/  @P5 STG.E.U16 [R8.64], R13 ;  /* 0x0000000d08005986 */ /* 0x0001e2000c101506 */
[----:B------:R-:W-:Y:S02]  /*67230*/  ISETP.LT.AND P2, PT, R0, c[0x0][0x17c], !P0 ;  /* 0x00005f0000007a0c */ /* 0x000fe40004741270 */
[----:B------:R-:W-:-:S02]  /*67240*/  IADD3 R6, R10, c[0x0][0x198], RZ ;  /* 0x000066000a067a10 */ /* 0x000fc40007ffe0ff */
[----:B0-----:R-:W-:-:S04]  /*67250*/  LEA R8, P6, R10, R3, 0x1 ;  /* 0x000000030a087211 */ /* 0x001fc800078c08ff */
[----:B------:R-:W-:Y:S02]  /*67260*/  LEA.HI.X.SX32 R9, R10, R2, 0x1, P6 ;  /* 0x000000020a097211 */ /* 0x000fe400030f0eff */
[----:B------:R-:W-:-:S04]  /*67270*/  LEA R12, P6, R6, R3, 0x1 ;  /* 0x00000003060c7211 */ /* 0x000fc800078c08ff */
[C---:B------:R-:W-:Y:S02]  /*67280*/  LEA.HI.X.SX32 R13, R6.reuse, R2, 0x1, P6 ;  /* 0x00000002060d7211 */ /* 0x040fe400030f0eff */
[----:B------:R-:W-:Y:S02]  /*67290*/  IADD3 R10, R6, c[0x0][0x198], RZ ;  /* 0x00006600060a7a10 */ /* 0x000fe40007ffe0ff */
[----:B--2---:R-:W-:Y:S01]  /*672a0*/  PRMT R14, R24, 0x7632, R14 ;  /* 0x00007632180e7816 */ /* 0x004fe2000000000e */
[----:B------:R0:W-:Y:S04]  /*672b0*/  @P4 STG.E.U16 [R4.64], R24 ;  /* 0x0000001804004986 */ /* 0x0001e8000c101506 */
[----:B0-----:R-:W2:Y:S04]  /*672c0*/  LDL.LU R24, [R1+0x3c] ;  /* 0x00003c0001187983 */ /* 0x001ea80000300800 */
[----:B------:R-:W-:Y:S01]  /*672d0*/  @P3 STG.E.U16 [R8.64], R14 ;  /* 0x0000000e08003986 */ /* 0x000fe2000c101506 */
[----:B---3--:R-:W-:-:S03]  /*672e0*/  PRMT R6, R29, 0x7632, R6 ;  /* 0x000076321d067816 */ /* 0x008fc60000000006 */
[----:B------:R0:W-:Y:S04]  /*672f0*/  @P2 STG.E.U16 [R12.64], R29 ;  /* 0x0000001d0c002986 */ /* 0x0001e8000c101506 */
[----:B0-----:R-:W3:Y:S01]  /*67300*/  LDL.LU R29, [R1+0x1c] ;  /* 0x00001c00011d7983 */ /* 0x001ee20000300800 */
[----:B------:R-:W-:-:S04]  /*67310*/  IADD3 R0, R28, 0x1ef, RZ ;  /* 0x000001ef1c007810 */ /* 0x000fc80007ffe0ff */
[----:B------:R-:W-:Y:S02]  /*67320*/  ISETP.LT.AND P1, PT, R0, c[0x0][0x17c], !P0 ;  /* 0x00005f0000007a0c */ /* 0x000fe40004721270 */
[----:B------:R-:W-:Y:S02]  /*67330*/  IADD3 R0, R28, 0x1f0, RZ ;  /* 0x000001f01c007810 */ /* 0x000fe40007ffe0ff */
[----:B------:R-:W-:Y:S02]  /*67340*/  LEA R16, P6, R10, R3, 0x1 ;  /* 0x000000030a107211 */ /* 0x000fe400078c08ff */
[----:B------:R-:W-:Y:S02]  /*67350*/  ISETP.LT.AND P5, PT, R0, c[0x0][0x17c], !P0 ;  /* 0x00005f0000007a0c */ /* 0x000fe400047a1270 */
[----:B------:R-:W-:Y:S02]  /*67360*/  IADD3 R4, R10, c[0x0][0x198], RZ ;  /* 0x000066000a047a10 */ /* 0x000fe40007ffe0ff */
[----:B------:R-:W-:-:S02]  /*67370*/  IADD3 R0, R28, 0x1f1, RZ ;  /* 0x000001f11c007810 */ /* 0x000fc40007ffe0ff */
[-C--:B------:R-:W-:Y:S02]  /*67380*/  LEA.HI.X.SX32 R17, R10, R2.reuse, 0x1, P6 ;  /* 0x000000020a117211 */ /* 0x080fe400030f0eff */
[----:B------:R-:W-:Y:S02]  /*67390*/  LEA R20, P6, R4, R3, 0x1 ;  /* 0x0000000304147211 */ /* 0x000fe400078c08ff */
[----:B------:R-:W-:Y:S02]  /*673a0*/  ISETP.LT.AND P4, PT, R0, c[0x0][0x17c], !P0 ;  /* 0x00005f0000007a0c */ /* 0x000fe40004781270 */
[----:B------:R-:W-:Y:S02]  /*673b0*/  IADD3 R5, R4, c[0x0][0x198], RZ ;  /* 0x0000660004057a10 */ /* 0x000fe40007ffe0ff */
[----:B------:R-:W-:Y:S02]  /*673c0*/  IADD3 R0, R28, 0x1f2, RZ ;  /* 0x000001f21c007810 */ /* 0x000fe40007ffe0ff */
[----:B------:R-:W-:-:S02]  /*673d0*/  LEA.HI.X.SX32 R21, R4, R2, 0x1, P6 ;  /* 0x0000000204157211 */ /* 0x000fc400030f0eff */
[CC--:B------:R-:W-:Y:S02]  /*673e0*/  LEA R8, P6, R5.reuse, R3.reuse, 0x1 ;  /* 0x0000000305087211 */ /* 0x0c0fe400078c08ff */
[----:B------:R-:W-:Y:S02]  /*673f0*/  ISETP.LT.AND P3, PT, R0, c[0x0][0x17c], !P0 ;  /* 0x00005f0000007a0c */ /* 0x000fe40004761270 */
[C---:B------:R-:W-:Y:S02]  /*67400*/  IADD3 R4, R5.reuse, c[0x0][0x198], RZ ;  /* 0x0000660005047a10 */ /* 0x040fe40007ffe0ff */
[----:B------:R-:W-:Y:S02]  /*67410*/  IADD3 R0, R28, 0x1f3, RZ ;  /* 0x000001f31c007810 */ /* 0x000fe40007ffe0ff */
[----:B------:R-:W-:Y:S02]  /*67420*/  LEA.HI.X.SX32 R9, R5, R2, 0x1, P6 ;  /* 0x0000000205097211 */ /* 0x000fe400030f0eff */
[----:B------:R-:W-:-:S02]  /*67430*/  LEA R12, P6, R4, R3, 0x1 ;  /* 0x00000003040c7211 */ /* 0x000fc400078c08ff */
[----:B------:R-:W-:Y:S02]  /*67440*/  ISETP.LT.AND P2, PT, R0, c[0x0][0x17c], !P0 ;  /* 0x00005f0000007a0c */ /* 0x000fe40004741270 */
[----:B------:R-:W-:Y:S02]  /*67450*/  IADD3 R5, R4, c[0x0][0x198], RZ ;  /* 0x0000660004057a10 */ /* 0x000fe40007ffe0ff */
[----:B------:R-:W-:Y:S02]  /*67460*/  IADD3 R0, R28, 0x1f4, RZ ;  /* 0x000001f41c007810 */ /* 0x000fe40007ffe0ff */
[----:B----4-:R-:W-:Y:S02]  /*67470*/  PRMT R10, R25, 0x7632, R10 ;  /* 0x00007632190a7816 */ /* 0x010fe4000000000a */
[----:B------:R-:W-:Y:S01]  /*67480*/  LEA.HI.X.SX32 R13, R4, R2, 0x1, P6 ;  /* 0x00000002040d7211 */ /* 0x000fe200030f0eff */
[----:B------:R0:W-:Y:S01]  /*67490*/  @P1 STG.E.U16 [R16.64], R6 ;  /* 0x0000000610001986 */ /* 0x0001e2000c101506 */
[----:B------:R-:W-:-:S02]  /*674a0*/  LEA R4, P6, R5, R3, 0x1 ;  /* 0x0000000305047211 */ /* 0x000fc400078c08ff */
[----:B------:R-:W-:Y:S01]  /*674b0*/  ISETP.LT.AND P1, PT, R0, c[0x0][0x17c], !P0 ;  /* 0x00005f0000007a0c */ /* 0x000fe20004721270 */
[----:B------:R-:W-:Y:S01]  /*674c0*/  @P5 STG.E.U16 [R20.64], R25 ;  /* 0x0000001914005986 */ /* 0x000fe2000c101506 */
[----:B------:R-:W-:-:S03]  /*674d0*/  IADD3 R0, R28, 0x1f5, RZ ;  /* 0x000001f51c007810 */ /* 0x000fc60007ffe0ff */
[----:B------:R1:W-:Y:S01]  /*674e0*/  @P4 STG.E.U16 [R8.64], R10 ;  /* 0x0000000a08004986 */ /* 0x0003e2000c101506 */
[C---:B0-----:R-:W-:Y:S02]  /*674f0*/  IADD3 R6, R5.reuse, c[0x0][0x198], RZ ;  /* 0x0000660005067a10 */ /* 0x041fe40007ffe0ff */
[----:B------:R-:W-:Y:S02]  /*67500*/  LEA.HI.X.SX32 R5, R5, R2, 0x1, P6 ;  /* 0x0000000205057211 */ /* 0x000fe400030f0eff */
[----:B------:R-:W-:Y:S02]  /*67510*/  ISETP.LT.AND P5, PT, R0, c[0x0][0x17c], !P0 ;  /* 0x00005f0000007a0c */ /* 0x000fe400047a1270 */
[C---:B-1----:R-:W-:Y:S02]  /*67520*/  LEA R8, P6, R6.reuse, R3, 0x1 ;  /* 0x0000000306087211 */ /* 0x042fe400078c08ff */
[----:B------:R-:W-:Y:S02]  /*67530*/  IADD3 R10, R6, c[0x0][0x198], RZ ;  /* 0x00006600060a7a10 */ /* 0x000fe40007ffe0ff */
[----:B------:R-:W-:-:S04]  /*67540*/  IADD3 R0, R28, 0x1f6, RZ ;  /* 0x000001f61c007810 */ /* 0x000fc80007ffe0ff */
[----:B------:R-:W-:Y:S02]  /*67550*/  ISETP.LT.AND P4, PT, R0, c[0x0][0x17c], !P0 ;  /* 0x00005f0000007a0c */ /* 0x000fe40004781270 */
[----:B------:R-:W-:Y:S02]  /*67560*/  IADD3 R0, R28, 0x1f7, RZ ;  /* 0x000001f71c007810 */ /* 0x000fe40007ffe0ff */
[----:B--2---:R-:W-:Y:S01]  /*67570*/  PRMT R9, R24, 0x7632, R9 ;  /* 0x0000763218097816 */ /* 0x004fe20000000009 */
[----:B------:R-:W-:Y:S04]  /*67580*/  @P3 STG.E.U16 [R12.64], R24 ;  /* 0x000000180c003986 */ /* 0x000fe8000c101506 */
[----:B------:R0:W-:Y:S01]  /*67590*/  @P2 STG.E.U16 [R4.64], R9 ;  /* 0x0000000904002986 */ /* 0x0001e2000c101506 */
[----:B------:R-:W-:-:S02]  /*675a0*/  ISETP.LT.AND P3, PT, R0, c[0x0][0x17c], !P0 ;  /* 0x00005f0000007a0c */ /* 0x000fc40004761270 */
[-C--:B0-----:R-:W-:Y:S02]  /*675b0*/  LEA.HI.X.SX32 R9, R6, R2.reuse, 0x1, P6 ;  /* 0x0000000206097211 */ /* 0x081fe400030f0eff */
[CC--:B------:R-:W-:Y:S02]  /*675c0*/  LEA R16, P6, R10.reuse, R3.reuse, 0x1 ;  /* 0x000000030a107211 */ /* 0x0c0fe400078c08ff */
[C---:B------:R-:W-:Y:S02]  /*675d0*/  IADD3 R6, R10.reuse, c[0x0][0x198], RZ ;  /* 0x000066000a067a10 */ /* 0x040fe40007ffe0ff */
[----:B------:R-:W-:Y:S02]  /*675e0*/  LEA.HI.X.SX32 R17, R10, R2, 0x1, P6 ;  /* 0x000000020a117211 */ /* 0x000fe400030f0eff */
[C---:B------:R-:W-:Y:S02]  /*675f0*/  LEA R4, P6, R6.reuse, R3, 0x1 ;  /* 0x0000000306047211 */ /* 0x040fe400078c08ff */
[----:B------:R-:W-:-:S02]  /*67600*/  IADD3 R10, R6, c[0x0][0x198], RZ ;  /* 0x00006600060a7a10 */ /* 0x000fc40007ffe0ff */
[----:B---3--:R-:W-:Y:S01]  /*67610*/  PRMT R5, R29, 0x7632, R5 ;  /* 0x000076321d057816 */ /* 0x008fe20000000005 */
[----:B------:R-:W-:Y:S04]  /*67620*/  @P1 STG.E.U16 [R8.64], R29 ;  /* 0x0000001d08001986 */ /* 0x000fe8000c101506 */
[----:B------:R0:W-:Y:S01]  /*67630*/  @P5 STG.E.U16 [R16.64], R5 ;  /* 0x0000000510005986 */ /* 0x0001e2000c101506 */
[----:B------:R-:W-:Y:S02]  /*67640*/  IADD3 R0, R28, 0x1f8, RZ ;  /* 0x000001f81c007810 */ /* 0x000fe40007ffe0ff */
[----:B0-----:R-:W-:Y:S02]  /*67650*/  LEA.HI.X.SX32 R5, R6, R2, 0x1, P6 ;  /* 0x0000000206057211 */ /* 0x001fe400030f0eff */
[----:B------:R-:W-:-:S02]  /*67660*/  LEA R12, P6, R10, R3, 0x1 ;  /* 0x000000030a0c7211 */ /* 0x000fc400078c08ff */
[C---:B------:R-:W-:Y:S02]  /*67670*/  IADD3 R6, R10.reuse, c[0x0][0x198], RZ ;  /* 0x000066000a067a10 */ /* 0x040fe40007ffe0ff */
[----:B------:R-:W-:Y:S02]  /*67680*/  PRMT R9, R27, 0x7632, R9 ;  /* 0x000076321b097816 */ /* 0x000fe40000000009 */
[----:B------:R-:W-:Y:S02]  /*67690*/  LEA.HI.X.SX32 R13, R10, R2, 0x1, P6 ;  /* 0x000000020a0d7211 */ /* 0x000fe400030f0eff */
[----:B------:R-:W-:Y:S01]  /*676a0*/  LEA R8, P6, R6, R3, 0x1 ;  /* 0x0000000306087211 */ /* 0x000fe200078c08ff */
[----:B------:R-:W-:Y:S01]  /*676b0*/  @P4 STG.E.U16 [R4.64], R27 ;  /* 0x0000001b04004986 */ /* 0x000fe2000c101506 */
[----:B------:R-:W-:Y:S02]  /*676c0*/  ISETP.LT.AND P2, PT, R0, c[0x0][0x17c], !P0 ;  /* 0x00005f0000007a0c */ /* 0x000fe40004741270 */
[----:B------:R-:W-:Y:S01]  /*676d0*/  IADD3 R10, R6, c[0x0][0x198], RZ ;  /* 0x00006600060a7a10 */ /* 0x000fe20007ffe0ff */
[----:B------:R0:W-:Y:S01]  /*676e0*/  @P3 STG.E.U16 [R12.64], R9 ;  /* 0x000000090c003986 */ /* 0x0001e2000c101506 */
[----:B------:R-:W-:-:S04]  /*676f0*/  IADD3 R0, R28, 0x1f9, RZ ;  /* 0x000001f91c007810 */ /* 0x000fc80007ffe0ff */
[----:B------:R-:W-:Y:S02]  /*67700*/  ISETP.LT.AND P1, PT, R0, c[0x0][0x17c], !P0 ;  /* 0x00005f0000007a0c */ /* 0x000fe40004721270 */
[----:B------:R-:W-:Y:S02]  /*67710*/  IADD3 R0, R28, 0x1fa, RZ ;  /* 0x000001fa1c007810 */ /* 0x000fe40007ffe0ff */
[-C--:B0-----:R-:W-:Y:S02]  /*67720*/  LEA.HI.X.SX32 R9, R6, R2.reuse, 0x1, P6 ;  /* 0x0000000206097211 */ /* 0x081fe400030f0eff */
[C---:B------:R-:W-:Y:S02]  /*67730*/  LEA R20, P6, R10.reuse, R3, 0x1 ;  /* 0x000000030a147211 */ /* 0x040fe400078c08ff */
[C---:B------:R-:W-:Y:S02]  /*67740*/  IADD3 R6, R10.reuse, c[0x0][0x198], RZ ;  /* 0x000066000a067a10 */ /* 0x040fe40007ffe0ff */
[----:B------:R-:W-:-:S02]  /*67750*/  LEA.HI.X.SX32 R21, R10, R2, 0x1, P6 ;  /* 0x000000020a157211 */ /* 0x000fc400030f0eff */
[----:B------:R-:W-:Y:S02]  /*67760*/  IADD3 R10, R6, c[0x0][0x198], RZ ;  /* 0x00006600060a7a10 */ /* 0x000fe40007ffe0ff */
[----:B------:R-:W-:Y:S02]  /*67770*/  ISETP.LT.AND P5, PT, R0, c[0x0][0x17c], !P0 ;  /* 0x00005f0000007a0c */ /* 0x000fe400047a1270 */
[----:B------:R-:W-:Y:S02]  /*67780*/  IADD3 R0, R28, 0x1fb, RZ ;  /* 0x000001fb1c007810 */ /* 0x000fe40007ffe0ff */
[----:B------:R-:W-:Y:S02]  /*67790*/  IADD3 R14, R10, c[0x0][0x198], RZ ;  /* 0x000066000a0e7a10 */ /* 0x000fe40007ffe0ff */
[----:B------:R-:W-:Y:S02]  /*677a0*/  PRMT R5, R7, 0x7632, R5 ;  /* 0x0000763207057816 */ /* 0x000fe40000000005 */
[----:B------:R-:W-:-:S02]  /*677b0*/  ISETP.LT.AND P4, PT, R0, c[0x0][0x17c], !P0 ;  /* 0x00005f0000007a0c */ /* 0x000fc40004781270 */
[----:B------:R-:W-:Y:S01]  /*677c0*/  IADD3 R0, R28, 0x1fc, RZ ;  /* 0x000001fc1c007810 */ /* 0x000fe20007ffe0ff */
[----:B------:R-:W-:Y:S01]  /*677d0*/  @P2 STG.E.U16 [R8.64], R7 ;  /* 0x0000000708002986 */ /* 0x000fe2000c101506 */
[----:B------:R-:W-:Y:S02]  /*677e0*/  IADD3 R18, R14, c[0x0][0x198], RZ ;  /* 0x000066000e127a10 */ /* 0x000fe40007ffe0ff */
[----:B------:R-:W-:Y:S01]  /*677f0*/  ISETP.LT.AND P3, PT, R0, c[0x0][0x17c], !P0 ;  /* 0x00005f0000007a0c */ /* 0x000fe20004761270 */
[----:B------:R0:W-:Y:S01]  /*67800*/  @P1 STG.E.U16 [R20.64], R5 ;  /* 0x0000000514001986 */ /* 0x0001e2000c101506 */
[-C--:B------:R-:W-:Y:S02]  /*67810*/  LEA R12, P1, R10, R3.reuse, 0x1 ;  /* 0x000000030a0c7211 */ /* 0x080fe400078208ff */
[----:B------:R-:W-:Y:S02]  /*67820*/  IADD3 R0, R28, 0x1fd, RZ ;  /* 0x000001fd1c007810 */ /* 0x000fe40007ffe0ff */
[----:B------:R-:W-:-:S02]  /*67830*/  LEA R4, P6, R6, R3, 0x1 ;  /* 0x0000000306047211 */ /* 0x000fc400078c08ff */
[----:B------:R-:W-:Y:S02]  /*67840*/  IADD3 R22, R18, c[0x0][0x198], RZ ;  /* 0x0000660012167a10 */ /* 0x000fe40007ffe0ff */
[-C--:B------:R-:W-:Y:S02]  /*67850*/  LEA.HI.X.SX32 R13, R10, R2.reuse, 0x1, P1 ;  /* 0x000000020a0d7211 */ /* 0x080fe400008f0eff */
[----:B------:R-:W-:Y:S02]  /*67860*/  ISETP.LT.AND P2, PT, R0, c[0x0][0x17c], !P0 ;  /* 0x00005f0000007a0c */ /* 0x000fe40004741270 */
[----:B0-----:R-:W-:Y:S02]  /*67870*/  LEA.HI.X.SX32 R5, R6, R2, 0x1, P6 ;  /* 0x0000000206057211 */ /* 0x001fe400030f0eff */
[-C--:B------:R-:W-:Y:S02]  /*67880*/  LEA R8, P1, R22, R3.reuse, 0x1 ;  /* 0x0000000316087211 */ /* 0x080fe400078208ff */
[----:B------:R-:W-:-:S02]  /*67890*/  LEA R16, P6, R14, R3, 0x1 ;  /* 0x000000030e107211 */ /* 0x000fc400078c08ff */
[C---:B------:R-:W-:Y:S02]  /*678a0*/  IADD3 R0, R28.reuse, 0x1fe, RZ ;  /* 0x000001fe1c007810 */ /* 0x040fe40007ffe0ff */
[----:B------:R-:W-:Y:S02]  /*678b0*/  IADD3 R28, R28, 0x1ff, RZ ;  /* 0x000001ff1c1c7810 */ /* 0x000fe40007ffe0ff */
[-C--:B------:R-:W-:Y:S02]  /*678c0*/  LEA.HI.X.SX32 R9, R22, R2.reuse, 0x1, P1 ;  /* 0x0000000216097211 */ /* 0x080fe400008f0eff */
[----:B------:R-:W-:Y:S02]  /*678d0*/  LEA.HI.X.SX32 R17, R14, R2, 0x1, P6 ;  /* 0x000000020e117211 */ /* 0x000fe400030f0eff */
[----:B------:R-:W-:Y:S02]  /*678e0*/  ISETP.LT.AND P1, PT, R0, c[0x0][0x17c], !P0 ;  /* 0x00005f0000007a0c */ /* 0x000fe40004721270 */
[----:B------:R-:W-:-:S02]  /*678f0*/  LEA R6, P6, R18, R3, 0x1 ;  /* 0x0000000312067211 */ /* 0x000fc400078c08ff */
[----:B------:R-:W-:Y:S02]  /*67900*/  ISETP.LT.AND P0, PT, R28, c[0x0][0x17c], !P0 ;  /* 0x00005f001c007a0c */ /* 0x000fe40004701270 */
[----:B------:R-:W-:Y:S02]  /*67910*/  IADD3 R10, R22, c[0x0][0x198], RZ ;  /* 0x00006600160a7a10 */ /* 0x000fe40007ffe0ff */
[-C--:B------:R-:W-:Y:S02]  /*67920*/  LEA.HI.X.SX32 R7, R18, R2.reuse, 0x1, P6 ;  /* 0x0000000212077211 */ /* 0x080fe400030f0eff */
[----:B------:R-:W-:Y:S02]  /*67930*/  PRMT R0, R11, 0x7632, R0 ;  /* 0x000076320b007816 */ /* 0x000fe40000000000 */
[C---:B------:R-:W-:Y:S02]  /*67940*/  LEA R20, P6, R10.reuse, R3, 0x1 ;  /* 0x000000030a147211 */ /* 0x040fe400078c08ff */
[----:B------:R-:W-:Y:S01]  /*67950*/  PRMT R3, R15, 0x7632, R3 ;  /* 0x000076320f037816 */ /* 0x000fe20000000003 */
[----:B------:R0:W-:Y:S04]  /*67960*/  @P5 STG.E.U16 [R4.64], R11 ;  /* 0x0000000b04005986 */ /* 0x0001e8000c101506 */
[----:B------:R0:W-:Y:S04]  /*67970*/  @P4 STG.E.U16 [R12.64], R0 ;  /* 0x000000000c004986 */ /* 0x0001e8000c101506 */
[----:B------:R0:W-:Y:S04]  /*67980*/  @P3 STG.E.U16 [R16.64], R15 ;  /* 0x0000000f10003986 */ /* 0x0001e8000c101506 */
[----:B------:R0:W-:Y:S01]  /*67990*/  @P2 STG.E.U16 [R6.64], R3 ;  /* 0x0000000306002986 */ /* 0x0001e2000c101506 */
[----:B------:R-:W-:-:S03]  /*679a0*/  LEA.HI.X.SX32 R21, R10, R2, 0x1, P6 ;  /* 0x000000020a157211 */ /* 0x000fc600030f0eff */
[----:B------:R0:W-:Y:S01]  /*679b0*/  @P1 STG.E.U16 [R8.64], R19 ;  /* 0x0000001308001986 */ /* 0x0001e2000c101506 */
[----:B------:R-:W-:Y:S05]  /*679c0*/  @!P0 EXIT ;  /* 0x000000000000894d */ /* 0x000fea0003800000 */
[----:B------:R-:W-:-:S05]  /*679d0*/  PRMT R10, R19, 0x7632, R10 ;  /* 0x00007632130a7816 */ /* 0x000fca000000000a */
[----:B------:R-:W-:Y:S01]  /*679e0*/  STG.E.U16 [R20.64], R10 ;  /* 0x0000000a14007986 */ /* 0x000fe2000c101506 */
[----:B------:R-:W-:Y:S05]  /*679f0*/  EXIT ;  /* 0x000000000000794d */ /* 0x000fea0003800000 */
.L_x_4:
[----:B------:R-:W-:-:S00]  /*67a00*/  BRA `(.L_x_4) ;  /* 0xfffffff000007947 */ /* 0x000fc0000383ffff */
[----:B------:R-:W-:-:S00]  /*67a10*/  NOP ;  /* 0x0000000000007918 */ /* 0x000fc00000000000 */
        /* <DEDUP_REMOVED lines=14> */
.L_x_5:


//--------------------- .nv.shared.matmul_kernel  --------------------------
	.section	.nv.shared.matmul_kernel,"aw",@nobits
	.sectionflags	@""
	.align	16
